//
// Generated by NVIDIA NVVM Compiler
//
// Compiler Build ID: CL-36424714
// Cuda compilation tools, release 13.0, V13.0.88
// Based on NVVM 20.0.0
//

.version 9.0
.target sm_100
.address_size 64

	// .globl	_Z15findNoisyPixelsP11pixelCoordsPhS1_PjS2_S2_jj
.func  (.param .b64 func_retval0) __internal_accurate_pow
(
	.param .b64 __internal_accurate_pow_param_0
)
;
.global .align 4 .b8 precalc_xorwow_matrix[102400];
.global .align 4 .b8 precalc_xorwow_offset_matrix[102400];
.global .align 4 .b8 mrg32k3aM1[2304];
.global .align 4 .b8 mrg32k3aM2[2304];
.global .align 4 .b8 mrg32k3aM1SubSeq[2016];
.global .align 4 .b8 mrg32k3aM2SubSeq[2016];
.global .align 4 .b8 mrg32k3aM1Seq[2304];
.global .align 4 .b8 mrg32k3aM2Seq[2304];
.const .align 8 .b8 __cr_lgamma_table[72];
.const .align 8 .b8 mask0[72] = {246, 151, 221, 147, 135, 133, 186, 63, 5, 52, 17, 54, 60, 189, 194, 63, 246, 151, 221, 147, 135, 133, 186, 63, 5, 52, 17, 54, 60, 189, 194, 63, 0, 0, 0, 0, 0, 0, 0, 0, 5, 52, 17, 54, 60, 189, 194, 63, 246, 151, 221, 147, 135, 133, 186, 63, 5, 52, 17, 54, 60, 189, 194, 63, 246, 151, 221, 147, 135, 133, 186, 63};
.const .align 8 .b8 mask1[200] = {0, 0, 0, 0, 0, 0, 0, 0, 0, 0, 0, 0, 0, 0, 0, 0, 0, 0, 0, 0, 0, 0, 0, 0, 0, 0, 0, 0, 0, 0, 0, 0, 0, 0, 0, 0, 0, 0, 0, 0, 2, 43, 135, 22, 217, 206, 167, 63, 55, 137, 65, 96, 229, 208, 178, 63, 57, 180, 200, 118, 190, 159, 186, 63, 55, 137, 65, 96, 229, 208, 178, 63, 2, 43, 135, 22, 217, 206, 167, 63, 57, 180, 200, 118, 190, 159, 170, 63, 57, 180, 200, 118, 190, 159, 186, 63, 0, 0, 0, 0, 0, 0, 0, 0, 57, 180, 200, 118, 190, 159, 186, 63, 57, 180, 200, 118, 190, 159, 170, 63, 2, 43, 135, 22, 217, 206, 167, 63, 55, 137, 65, 96, 229, 208, 178, 63, 57, 180, 200, 118, 190, 159, 186, 63, 55, 137, 65, 96, 229, 208, 178, 63, 2, 43, 135, 22, 217, 206, 167, 63};
.const .align 8 .b8 mask2[200] = {0, 0, 0, 0, 0, 0, 0, 0, 2, 43, 135, 22, 217, 206, 167, 63, 57, 180, 200, 118, 190, 159, 170, 63, 2, 43, 135, 22, 217, 206, 167, 63, 0, 0, 0, 0, 0, 0, 0, 0, 0, 0, 0, 0, 0, 0, 0, 0, 55, 137, 65, 96, 229, 208, 178, 63, 57, 180, 200, 118, 190, 159, 186, 63, 55, 137, 65, 96, 229, 208, 178, 63, 0, 0, 0, 0, 0, 0, 0, 0, 0, 0, 0, 0, 0, 0, 0, 0, 57, 180, 200, 118, 190, 159, 186, 63, 0, 0, 0, 0, 0, 0, 0, 0, 57, 180, 200, 118, 190, 159, 186, 63, 0, 0, 0, 0, 0, 0, 0, 0, 0, 0, 0, 0, 0, 0, 0, 0, 55, 137, 65, 96, 229, 208, 178, 63, 57, 180, 200, 118, 190, 159, 186, 63, 55, 137, 65, 96, 229, 208, 178, 63, 0, 0, 0, 0, 0, 0, 0, 0, 0, 0, 0, 0, 0, 0, 0, 0, 2, 43, 135, 22, 217, 206, 167, 63, 57, 180, 200, 118, 190, 159, 170, 63, 2, 43, 135, 22, 217, 206, 167, 63};
.const .align 8 .b8 mask3[392] = {0, 0, 0, 0, 0, 0, 0, 0, 0, 0, 0, 0, 0, 0, 0, 0, 0, 0, 0, 0, 0, 0, 0, 0, 0, 0, 0, 0, 0, 0, 0, 0, 221, 181, 132, 124, 208, 179, 153, 63, 0, 0, 0, 0, 0, 0, 0, 0, 0, 0, 0, 0, 0, 0, 0, 0, 0, 0, 0, 0, 0, 0, 0, 0, 0, 0, 0, 0, 0, 0, 0, 0, 0, 0, 0, 0, 0, 0, 0, 0, 22, 106, 77, 243, 142, 83, 164, 63, 147, 24, 4, 86, 14, 45, 162, 63, 188, 5, 18, 20, 63, 198, 156, 63, 0, 0, 0, 0, 0, 0, 0, 0, 0, 0, 0, 0, 0, 0, 0, 0, 0, 0, 0, 0, 0, 0, 0, 0, 188, 5, 18, 20, 63, 198, 172, 63, 22, 106, 77, 243, 142, 83, 180, 63, 188, 5, 18, 20, 63, 198, 172, 63, 147, 24, 4, 86, 14, 45, 162, 63, 221, 181, 132, 124, 208, 179, 153, 63, 0, 0, 0, 0, 0, 0, 0, 0, 22, 106, 77, 243, 142, 83, 164, 63, 22, 106, 77, 243, 142, 83, 180, 63, 0, 0, 0, 0, 0, 0, 0, 0, 22, 106, 77, 243, 142, 83, 180, 63, 22, 106, 77, 243, 142, 83, 164, 63, 0, 0, 0, 0, 0, 0, 0, 0, 221, 181, 132, 124, 208, 179, 153, 63, 147, 24, 4, 86, 14, 45, 162, 63, 188, 5, 18, 20, 63, 198, 172, 63, 22, 106, 77, 243, 142, 83, 180, 63, 188, 5, 18, 20, 63, 198, 172, 63, 0, 0, 0, 0, 0, 0, 0, 0, 0, 0, 0, 0, 0, 0, 0, 0, 0, 0, 0, 0, 0, 0, 0, 0, 188, 5, 18, 20, 63, 198, 156, 63, 147, 24, 4, 86, 14, 45, 162, 63, 22, 106, 77, 243, 142, 83, 164, 63, 0, 0, 0, 0, 0, 0, 0, 0, 0, 0, 0, 0, 0, 0, 0, 0, 0, 0, 0, 0, 0, 0, 0, 0, 0, 0, 0, 0, 0, 0, 0, 0, 0, 0, 0, 0, 0, 0, 0, 0, 221, 181, 132, 124, 208, 179, 153, 63};
.const .align 8 .b8 mask4[392] = {0, 0, 0, 0, 0, 0, 0, 0, 0, 0, 0, 0, 0, 0, 0, 0, 221, 181, 132, 124, 208, 179, 153, 63, 0, 0, 0, 0, 0, 0, 0, 0, 0, 0, 0, 0, 0, 0, 0, 0, 0, 0, 0, 0, 0, 0, 0, 0, 0, 0, 0, 0, 0, 0, 0, 0, 0, 0, 0, 0, 0, 0, 0, 0, 188, 5, 18, 20, 63, 198, 156, 63, 147, 24, 4, 86, 14, 45, 162, 63, 22, 106, 77, 243, 142, 83, 164, 63, 0, 0, 0, 0, 0, 0, 0, 0, 0, 0, 0, 0, 0, 0, 0, 0, 0, 0, 0, 0, 0, 0, 0, 0, 221, 181, 132, 124, 208, 179, 153, 63, 147, 24, 4, 86, 14, 45, 162, 63, 188, 5, 18, 20, 63, 198, 172, 63, 22, 106, 77, 243, 142, 83, 180, 63, 188, 5, 18, 20, 63, 198, 172, 63, 0, 0, 0, 0, 0, 0, 0, 0, 0, 0, 0, 0, 0, 0, 0, 0, 0, 0, 0, 0, 0, 0, 0, 0, 22, 106, 77, 243, 142, 83, 164, 63, 22, 106, 77, 243, 142, 83, 180, 63, 0, 0, 0, 0, 0, 0, 0, 0, 22, 106, 77, 243, 142, 83, 180, 63, 22, 106, 77, 243, 142, 83, 164, 63, 0, 0, 0, 0, 0, 0, 0, 0, 0, 0, 0, 0, 0, 0, 0, 0, 0, 0, 0, 0, 0, 0, 0, 0, 188, 5, 18, 20, 63, 198, 172, 63, 22, 106, 77, 243, 142, 83, 180, 63, 188, 5, 18, 20, 63, 198, 172, 63, 147, 24, 4, 86, 14, 45, 162, 63, 221, 181, 132, 124, 208, 179, 153, 63, 0, 0, 0, 0, 0, 0, 0, 0, 0, 0, 0, 0, 0, 0, 0, 0, 0, 0, 0, 0, 0, 0, 0, 0, 22, 106, 77, 243, 142, 83, 164, 63, 147, 24, 4, 86, 14, 45, 162, 63, 188, 5, 18, 20, 63, 198, 156, 63, 0, 0, 0, 0, 0, 0, 0, 0, 0, 0, 0, 0, 0, 0, 0, 0, 0, 0, 0, 0, 0, 0, 0, 0, 0, 0, 0, 0, 0, 0, 0, 0, 0, 0, 0, 0, 0, 0, 0, 0, 221, 181, 132, 124, 208, 179, 153, 63};

.visible .entry _Z15findNoisyPixelsP11pixelCoordsPhS1_PjS2_S2_jj(
	.param .u64 .ptr .align 1 _Z15findNoisyPixelsP11pixelCoordsPhS1_PjS2_S2_jj_param_0,
	.param .u64 .ptr .align 1 _Z15findNoisyPixelsP11pixelCoordsPhS1_PjS2_S2_jj_param_1,
	.param .u64 .ptr .align 1 _Z15findNoisyPixelsP11pixelCoordsPhS1_PjS2_S2_jj_param_2,
	.param .u64 .ptr .align 1 _Z15findNoisyPixelsP11pixelCoordsPhS1_PjS2_S2_jj_param_3,
	.param .u64 .ptr .align 1 _Z15findNoisyPixelsP11pixelCoordsPhS1_PjS2_S2_jj_param_4,
	.param .u64 .ptr .align 1 _Z15findNoisyPixelsP11pixelCoordsPhS1_PjS2_S2_jj_param_5,
	.param .u32 _Z15findNoisyPixelsP11pixelCoordsPhS1_PjS2_S2_jj_param_6,
	.param .u32 _Z15findNoisyPixelsP11pixelCoordsPhS1_PjS2_S2_jj_param_7
)
{
	.reg .pred 	%p<15>;
	.reg .b16 	%rs<35>;
	.reg .b32 	%r<26>;
	.reg .b64 	%rd<24>;

	ld.param.u64 	%rd1, [_Z15findNoisyPixelsP11pixelCoordsPhS1_PjS2_S2_jj_param_0];
	ld.param.u64 	%rd2, [_Z15findNoisyPixelsP11pixelCoordsPhS1_PjS2_S2_jj_param_1];
	ld.param.u64 	%rd3, [_Z15findNoisyPixelsP11pixelCoordsPhS1_PjS2_S2_jj_param_2];
	ld.param.u64 	%rd4, [_Z15findNoisyPixelsP11pixelCoordsPhS1_PjS2_S2_jj_param_3];
	ld.param.u64 	%rd5, [_Z15findNoisyPixelsP11pixelCoordsPhS1_PjS2_S2_jj_param_4];
	ld.param.u64 	%rd6, [_Z15findNoisyPixelsP11pixelCoordsPhS1_PjS2_S2_jj_param_5];
	ld.param.u32 	%r4, [_Z15findNoisyPixelsP11pixelCoordsPhS1_PjS2_S2_jj_param_6];
	ld.param.u32 	%r5, [_Z15findNoisyPixelsP11pixelCoordsPhS1_PjS2_S2_jj_param_7];
	mov.u32 	%r6, %ntid.x;
	mov.u32 	%r7, %ctaid.x;
	mov.u32 	%r8, %tid.x;
	add.s32 	%r9, %r6, %r4;
	add.s32 	%r10, %r9, -1;
	div.u32 	%r11, %r10, %r6;
	div.u32 	%r1, %r7, %r11;
	mul.lo.s32 	%r12, %r1, %r11;
	sub.s32 	%r13, %r7, %r12;
	mad.lo.s32 	%r2, %r13, %r6, %r8;
	add.s32 	%r14, %r4, -4;
	setp.gt.u32 	%p4, %r2, %r14;
	setp.lt.u32 	%p5, %r2, 3;
	or.pred  	%p6, %p4, %p5;
	mov.pred 	%p14, -1;
	@%p6 bra 	$L__BB0_2;
	add.s32 	%r15, %r5, -4;
	setp.gt.u32 	%p14, %r1, %r15;
$L__BB0_2:
	setp.lt.u32 	%p7, %r1, 3;
	or.pred  	%p8, %p14, %p7;
	@%p8 bra 	$L__BB0_5;
	cvta.to.global.u64 	%rd7, %rd2;
	mul.lo.s32 	%r17, %r1, %r4;
	add.s32 	%r3, %r2, %r17;
	cvt.u64.u32 	%rd8, %r3;
	add.s64 	%rd9, %rd7, %rd8;
	ld.global.u8 	%rs1, [%rd9];
	sub.s32 	%r18, %r17, %r4;
	add.s32 	%r19, %r18, %r2;
	add.s32 	%r20, %r19, -1;
	cvt.s64.s32 	%rd10, %r20;
	add.s64 	%rd11, %rd7, %rd10;
	ld.global.u8 	%rs4, [%rd11];
	ld.global.u8 	%rs5, [%rd11+1];
	max.u16 	%rs6, %rs5, %rs4;
	min.u16 	%rs7, %rs5, %rs4;
	ld.global.u8 	%rs8, [%rd11+2];
	max.u16 	%rs9, %rs8, %rs6;
	min.u16 	%rs10, %rs8, %rs7;
	cvt.s64.s32 	%rd12, %r4;
	add.s64 	%rd13, %rd11, %rd12;
	ld.global.u8 	%rs11, [%rd13];
	max.u16 	%rs12, %rs11, %rs9;
	min.u16 	%rs13, %rs11, %rs10;
	ld.global.u8 	%rs14, [%rd13+2];
	max.u16 	%rs15, %rs14, %rs12;
	min.u16 	%rs16, %rs14, %rs13;
	add.s64 	%rd14, %rd13, %rd12;
	ld.global.u8 	%rs17, [%rd14];
	max.u16 	%rs18, %rs17, %rs15;
	min.u16 	%rs19, %rs17, %rs16;
	ld.global.u8 	%rs20, [%rd14+1];
	max.u16 	%rs21, %rs20, %rs18;
	min.u16 	%rs22, %rs20, %rs19;
	ld.global.u8 	%rs23, [%rd14+2];
	max.u16 	%rs24, %rs23, %rs21;
	min.u16 	%rs25, %rs23, %rs22;
	cvt.u32.u16 	%r21, %rs24;
	cvta.to.global.u64 	%rd15, %rd4;
	atom.global.max.u32 	%r22, [%rd15], %r21;
	cvt.u32.u16 	%r23, %rs25;
	cvta.to.global.u64 	%rd16, %rd5;
	atom.global.min.u32 	%r24, [%rd16], %r23;
	cvt.u16.u32 	%rs26, %r22;
	and.b16  	%rs27, %rs26, 255;
	setp.eq.s16 	%p9, %rs24, %rs27;
	selp.b16 	%rs28, %rs24, -1, %p9;
	and.b16  	%rs30, %rs28, 255;
	cvt.u16.u32 	%rs31, %r24;
	and.b16  	%rs32, %rs31, 255;
	setp.eq.s16 	%p10, %rs25, %rs32;
	selp.b16 	%rs33, %rs25, 0, %p10;
	setp.ne.s16 	%p11, %rs1, %rs33;
	setp.ne.s16 	%p12, %rs1, %rs30;
	and.pred  	%p13, %p11, %p12;
	@%p13 bra 	$L__BB0_5;
	cvta.to.global.u64 	%rd18, %rd6;
	atom.global.add.u32 	%r25, [%rd18], 1;
	cvta.to.global.u64 	%rd19, %rd1;
	mul.wide.s32 	%rd20, %r25, 8;
	add.s64 	%rd21, %rd19, %rd20;
	st.global.u32 	[%rd21], %r1;
	st.global.u32 	[%rd21+4], %r2;
	cvta.to.global.u64 	%rd22, %rd3;
	add.s64 	%rd23, %rd22, %rd8;
	mov.b16 	%rs34, 0;
	st.global.u8 	[%rd23], %rs34;
$L__BB0_5:
	ret;

}
	// .globl	_Z14determineMasksP11pixelCoordsPhS1_S1_jjj
.visible .entry _Z14determineMasksP11pixelCoordsPhS1_S1_jjj(
	.param .u64 .ptr .align 1 _Z14determineMasksP11pixelCoordsPhS1_S1_jjj_param_0,
	.param .u64 .ptr .align 1 _Z14determineMasksP11pixelCoordsPhS1_S1_jjj_param_1,
	.param .u64 .ptr .align 1 _Z14determineMasksP11pixelCoordsPhS1_S1_jjj_param_2,
	.param .u64 .ptr .align 1 _Z14determineMasksP11pixelCoordsPhS1_S1_jjj_param_3,
	.param .u32 _Z14determineMasksP11pixelCoordsPhS1_S1_jjj_param_4,
	.param .u32 _Z14determineMasksP11pixelCoordsPhS1_S1_jjj_param_5,
	.param .u32 _Z14determineMasksP11pixelCoordsPhS1_S1_jjj_param_6
)
{
	.local .align 4 .b8 	__local_depot1[60];
	.reg .b64 	%SP;
	.reg .b64 	%SPL;
	.reg .pred 	%p<577>;
	.reg .b16 	%rs<421>;
	.reg .b32 	%r<1252>;
	.reg .b32 	%f<463>;
	.reg .b64 	%rd<400>;
	.reg .b64 	%fd<657>;

	mov.u64 	%SPL, __local_depot1;
	ld.param.u64 	%rd53, [_Z14determineMasksP11pixelCoordsPhS1_S1_jjj_param_0];
	ld.param.u64 	%rd56, [_Z14determineMasksP11pixelCoordsPhS1_S1_jjj_param_1];
	ld.param.u64 	%rd54, [_Z14determineMasksP11pixelCoordsPhS1_S1_jjj_param_2];
	ld.param.u32 	%r479, [_Z14determineMasksP11pixelCoordsPhS1_S1_jjj_param_4];
	cvta.to.global.u64 	%rd1, %rd56;
	cvta.to.global.u64 	%rd2, %rd54;
	add.u64 	%rd3, %SPL, 0;
	mov.u32 	%r480, %ntid.x;
	mov.u32 	%r481, %ctaid.x;
	mov.u32 	%r482, %tid.x;
	mad.lo.s32 	%r1, %r480, %r481, %r482;
	setp.gt.u32 	%p2, %r1, %r479;
	@%p2 bra 	$L__BB1_603;
	ld.param.u32 	%r999, [_Z14determineMasksP11pixelCoordsPhS1_S1_jjj_param_5];
	cvta.to.global.u64 	%rd58, %rd53;
	mul.wide.u32 	%rd59, %r1, 8;
	add.s64 	%rd60, %rd58, %rd59;
	ld.global.u32 	%r484, [%rd60];
	ld.global.u32 	%r2, [%rd60+4];
	add.s32 	%r485, %r484, -2;
	mul.lo.s32 	%r3, %r485, %r999;
	add.s32 	%r486, %r3, %r2;
	add.s32 	%r4, %r486, -2;
	cvt.s64.s32 	%rd61, %r4;
	add.s64 	%rd4, %rd2, %rd61;
	ld.global.u8 	%rs1, [%rd4];
	setp.eq.s16 	%p3, %rs1, 0;
	add.s64 	%rd5, %rd1, %rd61;
	mov.b32 	%r1011, 0;
	mov.u32 	%r1012, %r1011;
	@%p3 bra 	$L__BB1_6;
	ld.const.f64 	%fd171, [mask1];
	cvt.rzi.s32.f64 	%r488, %fd171;
	setp.eq.s32 	%p4, %r488, 0;
	mov.b32 	%r1011, 0;
	@%p4 bra 	$L__BB1_4;
	ld.global.u8 	%rs32, [%rd5];
	st.local.u8 	[%rd3], %rs32;
	mov.b32 	%r1011, 1;
$L__BB1_4:
	ld.const.f64 	%fd172, [mask2];
	cvt.rzi.s32.f64 	%r491, %fd172;
	setp.eq.s32 	%p5, %r491, 0;
	mov.b32 	%r1012, 0;
	@%p5 bra 	$L__BB1_6;
	ld.global.u8 	%rs33, [%rd5];
	st.local.u8 	[%rd3+14], %rs33;
	mov.b32 	%r1012, 1;
$L__BB1_6:
	ld.global.u8 	%rs2, [%rd4+1];
	setp.eq.s16 	%p6, %rs2, 0;
	@%p6 bra 	$L__BB1_11;
	ld.const.f64 	%fd173, [mask1+8];
	cvt.rzi.s32.f64 	%r493, %fd173;
	setp.eq.s32 	%p7, %r493, 0;
	@%p7 bra 	$L__BB1_9;
	ld.global.u8 	%rs34, [%rd5+1];
	cvt.u64.u32 	%rd62, %r1011;
	add.s64 	%rd63, %rd3, %rd62;
	st.local.u8 	[%rd63], %rs34;
	add.s32 	%r1011, %r1011, 1;
$L__BB1_9:
	ld.const.f64 	%fd174, [mask2+8];
	cvt.rzi.s32.f64 	%r494, %fd174;
	setp.eq.s32 	%p8, %r494, 0;
	@%p8 bra 	$L__BB1_11;
	ld.global.u8 	%rs35, [%rd5+1];
	cvt.u64.u32 	%rd64, %r1012;
	add.s64 	%rd65, %rd3, %rd64;
	st.local.u8 	[%rd65+14], %rs35;
	add.s32 	%r1012, %r1012, 1;
$L__BB1_11:
	ld.global.u8 	%rs3, [%rd4+2];
	setp.eq.s16 	%p9, %rs3, 0;
	@%p9 bra 	$L__BB1_16;
	ld.const.f64 	%fd175, [mask1+16];
	cvt.rzi.s32.f64 	%r495, %fd175;
	setp.eq.s32 	%p10, %r495, 0;
	@%p10 bra 	$L__BB1_14;
	ld.global.u8 	%rs36, [%rd5+2];
	cvt.u64.u32 	%rd66, %r1011;
	add.s64 	%rd67, %rd3, %rd66;
	st.local.u8 	[%rd67], %rs36;
	add.s32 	%r1011, %r1011, 1;
$L__BB1_14:
	ld.const.f64 	%fd176, [mask2+16];
	cvt.rzi.s32.f64 	%r496, %fd176;
	setp.eq.s32 	%p11, %r496, 0;
	@%p11 bra 	$L__BB1_16;
	ld.global.u8 	%rs37, [%rd5+2];
	cvt.u64.u32 	%rd68, %r1012;
	add.s64 	%rd69, %rd3, %rd68;
	st.local.u8 	[%rd69+14], %rs37;
	add.s32 	%r1012, %r1012, 1;
$L__BB1_16:
	ld.global.u8 	%rs4, [%rd4+3];
	setp.eq.s16 	%p12, %rs4, 0;
	@%p12 bra 	$L__BB1_21;
	ld.const.f64 	%fd177, [mask1+24];
	cvt.rzi.s32.f64 	%r497, %fd177;
	setp.eq.s32 	%p13, %r497, 0;
	@%p13 bra 	$L__BB1_19;
	ld.global.u8 	%rs38, [%rd5+3];
	cvt.u64.u32 	%rd70, %r1011;
	add.s64 	%rd71, %rd3, %rd70;
	st.local.u8 	[%rd71], %rs38;
	add.s32 	%r1011, %r1011, 1;
$L__BB1_19:
	ld.const.f64 	%fd178, [mask2+24];
	cvt.rzi.s32.f64 	%r498, %fd178;
	setp.eq.s32 	%p14, %r498, 0;
	@%p14 bra 	$L__BB1_21;
	ld.global.u8 	%rs39, [%rd5+3];
	cvt.u64.u32 	%rd72, %r1012;
	add.s64 	%rd73, %rd3, %rd72;
	st.local.u8 	[%rd73+14], %rs39;
	add.s32 	%r1012, %r1012, 1;
$L__BB1_21:
	ld.global.u8 	%rs5, [%rd4+4];
	setp.eq.s16 	%p15, %rs5, 0;
	@%p15 bra 	$L__BB1_26;
	ld.const.f64 	%fd179, [mask1+32];
	cvt.rzi.s32.f64 	%r499, %fd179;
	setp.eq.s32 	%p16, %r499, 0;
	@%p16 bra 	$L__BB1_24;
	ld.global.u8 	%rs40, [%rd5+4];
	cvt.u64.u32 	%rd74, %r1011;
	add.s64 	%rd75, %rd3, %rd74;
	st.local.u8 	[%rd75], %rs40;
	add.s32 	%r1011, %r1011, 1;
$L__BB1_24:
	ld.const.f64 	%fd180, [mask2+32];
	cvt.rzi.s32.f64 	%r500, %fd180;
	setp.eq.s32 	%p17, %r500, 0;
	@%p17 bra 	$L__BB1_26;
	ld.global.u8 	%rs41, [%rd5+4];
	cvt.u64.u32 	%rd76, %r1012;
	add.s64 	%rd77, %rd3, %rd76;
	st.local.u8 	[%rd77+14], %rs41;
	add.s32 	%r1012, %r1012, 1;
$L__BB1_26:
	ld.param.u32 	%r1000, [_Z14determineMasksP11pixelCoordsPhS1_S1_jjj_param_5];
	add.s32 	%r28, %r4, %r1000;
	cvt.s64.s32 	%rd78, %r28;
	cvt.s64.s32 	%rd79, %r1000;
	add.s64 	%rd6, %rd4, %rd79;
	ld.global.u8 	%rs6, [%rd6];
	setp.eq.s16 	%p18, %rs6, 0;
	add.s64 	%rd7, %rd1, %rd78;
	@%p18 bra 	$L__BB1_31;
	ld.const.f64 	%fd181, [mask1+40];
	cvt.rzi.s32.f64 	%r501, %fd181;
	setp.eq.s32 	%p19, %r501, 0;
	@%p19 bra 	$L__BB1_29;
	ld.global.u8 	%rs42, [%rd7];
	cvt.u64.u32 	%rd80, %r1011;
	add.s64 	%rd81, %rd3, %rd80;
	st.local.u8 	[%rd81], %rs42;
	add.s32 	%r1011, %r1011, 1;
$L__BB1_29:
	ld.const.f64 	%fd182, [mask2+40];
	cvt.rzi.s32.f64 	%r502, %fd182;
	setp.eq.s32 	%p20, %r502, 0;
	@%p20 bra 	$L__BB1_31;
	ld.global.u8 	%rs43, [%rd7];
	cvt.u64.u32 	%rd82, %r1012;
	add.s64 	%rd83, %rd3, %rd82;
	st.local.u8 	[%rd83+14], %rs43;
	add.s32 	%r1012, %r1012, 1;
$L__BB1_31:
	ld.global.u8 	%rs7, [%rd6+1];
	setp.eq.s16 	%p21, %rs7, 0;
	@%p21 bra 	$L__BB1_36;
	ld.const.f64 	%fd183, [mask1+48];
	cvt.rzi.s32.f64 	%r503, %fd183;
	setp.eq.s32 	%p22, %r503, 0;
	@%p22 bra 	$L__BB1_34;
	ld.global.u8 	%rs44, [%rd7+1];
	cvt.u64.u32 	%rd84, %r1011;
	add.s64 	%rd85, %rd3, %rd84;
	st.local.u8 	[%rd85], %rs44;
	add.s32 	%r1011, %r1011, 1;
$L__BB1_34:
	ld.const.f64 	%fd184, [mask2+48];
	cvt.rzi.s32.f64 	%r504, %fd184;
	setp.eq.s32 	%p23, %r504, 0;
	@%p23 bra 	$L__BB1_36;
	ld.global.u8 	%rs45, [%rd7+1];
	cvt.u64.u32 	%rd86, %r1012;
	add.s64 	%rd87, %rd3, %rd86;
	st.local.u8 	[%rd87+14], %rs45;
	add.s32 	%r1012, %r1012, 1;
$L__BB1_36:
	ld.global.u8 	%rs8, [%rd6+2];
	setp.eq.s16 	%p24, %rs8, 0;
	@%p24 bra 	$L__BB1_41;
	ld.const.f64 	%fd185, [mask1+56];
	cvt.rzi.s32.f64 	%r505, %fd185;
	setp.eq.s32 	%p25, %r505, 0;
	@%p25 bra 	$L__BB1_39;
	ld.global.u8 	%rs46, [%rd7+2];
	cvt.u64.u32 	%rd88, %r1011;
	add.s64 	%rd89, %rd3, %rd88;
	st.local.u8 	[%rd89], %rs46;
	add.s32 	%r1011, %r1011, 1;
$L__BB1_39:
	ld.const.f64 	%fd186, [mask2+56];
	cvt.rzi.s32.f64 	%r506, %fd186;
	setp.eq.s32 	%p26, %r506, 0;
	@%p26 bra 	$L__BB1_41;
	ld.global.u8 	%rs47, [%rd7+2];
	cvt.u64.u32 	%rd90, %r1012;
	add.s64 	%rd91, %rd3, %rd90;
	st.local.u8 	[%rd91+14], %rs47;
	add.s32 	%r1012, %r1012, 1;
$L__BB1_41:
	ld.global.u8 	%rs9, [%rd6+3];
	setp.eq.s16 	%p27, %rs9, 0;
	@%p27 bra 	$L__BB1_46;
	ld.const.f64 	%fd187, [mask1+64];
	cvt.rzi.s32.f64 	%r507, %fd187;
	setp.eq.s32 	%p28, %r507, 0;
	@%p28 bra 	$L__BB1_44;
	ld.global.u8 	%rs48, [%rd7+3];
	cvt.u64.u32 	%rd92, %r1011;
	add.s64 	%rd93, %rd3, %rd92;
	st.local.u8 	[%rd93], %rs48;
	add.s32 	%r1011, %r1011, 1;
$L__BB1_44:
	ld.const.f64 	%fd188, [mask2+64];
	cvt.rzi.s32.f64 	%r508, %fd188;
	setp.eq.s32 	%p29, %r508, 0;
	@%p29 bra 	$L__BB1_46;
	ld.global.u8 	%rs49, [%rd7+3];
	cvt.u64.u32 	%rd94, %r1012;
	add.s64 	%rd95, %rd3, %rd94;
	st.local.u8 	[%rd95+14], %rs49;
	add.s32 	%r1012, %r1012, 1;
$L__BB1_46:
	ld.global.u8 	%rs10, [%rd6+4];
	setp.eq.s16 	%p30, %rs10, 0;
	@%p30 bra 	$L__BB1_51;
	ld.const.f64 	%fd189, [mask1+72];
	cvt.rzi.s32.f64 	%r509, %fd189;
	setp.eq.s32 	%p31, %r509, 0;
	@%p31 bra 	$L__BB1_49;
	ld.global.u8 	%rs50, [%rd7+4];
	cvt.u64.u32 	%rd96, %r1011;
	add.s64 	%rd97, %rd3, %rd96;
	st.local.u8 	[%rd97], %rs50;
	add.s32 	%r1011, %r1011, 1;
$L__BB1_49:
	ld.const.f64 	%fd190, [mask2+72];
	cvt.rzi.s32.f64 	%r510, %fd190;
	setp.eq.s32 	%p32, %r510, 0;
	@%p32 bra 	$L__BB1_51;
	ld.global.u8 	%rs51, [%rd7+4];
	cvt.u64.u32 	%rd98, %r1012;
	add.s64 	%rd99, %rd3, %rd98;
	st.local.u8 	[%rd99+14], %rs51;
	add.s32 	%r1012, %r1012, 1;
$L__BB1_51:
	ld.param.u32 	%r1001, [_Z14determineMasksP11pixelCoordsPhS1_S1_jjj_param_5];
	cvt.s64.s32 	%rd100, %r1001;
	add.s32 	%r54, %r28, %r1001;
	cvt.s64.s32 	%rd101, %r54;
	add.s64 	%rd8, %rd6, %rd100;
	ld.global.u8 	%rs11, [%rd8];
	setp.eq.s16 	%p33, %rs11, 0;
	add.s64 	%rd9, %rd1, %rd101;
	@%p33 bra 	$L__BB1_56;
	ld.const.f64 	%fd191, [mask1+80];
	cvt.rzi.s32.f64 	%r511, %fd191;
	setp.eq.s32 	%p34, %r511, 0;
	@%p34 bra 	$L__BB1_54;
	ld.global.u8 	%rs52, [%rd9];
	cvt.u64.u32 	%rd102, %r1011;
	add.s64 	%rd103, %rd3, %rd102;
	st.local.u8 	[%rd103], %rs52;
	add.s32 	%r1011, %r1011, 1;
$L__BB1_54:
	ld.const.f64 	%fd192, [mask2+80];
	cvt.rzi.s32.f64 	%r512, %fd192;
	setp.eq.s32 	%p35, %r512, 0;
	@%p35 bra 	$L__BB1_56;
	ld.global.u8 	%rs53, [%rd9];
	cvt.u64.u32 	%rd104, %r1012;
	add.s64 	%rd105, %rd3, %rd104;
	st.local.u8 	[%rd105+14], %rs53;
	add.s32 	%r1012, %r1012, 1;
$L__BB1_56:
	ld.global.u8 	%rs12, [%rd8+1];
	setp.eq.s16 	%p36, %rs12, 0;
	@%p36 bra 	$L__BB1_61;
	ld.const.f64 	%fd193, [mask1+88];
	cvt.rzi.s32.f64 	%r513, %fd193;
	setp.eq.s32 	%p37, %r513, 0;
	@%p37 bra 	$L__BB1_59;
	ld.global.u8 	%rs54, [%rd9+1];
	cvt.u64.u32 	%rd106, %r1011;
	add.s64 	%rd107, %rd3, %rd106;
	st.local.u8 	[%rd107], %rs54;
	add.s32 	%r1011, %r1011, 1;
$L__BB1_59:
	ld.const.f64 	%fd194, [mask2+88];
	cvt.rzi.s32.f64 	%r514, %fd194;
	setp.eq.s32 	%p38, %r514, 0;
	@%p38 bra 	$L__BB1_61;
	ld.global.u8 	%rs55, [%rd9+1];
	cvt.u64.u32 	%rd108, %r1012;
	add.s64 	%rd109, %rd3, %rd108;
	st.local.u8 	[%rd109+14], %rs55;
	add.s32 	%r1012, %r1012, 1;
$L__BB1_61:
	ld.global.u8 	%rs13, [%rd8+2];
	setp.eq.s16 	%p39, %rs13, 0;
	@%p39 bra 	$L__BB1_66;
	ld.const.f64 	%fd195, [mask1+96];
	cvt.rzi.s32.f64 	%r515, %fd195;
	setp.eq.s32 	%p40, %r515, 0;
	@%p40 bra 	$L__BB1_64;
	ld.global.u8 	%rs56, [%rd9+2];
	cvt.u64.u32 	%rd110, %r1011;
	add.s64 	%rd111, %rd3, %rd110;
	st.local.u8 	[%rd111], %rs56;
	add.s32 	%r1011, %r1011, 1;
$L__BB1_64:
	ld.const.f64 	%fd196, [mask2+96];
	cvt.rzi.s32.f64 	%r516, %fd196;
	setp.eq.s32 	%p41, %r516, 0;
	@%p41 bra 	$L__BB1_66;
	ld.global.u8 	%rs57, [%rd9+2];
	cvt.u64.u32 	%rd112, %r1012;
	add.s64 	%rd113, %rd3, %rd112;
	st.local.u8 	[%rd113+14], %rs57;
	add.s32 	%r1012, %r1012, 1;
$L__BB1_66:
	ld.global.u8 	%rs14, [%rd8+3];
	setp.eq.s16 	%p42, %rs14, 0;
	@%p42 bra 	$L__BB1_71;
	ld.const.f64 	%fd197, [mask1+104];
	cvt.rzi.s32.f64 	%r517, %fd197;
	setp.eq.s32 	%p43, %r517, 0;
	@%p43 bra 	$L__BB1_69;
	ld.global.u8 	%rs58, [%rd9+3];
	cvt.u64.u32 	%rd114, %r1011;
	add.s64 	%rd115, %rd3, %rd114;
	st.local.u8 	[%rd115], %rs58;
	add.s32 	%r1011, %r1011, 1;
$L__BB1_69:
	ld.const.f64 	%fd198, [mask2+104];
	cvt.rzi.s32.f64 	%r518, %fd198;
	setp.eq.s32 	%p44, %r518, 0;
	@%p44 bra 	$L__BB1_71;
	ld.global.u8 	%rs59, [%rd9+3];
	cvt.u64.u32 	%rd116, %r1012;
	add.s64 	%rd117, %rd3, %rd116;
	st.local.u8 	[%rd117+14], %rs59;
	add.s32 	%r1012, %r1012, 1;
$L__BB1_71:
	ld.global.u8 	%rs15, [%rd8+4];
	setp.eq.s16 	%p45, %rs15, 0;
	@%p45 bra 	$L__BB1_76;
	ld.const.f64 	%fd199, [mask1+112];
	cvt.rzi.s32.f64 	%r519, %fd199;
	setp.eq.s32 	%p46, %r519, 0;
	@%p46 bra 	$L__BB1_74;
	ld.global.u8 	%rs60, [%rd9+4];
	cvt.u64.u32 	%rd118, %r1011;
	add.s64 	%rd119, %rd3, %rd118;
	st.local.u8 	[%rd119], %rs60;
	add.s32 	%r1011, %r1011, 1;
$L__BB1_74:
	ld.const.f64 	%fd200, [mask2+112];
	cvt.rzi.s32.f64 	%r520, %fd200;
	setp.eq.s32 	%p47, %r520, 0;
	@%p47 bra 	$L__BB1_76;
	ld.global.u8 	%rs61, [%rd9+4];
	cvt.u64.u32 	%rd120, %r1012;
	add.s64 	%rd121, %rd3, %rd120;
	st.local.u8 	[%rd121+14], %rs61;
	add.s32 	%r1012, %r1012, 1;
$L__BB1_76:
	ld.param.u32 	%r1002, [_Z14determineMasksP11pixelCoordsPhS1_S1_jjj_param_5];
	cvt.s64.s32 	%rd122, %r1002;
	add.s32 	%r80, %r54, %r1002;
	cvt.s64.s32 	%rd123, %r80;
	add.s64 	%rd10, %rd8, %rd122;
	ld.global.u8 	%rs16, [%rd10];
	setp.eq.s16 	%p48, %rs16, 0;
	add.s64 	%rd11, %rd1, %rd123;
	@%p48 bra 	$L__BB1_81;
	ld.const.f64 	%fd201, [mask1+120];
	cvt.rzi.s32.f64 	%r521, %fd201;
	setp.eq.s32 	%p49, %r521, 0;
	@%p49 bra 	$L__BB1_79;
	ld.global.u8 	%rs62, [%rd11];
	cvt.u64.u32 	%rd124, %r1011;
	add.s64 	%rd125, %rd3, %rd124;
	st.local.u8 	[%rd125], %rs62;
	add.s32 	%r1011, %r1011, 1;
$L__BB1_79:
	ld.const.f64 	%fd202, [mask2+120];
	cvt.rzi.s32.f64 	%r522, %fd202;
	setp.eq.s32 	%p50, %r522, 0;
	@%p50 bra 	$L__BB1_81;
	ld.global.u8 	%rs63, [%rd11];
	cvt.u64.u32 	%rd126, %r1012;
	add.s64 	%rd127, %rd3, %rd126;
	st.local.u8 	[%rd127+14], %rs63;
	add.s32 	%r1012, %r1012, 1;
$L__BB1_81:
	ld.global.u8 	%rs17, [%rd10+1];
	setp.eq.s16 	%p51, %rs17, 0;
	@%p51 bra 	$L__BB1_86;
	ld.const.f64 	%fd203, [mask1+128];
	cvt.rzi.s32.f64 	%r523, %fd203;
	setp.eq.s32 	%p52, %r523, 0;
	@%p52 bra 	$L__BB1_84;
	ld.global.u8 	%rs64, [%rd11+1];
	cvt.u64.u32 	%rd128, %r1011;
	add.s64 	%rd129, %rd3, %rd128;
	st.local.u8 	[%rd129], %rs64;
	add.s32 	%r1011, %r1011, 1;
$L__BB1_84:
	ld.const.f64 	%fd204, [mask2+128];
	cvt.rzi.s32.f64 	%r524, %fd204;
	setp.eq.s32 	%p53, %r524, 0;
	@%p53 bra 	$L__BB1_86;
	ld.global.u8 	%rs65, [%rd11+1];
	cvt.u64.u32 	%rd130, %r1012;
	add.s64 	%rd131, %rd3, %rd130;
	st.local.u8 	[%rd131+14], %rs65;
	add.s32 	%r1012, %r1012, 1;
$L__BB1_86:
	ld.global.u8 	%rs18, [%rd10+2];
	setp.eq.s16 	%p54, %rs18, 0;
	@%p54 bra 	$L__BB1_91;
	ld.const.f64 	%fd205, [mask1+136];
	cvt.rzi.s32.f64 	%r525, %fd205;
	setp.eq.s32 	%p55, %r525, 0;
	@%p55 bra 	$L__BB1_89;
	ld.global.u8 	%rs66, [%rd11+2];
	cvt.u64.u32 	%rd132, %r1011;
	add.s64 	%rd133, %rd3, %rd132;
	st.local.u8 	[%rd133], %rs66;
	add.s32 	%r1011, %r1011, 1;
$L__BB1_89:
	ld.const.f64 	%fd206, [mask2+136];
	cvt.rzi.s32.f64 	%r526, %fd206;
	setp.eq.s32 	%p56, %r526, 0;
	@%p56 bra 	$L__BB1_91;
	ld.global.u8 	%rs67, [%rd11+2];
	cvt.u64.u32 	%rd134, %r1012;
	add.s64 	%rd135, %rd3, %rd134;
	st.local.u8 	[%rd135+14], %rs67;
	add.s32 	%r1012, %r1012, 1;
$L__BB1_91:
	ld.global.u8 	%rs19, [%rd10+3];
	setp.eq.s16 	%p57, %rs19, 0;
	@%p57 bra 	$L__BB1_96;
	ld.const.f64 	%fd207, [mask1+144];
	cvt.rzi.s32.f64 	%r527, %fd207;
	setp.eq.s32 	%p58, %r527, 0;
	@%p58 bra 	$L__BB1_94;
	ld.global.u8 	%rs68, [%rd11+3];
	cvt.u64.u32 	%rd136, %r1011;
	add.s64 	%rd137, %rd3, %rd136;
	st.local.u8 	[%rd137], %rs68;
	add.s32 	%r1011, %r1011, 1;
$L__BB1_94:
	ld.const.f64 	%fd208, [mask2+144];
	cvt.rzi.s32.f64 	%r528, %fd208;
	setp.eq.s32 	%p59, %r528, 0;
	@%p59 bra 	$L__BB1_96;
	ld.global.u8 	%rs69, [%rd11+3];
	cvt.u64.u32 	%rd138, %r1012;
	add.s64 	%rd139, %rd3, %rd138;
	st.local.u8 	[%rd139+14], %rs69;
	add.s32 	%r1012, %r1012, 1;
$L__BB1_96:
	ld.global.u8 	%rs20, [%rd10+4];
	setp.eq.s16 	%p60, %rs20, 0;
	@%p60 bra 	$L__BB1_101;
	ld.const.f64 	%fd209, [mask1+152];
	cvt.rzi.s32.f64 	%r529, %fd209;
	setp.eq.s32 	%p61, %r529, 0;
	@%p61 bra 	$L__BB1_99;
	ld.global.u8 	%rs70, [%rd11+4];
	cvt.u64.u32 	%rd140, %r1011;
	add.s64 	%rd141, %rd3, %rd140;
	st.local.u8 	[%rd141], %rs70;
	add.s32 	%r1011, %r1011, 1;
$L__BB1_99:
	ld.const.f64 	%fd210, [mask2+152];
	cvt.rzi.s32.f64 	%r530, %fd210;
	setp.eq.s32 	%p62, %r530, 0;
	@%p62 bra 	$L__BB1_101;
	ld.global.u8 	%rs71, [%rd11+4];
	cvt.u64.u32 	%rd142, %r1012;
	add.s64 	%rd143, %rd3, %rd142;
	st.local.u8 	[%rd143+14], %rs71;
	add.s32 	%r1012, %r1012, 1;
$L__BB1_101:
	ld.param.u32 	%r1003, [_Z14determineMasksP11pixelCoordsPhS1_S1_jjj_param_5];
	cvt.s64.s32 	%rd144, %r1003;
	add.s32 	%r106, %r80, %r1003;
	cvt.s64.s32 	%rd145, %r106;
	add.s64 	%rd12, %rd10, %rd144;
	ld.global.u8 	%rs21, [%rd12];
	setp.eq.s16 	%p63, %rs21, 0;
	add.s64 	%rd13, %rd1, %rd145;
	@%p63 bra 	$L__BB1_106;
	ld.const.f64 	%fd211, [mask1+160];
	cvt.rzi.s32.f64 	%r531, %fd211;
	setp.eq.s32 	%p64, %r531, 0;
	@%p64 bra 	$L__BB1_104;
	ld.global.u8 	%rs72, [%rd13];
	cvt.u64.u32 	%rd146, %r1011;
	add.s64 	%rd147, %rd3, %rd146;
	st.local.u8 	[%rd147], %rs72;
	add.s32 	%r1011, %r1011, 1;
$L__BB1_104:
	ld.const.f64 	%fd212, [mask2+160];
	cvt.rzi.s32.f64 	%r532, %fd212;
	setp.eq.s32 	%p65, %r532, 0;
	@%p65 bra 	$L__BB1_106;
	ld.global.u8 	%rs73, [%rd13];
	cvt.u64.u32 	%rd148, %r1012;
	add.s64 	%rd149, %rd3, %rd148;
	st.local.u8 	[%rd149+14], %rs73;
	add.s32 	%r1012, %r1012, 1;
$L__BB1_106:
	ld.global.u8 	%rs22, [%rd12+1];
	setp.eq.s16 	%p66, %rs22, 0;
	@%p66 bra 	$L__BB1_111;
	ld.const.f64 	%fd213, [mask1+168];
	cvt.rzi.s32.f64 	%r533, %fd213;
	setp.eq.s32 	%p67, %r533, 0;
	@%p67 bra 	$L__BB1_109;
	ld.global.u8 	%rs74, [%rd13+1];
	cvt.u64.u32 	%rd150, %r1011;
	add.s64 	%rd151, %rd3, %rd150;
	st.local.u8 	[%rd151], %rs74;
	add.s32 	%r1011, %r1011, 1;
$L__BB1_109:
	ld.const.f64 	%fd214, [mask2+168];
	cvt.rzi.s32.f64 	%r534, %fd214;
	setp.eq.s32 	%p68, %r534, 0;
	@%p68 bra 	$L__BB1_111;
	ld.global.u8 	%rs75, [%rd13+1];
	cvt.u64.u32 	%rd152, %r1012;
	add.s64 	%rd153, %rd3, %rd152;
	st.local.u8 	[%rd153+14], %rs75;
	add.s32 	%r1012, %r1012, 1;
$L__BB1_111:
	ld.global.u8 	%rs23, [%rd12+2];
	setp.eq.s16 	%p69, %rs23, 0;
	@%p69 bra 	$L__BB1_116;
	ld.const.f64 	%fd215, [mask1+176];
	cvt.rzi.s32.f64 	%r535, %fd215;
	setp.eq.s32 	%p70, %r535, 0;
	@%p70 bra 	$L__BB1_114;
	ld.global.u8 	%rs76, [%rd13+2];
	cvt.u64.u32 	%rd154, %r1011;
	add.s64 	%rd155, %rd3, %rd154;
	st.local.u8 	[%rd155], %rs76;
	add.s32 	%r1011, %r1011, 1;
$L__BB1_114:
	ld.const.f64 	%fd216, [mask2+176];
	cvt.rzi.s32.f64 	%r536, %fd216;
	setp.eq.s32 	%p71, %r536, 0;
	@%p71 bra 	$L__BB1_116;
	ld.global.u8 	%rs77, [%rd13+2];
	cvt.u64.u32 	%rd156, %r1012;
	add.s64 	%rd157, %rd3, %rd156;
	st.local.u8 	[%rd157+14], %rs77;
	add.s32 	%r1012, %r1012, 1;
$L__BB1_116:
	ld.global.u8 	%rs24, [%rd12+3];
	setp.eq.s16 	%p72, %rs24, 0;
	@%p72 bra 	$L__BB1_121;
	ld.const.f64 	%fd217, [mask1+184];
	cvt.rzi.s32.f64 	%r537, %fd217;
	setp.eq.s32 	%p73, %r537, 0;
	@%p73 bra 	$L__BB1_119;
	ld.global.u8 	%rs78, [%rd13+3];
	cvt.u64.u32 	%rd158, %r1011;
	add.s64 	%rd159, %rd3, %rd158;
	st.local.u8 	[%rd159], %rs78;
	add.s32 	%r1011, %r1011, 1;
$L__BB1_119:
	ld.const.f64 	%fd218, [mask2+184];
	cvt.rzi.s32.f64 	%r538, %fd218;
	setp.eq.s32 	%p74, %r538, 0;
	@%p74 bra 	$L__BB1_121;
	ld.global.u8 	%rs79, [%rd13+3];
	cvt.u64.u32 	%rd160, %r1012;
	add.s64 	%rd161, %rd3, %rd160;
	st.local.u8 	[%rd161+14], %rs79;
	add.s32 	%r1012, %r1012, 1;
$L__BB1_121:
	ld.global.u8 	%rs25, [%rd12+4];
	setp.eq.s16 	%p75, %rs25, 0;
	@%p75 bra 	$L__BB1_126;
	ld.const.f64 	%fd219, [mask1+192];
	cvt.rzi.s32.f64 	%r539, %fd219;
	setp.eq.s32 	%p76, %r539, 0;
	@%p76 bra 	$L__BB1_124;
	ld.global.u8 	%rs80, [%rd13+4];
	cvt.u64.u32 	%rd162, %r1011;
	add.s64 	%rd163, %rd3, %rd162;
	st.local.u8 	[%rd163], %rs80;
	add.s32 	%r1011, %r1011, 1;
$L__BB1_124:
	ld.const.f64 	%fd220, [mask2+192];
	cvt.rzi.s32.f64 	%r540, %fd220;
	setp.eq.s32 	%p77, %r540, 0;
	@%p77 bra 	$L__BB1_126;
	ld.global.u8 	%rs81, [%rd13+4];
	cvt.u64.u32 	%rd164, %r1012;
	add.s64 	%rd165, %rd3, %rd164;
	st.local.u8 	[%rd165+14], %rs81;
	add.s32 	%r1012, %r1012, 1;
$L__BB1_126:
	ld.param.u32 	%r1004, [_Z14determineMasksP11pixelCoordsPhS1_S1_jjj_param_5];
	ld.param.u64 	%rd389, [_Z14determineMasksP11pixelCoordsPhS1_S1_jjj_param_2];
	shl.b32 	%r542, %r1004, 2;
	add.s32 	%r543, %r542, %r3;
	mad.lo.s32 	%r544, %r1004, -5, %r543;
	add.s32 	%r545, %r544, %r2;
	add.s32 	%r546, %r545, -3;
	cvt.s64.s32 	%rd166, %r546;
	cvta.to.global.u64 	%rd167, %rd389;
	add.s64 	%rd14, %rd167, %rd166;
	ld.global.u8 	%rs82, [%rd14];
	setp.eq.s16 	%p78, %rs82, 0;
	add.s64 	%rd15, %rd1, %rd166;
	mov.b32 	%r1086, 0;
	mov.u32 	%r1087, %r1086;
	@%p78 bra 	$L__BB1_131;
	ld.const.f64 	%fd221, [mask3];
	cvt.rzi.s32.f64 	%r548, %fd221;
	setp.eq.s32 	%p79, %r548, 0;
	mov.b32 	%r1086, 0;
	@%p79 bra 	$L__BB1_129;
	ld.global.u8 	%rs83, [%rd15];
	st.local.u8 	[%rd3+28], %rs83;
	mov.b32 	%r1086, 1;
$L__BB1_129:
	ld.const.f64 	%fd222, [mask4];
	cvt.rzi.s32.f64 	%r551, %fd222;
	setp.eq.s32 	%p80, %r551, 0;
	mov.b32 	%r1087, 0;
	@%p80 bra 	$L__BB1_131;
	ld.global.u8 	%rs84, [%rd15];
	st.local.u8 	[%rd3+42], %rs84;
	mov.b32 	%r1087, 1;
$L__BB1_131:
	ld.global.u8 	%rs85, [%rd14+1];
	setp.eq.s16 	%p81, %rs85, 0;
	@%p81 bra 	$L__BB1_136;
	ld.const.f64 	%fd223, [mask3+8];
	cvt.rzi.s32.f64 	%r553, %fd223;
	setp.eq.s32 	%p82, %r553, 0;
	@%p82 bra 	$L__BB1_134;
	ld.global.u8 	%rs86, [%rd15+1];
	cvt.u64.u32 	%rd168, %r1086;
	add.s64 	%rd169, %rd3, %rd168;
	st.local.u8 	[%rd169+28], %rs86;
	add.s32 	%r1086, %r1086, 1;
$L__BB1_134:
	ld.const.f64 	%fd224, [mask4+8];
	cvt.rzi.s32.f64 	%r554, %fd224;
	setp.eq.s32 	%p83, %r554, 0;
	@%p83 bra 	$L__BB1_136;
	ld.global.u8 	%rs87, [%rd15+1];
	cvt.u64.u32 	%rd170, %r1087;
	add.s64 	%rd171, %rd3, %rd170;
	st.local.u8 	[%rd171+42], %rs87;
	add.s32 	%r1087, %r1087, 1;
$L__BB1_136:
	ld.global.u8 	%rs88, [%rd14+2];
	setp.eq.s16 	%p84, %rs88, 0;
	@%p84 bra 	$L__BB1_141;
	ld.const.f64 	%fd225, [mask3+16];
	cvt.rzi.s32.f64 	%r555, %fd225;
	setp.eq.s32 	%p85, %r555, 0;
	@%p85 bra 	$L__BB1_139;
	ld.global.u8 	%rs89, [%rd15+2];
	cvt.u64.u32 	%rd172, %r1086;
	add.s64 	%rd173, %rd3, %rd172;
	st.local.u8 	[%rd173+28], %rs89;
	add.s32 	%r1086, %r1086, 1;
$L__BB1_139:
	ld.const.f64 	%fd226, [mask4+16];
	cvt.rzi.s32.f64 	%r556, %fd226;
	setp.eq.s32 	%p86, %r556, 0;
	@%p86 bra 	$L__BB1_141;
	ld.global.u8 	%rs90, [%rd15+2];
	cvt.u64.u32 	%rd174, %r1087;
	add.s64 	%rd175, %rd3, %rd174;
	st.local.u8 	[%rd175+42], %rs90;
	add.s32 	%r1087, %r1087, 1;
$L__BB1_141:
	ld.global.u8 	%rs91, [%rd14+3];
	setp.eq.s16 	%p87, %rs91, 0;
	@%p87 bra 	$L__BB1_146;
	ld.const.f64 	%fd227, [mask3+24];
	cvt.rzi.s32.f64 	%r557, %fd227;
	setp.eq.s32 	%p88, %r557, 0;
	@%p88 bra 	$L__BB1_144;
	ld.global.u8 	%rs92, [%rd15+3];
	cvt.u64.u32 	%rd176, %r1086;
	add.s64 	%rd177, %rd3, %rd176;
	st.local.u8 	[%rd177+28], %rs92;
	add.s32 	%r1086, %r1086, 1;
$L__BB1_144:
	ld.const.f64 	%fd228, [mask4+24];
	cvt.rzi.s32.f64 	%r558, %fd228;
	setp.eq.s32 	%p89, %r558, 0;
	@%p89 bra 	$L__BB1_146;
	ld.global.u8 	%rs93, [%rd15+3];
	cvt.u64.u32 	%rd178, %r1087;
	add.s64 	%rd179, %rd3, %rd178;
	st.local.u8 	[%rd179+42], %rs93;
	add.s32 	%r1087, %r1087, 1;
$L__BB1_146:
	ld.global.u8 	%rs94, [%rd14+4];
	setp.eq.s16 	%p90, %rs94, 0;
	@%p90 bra 	$L__BB1_151;
	ld.const.f64 	%fd229, [mask3+32];
	cvt.rzi.s32.f64 	%r559, %fd229;
	setp.eq.s32 	%p91, %r559, 0;
	@%p91 bra 	$L__BB1_149;
	ld.global.u8 	%rs95, [%rd15+4];
	cvt.u64.u32 	%rd180, %r1086;
	add.s64 	%rd181, %rd3, %rd180;
	st.local.u8 	[%rd181+28], %rs95;
	add.s32 	%r1086, %r1086, 1;
$L__BB1_149:
	ld.const.f64 	%fd230, [mask4+32];
	cvt.rzi.s32.f64 	%r560, %fd230;
	setp.eq.s32 	%p92, %r560, 0;
	@%p92 bra 	$L__BB1_151;
	ld.global.u8 	%rs96, [%rd15+4];
	cvt.u64.u32 	%rd182, %r1087;
	add.s64 	%rd183, %rd3, %rd182;
	st.local.u8 	[%rd183+42], %rs96;
	add.s32 	%r1087, %r1087, 1;
$L__BB1_151:
	ld.global.u8 	%rs97, [%rd14+5];
	setp.eq.s16 	%p93, %rs97, 0;
	@%p93 bra 	$L__BB1_156;
	ld.const.f64 	%fd231, [mask3+40];
	cvt.rzi.s32.f64 	%r561, %fd231;
	setp.eq.s32 	%p94, %r561, 0;
	@%p94 bra 	$L__BB1_154;
	ld.global.u8 	%rs98, [%rd15+5];
	cvt.u64.u32 	%rd184, %r1086;
	add.s64 	%rd185, %rd3, %rd184;
	st.local.u8 	[%rd185+28], %rs98;
	add.s32 	%r1086, %r1086, 1;
$L__BB1_154:
	ld.const.f64 	%fd232, [mask4+40];
	cvt.rzi.s32.f64 	%r562, %fd232;
	setp.eq.s32 	%p95, %r562, 0;
	@%p95 bra 	$L__BB1_156;
	ld.global.u8 	%rs99, [%rd15+5];
	cvt.u64.u32 	%rd186, %r1087;
	add.s64 	%rd187, %rd3, %rd186;
	st.local.u8 	[%rd187+42], %rs99;
	add.s32 	%r1087, %r1087, 1;
$L__BB1_156:
	ld.global.u8 	%rs100, [%rd14+6];
	setp.eq.s16 	%p96, %rs100, 0;
	@%p96 bra 	$L__BB1_161;
	ld.const.f64 	%fd233, [mask3+48];
	cvt.rzi.s32.f64 	%r563, %fd233;
	setp.eq.s32 	%p97, %r563, 0;
	@%p97 bra 	$L__BB1_159;
	ld.global.u8 	%rs101, [%rd15+6];
	cvt.u64.u32 	%rd188, %r1086;
	add.s64 	%rd189, %rd3, %rd188;
	st.local.u8 	[%rd189+28], %rs101;
	add.s32 	%r1086, %r1086, 1;
$L__BB1_159:
	ld.const.f64 	%fd234, [mask4+48];
	cvt.rzi.s32.f64 	%r564, %fd234;
	setp.eq.s32 	%p98, %r564, 0;
	@%p98 bra 	$L__BB1_161;
	ld.global.u8 	%rs102, [%rd15+6];
	cvt.u64.u32 	%rd190, %r1087;
	add.s64 	%rd191, %rd3, %rd190;
	st.local.u8 	[%rd191+42], %rs102;
	add.s32 	%r1087, %r1087, 1;
$L__BB1_161:
	ld.global.u8 	%rs103, [%rd4+-1];
	setp.eq.s16 	%p99, %rs103, 0;
	@%p99 bra 	$L__BB1_166;
	ld.const.f64 	%fd235, [mask3+56];
	cvt.rzi.s32.f64 	%r565, %fd235;
	setp.eq.s32 	%p100, %r565, 0;
	@%p100 bra 	$L__BB1_164;
	ld.global.u8 	%rs104, [%rd5+-1];
	cvt.u64.u32 	%rd192, %r1086;
	add.s64 	%rd193, %rd3, %rd192;
	st.local.u8 	[%rd193+28], %rs104;
	add.s32 	%r1086, %r1086, 1;
$L__BB1_164:
	ld.const.f64 	%fd236, [mask4+56];
	cvt.rzi.s32.f64 	%r566, %fd236;
	setp.eq.s32 	%p101, %r566, 0;
	@%p101 bra 	$L__BB1_166;
	ld.global.u8 	%rs105, [%rd5+-1];
	cvt.u64.u32 	%rd194, %r1087;
	add.s64 	%rd195, %rd3, %rd194;
	st.local.u8 	[%rd195+42], %rs105;
	add.s32 	%r1087, %r1087, 1;
$L__BB1_166:
	setp.eq.s16 	%p102, %rs1, 0;
	@%p102 bra 	$L__BB1_171;
	ld.const.f64 	%fd237, [mask3+64];
	cvt.rzi.s32.f64 	%r567, %fd237;
	setp.eq.s32 	%p103, %r567, 0;
	@%p103 bra 	$L__BB1_169;
	ld.global.u8 	%rs106, [%rd5];
	cvt.u64.u32 	%rd196, %r1086;
	add.s64 	%rd197, %rd3, %rd196;
	st.local.u8 	[%rd197+28], %rs106;
	add.s32 	%r1086, %r1086, 1;
$L__BB1_169:
	ld.const.f64 	%fd238, [mask4+64];
	cvt.rzi.s32.f64 	%r568, %fd238;
	setp.eq.s32 	%p104, %r568, 0;
	@%p104 bra 	$L__BB1_171;
	ld.global.u8 	%rs107, [%rd5];
	cvt.u64.u32 	%rd198, %r1087;
	add.s64 	%rd199, %rd3, %rd198;
	st.local.u8 	[%rd199+42], %rs107;
	add.s32 	%r1087, %r1087, 1;
$L__BB1_171:
	setp.eq.s16 	%p105, %rs2, 0;
	@%p105 bra 	$L__BB1_176;
	ld.const.f64 	%fd239, [mask3+72];
	cvt.rzi.s32.f64 	%r569, %fd239;
	setp.eq.s32 	%p106, %r569, 0;
	@%p106 bra 	$L__BB1_174;
	ld.global.u8 	%rs108, [%rd5+1];
	cvt.u64.u32 	%rd200, %r1086;
	add.s64 	%rd201, %rd3, %rd200;
	st.local.u8 	[%rd201+28], %rs108;
	add.s32 	%r1086, %r1086, 1;
$L__BB1_174:
	ld.const.f64 	%fd240, [mask4+72];
	cvt.rzi.s32.f64 	%r570, %fd240;
	setp.eq.s32 	%p107, %r570, 0;
	@%p107 bra 	$L__BB1_176;
	ld.global.u8 	%rs109, [%rd5+1];
	cvt.u64.u32 	%rd202, %r1087;
	add.s64 	%rd203, %rd3, %rd202;
	st.local.u8 	[%rd203+42], %rs109;
	add.s32 	%r1087, %r1087, 1;
$L__BB1_176:
	setp.eq.s16 	%p108, %rs3, 0;
	@%p108 bra 	$L__BB1_181;
	ld.const.f64 	%fd241, [mask3+80];
	cvt.rzi.s32.f64 	%r571, %fd241;
	setp.eq.s32 	%p109, %r571, 0;
	@%p109 bra 	$L__BB1_179;
	ld.global.u8 	%rs110, [%rd5+2];
	cvt.u64.u32 	%rd204, %r1086;
	add.s64 	%rd205, %rd3, %rd204;
	st.local.u8 	[%rd205+28], %rs110;
	add.s32 	%r1086, %r1086, 1;
$L__BB1_179:
	ld.const.f64 	%fd242, [mask4+80];
	cvt.rzi.s32.f64 	%r572, %fd242;
	setp.eq.s32 	%p110, %r572, 0;
	@%p110 bra 	$L__BB1_181;
	ld.global.u8 	%rs111, [%rd5+2];
	cvt.u64.u32 	%rd206, %r1087;
	add.s64 	%rd207, %rd3, %rd206;
	st.local.u8 	[%rd207+42], %rs111;
	add.s32 	%r1087, %r1087, 1;
$L__BB1_181:
	setp.eq.s16 	%p111, %rs4, 0;
	@%p111 bra 	$L__BB1_186;
	ld.const.f64 	%fd243, [mask3+88];
	cvt.rzi.s32.f64 	%r573, %fd243;
	setp.eq.s32 	%p112, %r573, 0;
	@%p112 bra 	$L__BB1_184;
	ld.global.u8 	%rs112, [%rd5+3];
	cvt.u64.u32 	%rd208, %r1086;
	add.s64 	%rd209, %rd3, %rd208;
	st.local.u8 	[%rd209+28], %rs112;
	add.s32 	%r1086, %r1086, 1;
$L__BB1_184:
	ld.const.f64 	%fd244, [mask4+88];
	cvt.rzi.s32.f64 	%r574, %fd244;
	setp.eq.s32 	%p113, %r574, 0;
	@%p113 bra 	$L__BB1_186;
	ld.global.u8 	%rs113, [%rd5+3];
	cvt.u64.u32 	%rd210, %r1087;
	add.s64 	%rd211, %rd3, %rd210;
	st.local.u8 	[%rd211+42], %rs113;
	add.s32 	%r1087, %r1087, 1;
$L__BB1_186:
	setp.eq.s16 	%p114, %rs5, 0;
	@%p114 bra 	$L__BB1_191;
	ld.const.f64 	%fd245, [mask3+96];
	cvt.rzi.s32.f64 	%r575, %fd245;
	setp.eq.s32 	%p115, %r575, 0;
	@%p115 bra 	$L__BB1_189;
	ld.global.u8 	%rs114, [%rd5+4];
	cvt.u64.u32 	%rd212, %r1086;
	add.s64 	%rd213, %rd3, %rd212;
	st.local.u8 	[%rd213+28], %rs114;
	add.s32 	%r1086, %r1086, 1;
$L__BB1_189:
	ld.const.f64 	%fd246, [mask4+96];
	cvt.rzi.s32.f64 	%r576, %fd246;
	setp.eq.s32 	%p116, %r576, 0;
	@%p116 bra 	$L__BB1_191;
	ld.global.u8 	%rs115, [%rd5+4];
	cvt.u64.u32 	%rd214, %r1087;
	add.s64 	%rd215, %rd3, %rd214;
	st.local.u8 	[%rd215+42], %rs115;
	add.s32 	%r1087, %r1087, 1;
$L__BB1_191:
	ld.global.u8 	%rs116, [%rd4+5];
	setp.eq.s16 	%p117, %rs116, 0;
	@%p117 bra 	$L__BB1_196;
	ld.const.f64 	%fd247, [mask3+104];
	cvt.rzi.s32.f64 	%r577, %fd247;
	setp.eq.s32 	%p118, %r577, 0;
	@%p118 bra 	$L__BB1_194;
	ld.global.u8 	%rs117, [%rd5+5];
	cvt.u64.u32 	%rd216, %r1086;
	add.s64 	%rd217, %rd3, %rd216;
	st.local.u8 	[%rd217+28], %rs117;
	add.s32 	%r1086, %r1086, 1;
$L__BB1_194:
	ld.const.f64 	%fd248, [mask4+104];
	cvt.rzi.s32.f64 	%r578, %fd248;
	setp.eq.s32 	%p119, %r578, 0;
	@%p119 bra 	$L__BB1_196;
	ld.global.u8 	%rs118, [%rd5+5];
	cvt.u64.u32 	%rd218, %r1087;
	add.s64 	%rd219, %rd3, %rd218;
	st.local.u8 	[%rd219+42], %rs118;
	add.s32 	%r1087, %r1087, 1;
$L__BB1_196:
	ld.global.u8 	%rs119, [%rd6+-1];
	setp.eq.s16 	%p120, %rs119, 0;
	@%p120 bra 	$L__BB1_201;
	ld.const.f64 	%fd249, [mask3+112];
	cvt.rzi.s32.f64 	%r579, %fd249;
	setp.eq.s32 	%p121, %r579, 0;
	@%p121 bra 	$L__BB1_199;
	ld.global.u8 	%rs120, [%rd7+-1];
	cvt.u64.u32 	%rd220, %r1086;
	add.s64 	%rd221, %rd3, %rd220;
	st.local.u8 	[%rd221+28], %rs120;
	add.s32 	%r1086, %r1086, 1;
$L__BB1_199:
	ld.const.f64 	%fd250, [mask4+112];
	cvt.rzi.s32.f64 	%r580, %fd250;
	setp.eq.s32 	%p122, %r580, 0;
	@%p122 bra 	$L__BB1_201;
	ld.global.u8 	%rs121, [%rd7+-1];
	cvt.u64.u32 	%rd222, %r1087;
	add.s64 	%rd223, %rd3, %rd222;
	st.local.u8 	[%rd223+42], %rs121;
	add.s32 	%r1087, %r1087, 1;
$L__BB1_201:
	setp.eq.s16 	%p123, %rs6, 0;
	@%p123 bra 	$L__BB1_206;
	ld.const.f64 	%fd251, [mask3+120];
	cvt.rzi.s32.f64 	%r581, %fd251;
	setp.eq.s32 	%p124, %r581, 0;
	@%p124 bra 	$L__BB1_204;
	ld.global.u8 	%rs122, [%rd7];
	cvt.u64.u32 	%rd224, %r1086;
	add.s64 	%rd225, %rd3, %rd224;
	st.local.u8 	[%rd225+28], %rs122;
	add.s32 	%r1086, %r1086, 1;
$L__BB1_204:
	ld.const.f64 	%fd252, [mask4+120];
	cvt.rzi.s32.f64 	%r582, %fd252;
	setp.eq.s32 	%p125, %r582, 0;
	@%p125 bra 	$L__BB1_206;
	ld.global.u8 	%rs123, [%rd7];
	cvt.u64.u32 	%rd226, %r1087;
	add.s64 	%rd227, %rd3, %rd226;
	st.local.u8 	[%rd227+42], %rs123;
	add.s32 	%r1087, %r1087, 1;
$L__BB1_206:
	setp.eq.s16 	%p126, %rs7, 0;
	@%p126 bra 	$L__BB1_211;
	ld.const.f64 	%fd253, [mask3+128];
	cvt.rzi.s32.f64 	%r583, %fd253;
	setp.eq.s32 	%p127, %r583, 0;
	@%p127 bra 	$L__BB1_209;
	ld.global.u8 	%rs124, [%rd7+1];
	cvt.u64.u32 	%rd228, %r1086;
	add.s64 	%rd229, %rd3, %rd228;
	st.local.u8 	[%rd229+28], %rs124;
	add.s32 	%r1086, %r1086, 1;
$L__BB1_209:
	ld.const.f64 	%fd254, [mask4+128];
	cvt.rzi.s32.f64 	%r584, %fd254;
	setp.eq.s32 	%p128, %r584, 0;
	@%p128 bra 	$L__BB1_211;
	ld.global.u8 	%rs125, [%rd7+1];
	cvt.u64.u32 	%rd230, %r1087;
	add.s64 	%rd231, %rd3, %rd230;
	st.local.u8 	[%rd231+42], %rs125;
	add.s32 	%r1087, %r1087, 1;
$L__BB1_211:
	setp.eq.s16 	%p129, %rs8, 0;
	@%p129 bra 	$L__BB1_216;
	ld.const.f64 	%fd255, [mask3+136];
	cvt.rzi.s32.f64 	%r585, %fd255;
	setp.eq.s32 	%p130, %r585, 0;
	@%p130 bra 	$L__BB1_214;
	ld.global.u8 	%rs126, [%rd7+2];
	cvt.u64.u32 	%rd232, %r1086;
	add.s64 	%rd233, %rd3, %rd232;
	st.local.u8 	[%rd233+28], %rs126;
	add.s32 	%r1086, %r1086, 1;
$L__BB1_214:
	ld.const.f64 	%fd256, [mask4+136];
	cvt.rzi.s32.f64 	%r586, %fd256;
	setp.eq.s32 	%p131, %r586, 0;
	@%p131 bra 	$L__BB1_216;
	ld.global.u8 	%rs127, [%rd7+2];
	cvt.u64.u32 	%rd234, %r1087;
	add.s64 	%rd235, %rd3, %rd234;
	st.local.u8 	[%rd235+42], %rs127;
	add.s32 	%r1087, %r1087, 1;
$L__BB1_216:
	setp.eq.s16 	%p132, %rs9, 0;
	@%p132 bra 	$L__BB1_221;
	ld.const.f64 	%fd257, [mask3+144];
	cvt.rzi.s32.f64 	%r587, %fd257;
	setp.eq.s32 	%p133, %r587, 0;
	@%p133 bra 	$L__BB1_219;
	ld.global.u8 	%rs128, [%rd7+3];
	cvt.u64.u32 	%rd236, %r1086;
	add.s64 	%rd237, %rd3, %rd236;
	st.local.u8 	[%rd237+28], %rs128;
	add.s32 	%r1086, %r1086, 1;
$L__BB1_219:
	ld.const.f64 	%fd258, [mask4+144];
	cvt.rzi.s32.f64 	%r588, %fd258;
	setp.eq.s32 	%p134, %r588, 0;
	@%p134 bra 	$L__BB1_221;
	ld.global.u8 	%rs129, [%rd7+3];
	cvt.u64.u32 	%rd238, %r1087;
	add.s64 	%rd239, %rd3, %rd238;
	st.local.u8 	[%rd239+42], %rs129;
	add.s32 	%r1087, %r1087, 1;
$L__BB1_221:
	setp.eq.s16 	%p135, %rs10, 0;
	@%p135 bra 	$L__BB1_226;
	ld.const.f64 	%fd259, [mask3+152];
	cvt.rzi.s32.f64 	%r589, %fd259;
	setp.eq.s32 	%p136, %r589, 0;
	@%p136 bra 	$L__BB1_224;
	ld.global.u8 	%rs130, [%rd7+4];
	cvt.u64.u32 	%rd240, %r1086;
	add.s64 	%rd241, %rd3, %rd240;
	st.local.u8 	[%rd241+28], %rs130;
	add.s32 	%r1086, %r1086, 1;
$L__BB1_224:
	ld.const.f64 	%fd260, [mask4+152];
	cvt.rzi.s32.f64 	%r590, %fd260;
	setp.eq.s32 	%p137, %r590, 0;
	@%p137 bra 	$L__BB1_226;
	ld.global.u8 	%rs131, [%rd7+4];
	cvt.u64.u32 	%rd242, %r1087;
	add.s64 	%rd243, %rd3, %rd242;
	st.local.u8 	[%rd243+42], %rs131;
	add.s32 	%r1087, %r1087, 1;
$L__BB1_226:
	ld.global.u8 	%rs132, [%rd6+5];
	setp.eq.s16 	%p138, %rs132, 0;
	@%p138 bra 	$L__BB1_231;
	ld.const.f64 	%fd261, [mask3+160];
	cvt.rzi.s32.f64 	%r591, %fd261;
	setp.eq.s32 	%p139, %r591, 0;
	@%p139 bra 	$L__BB1_229;
	ld.global.u8 	%rs133, [%rd7+5];
	cvt.u64.u32 	%rd244, %r1086;
	add.s64 	%rd245, %rd3, %rd244;
	st.local.u8 	[%rd245+28], %rs133;
	add.s32 	%r1086, %r1086, 1;
$L__BB1_229:
	ld.const.f64 	%fd262, [mask4+160];
	cvt.rzi.s32.f64 	%r592, %fd262;
	setp.eq.s32 	%p140, %r592, 0;
	@%p140 bra 	$L__BB1_231;
	ld.global.u8 	%rs134, [%rd7+5];
	cvt.u64.u32 	%rd246, %r1087;
	add.s64 	%rd247, %rd3, %rd246;
	st.local.u8 	[%rd247+42], %rs134;
	add.s32 	%r1087, %r1087, 1;
$L__BB1_231:
	ld.global.u8 	%rs135, [%rd8+-1];
	setp.eq.s16 	%p141, %rs135, 0;
	@%p141 bra 	$L__BB1_236;
	ld.const.f64 	%fd263, [mask3+168];
	cvt.rzi.s32.f64 	%r593, %fd263;
	setp.eq.s32 	%p142, %r593, 0;
	@%p142 bra 	$L__BB1_234;
	ld.global.u8 	%rs136, [%rd9+-1];
	cvt.u64.u32 	%rd248, %r1086;
	add.s64 	%rd249, %rd3, %rd248;
	st.local.u8 	[%rd249+28], %rs136;
	add.s32 	%r1086, %r1086, 1;
$L__BB1_234:
	ld.const.f64 	%fd264, [mask4+168];
	cvt.rzi.s32.f64 	%r594, %fd264;
	setp.eq.s32 	%p143, %r594, 0;
	@%p143 bra 	$L__BB1_236;
	ld.global.u8 	%rs137, [%rd9+-1];
	cvt.u64.u32 	%rd250, %r1087;
	add.s64 	%rd251, %rd3, %rd250;
	st.local.u8 	[%rd251+42], %rs137;
	add.s32 	%r1087, %r1087, 1;
$L__BB1_236:
	setp.eq.s16 	%p144, %rs11, 0;
	@%p144 bra 	$L__BB1_241;
	ld.const.f64 	%fd265, [mask3+176];
	cvt.rzi.s32.f64 	%r595, %fd265;
	setp.eq.s32 	%p145, %r595, 0;
	@%p145 bra 	$L__BB1_239;
	ld.global.u8 	%rs138, [%rd9];
	cvt.u64.u32 	%rd252, %r1086;
	add.s64 	%rd253, %rd3, %rd252;
	st.local.u8 	[%rd253+28], %rs138;
	add.s32 	%r1086, %r1086, 1;
$L__BB1_239:
	ld.const.f64 	%fd266, [mask4+176];
	cvt.rzi.s32.f64 	%r596, %fd266;
	setp.eq.s32 	%p146, %r596, 0;
	@%p146 bra 	$L__BB1_241;
	ld.global.u8 	%rs139, [%rd9];
	cvt.u64.u32 	%rd254, %r1087;
	add.s64 	%rd255, %rd3, %rd254;
	st.local.u8 	[%rd255+42], %rs139;
	add.s32 	%r1087, %r1087, 1;
$L__BB1_241:
	setp.eq.s16 	%p147, %rs12, 0;
	@%p147 bra 	$L__BB1_246;
	ld.const.f64 	%fd267, [mask3+184];
	cvt.rzi.s32.f64 	%r597, %fd267;
	setp.eq.s32 	%p148, %r597, 0;
	@%p148 bra 	$L__BB1_244;
	ld.global.u8 	%rs140, [%rd9+1];
	cvt.u64.u32 	%rd256, %r1086;
	add.s64 	%rd257, %rd3, %rd256;
	st.local.u8 	[%rd257+28], %rs140;
	add.s32 	%r1086, %r1086, 1;
$L__BB1_244:
	ld.const.f64 	%fd268, [mask4+184];
	cvt.rzi.s32.f64 	%r598, %fd268;
	setp.eq.s32 	%p149, %r598, 0;
	@%p149 bra 	$L__BB1_246;
	ld.global.u8 	%rs141, [%rd9+1];
	cvt.u64.u32 	%rd258, %r1087;
	add.s64 	%rd259, %rd3, %rd258;
	st.local.u8 	[%rd259+42], %rs141;
	add.s32 	%r1087, %r1087, 1;
$L__BB1_246:
	setp.eq.s16 	%p150, %rs13, 0;
	@%p150 bra 	$L__BB1_251;
	ld.const.f64 	%fd269, [mask3+192];
	cvt.rzi.s32.f64 	%r599, %fd269;
	setp.eq.s32 	%p151, %r599, 0;
	@%p151 bra 	$L__BB1_249;
	ld.global.u8 	%rs142, [%rd9+2];
	cvt.u64.u32 	%rd260, %r1086;
	add.s64 	%rd261, %rd3, %rd260;
	st.local.u8 	[%rd261+28], %rs142;
	add.s32 	%r1086, %r1086, 1;
$L__BB1_249:
	ld.const.f64 	%fd270, [mask4+192];
	cvt.rzi.s32.f64 	%r600, %fd270;
	setp.eq.s32 	%p152, %r600, 0;
	@%p152 bra 	$L__BB1_251;
	ld.global.u8 	%rs143, [%rd9+2];
	cvt.u64.u32 	%rd262, %r1087;
	add.s64 	%rd263, %rd3, %rd262;
	st.local.u8 	[%rd263+42], %rs143;
	add.s32 	%r1087, %r1087, 1;
$L__BB1_251:
	setp.eq.s16 	%p153, %rs14, 0;
	@%p153 bra 	$L__BB1_256;
	ld.const.f64 	%fd271, [mask3+200];
	cvt.rzi.s32.f64 	%r601, %fd271;
	setp.eq.s32 	%p154, %r601, 0;
	@%p154 bra 	$L__BB1_254;
	ld.global.u8 	%rs144, [%rd9+3];
	cvt.u64.u32 	%rd264, %r1086;
	add.s64 	%rd265, %rd3, %rd264;
	st.local.u8 	[%rd265+28], %rs144;
	add.s32 	%r1086, %r1086, 1;
$L__BB1_254:
	ld.const.f64 	%fd272, [mask4+200];
	cvt.rzi.s32.f64 	%r602, %fd272;
	setp.eq.s32 	%p155, %r602, 0;
	@%p155 bra 	$L__BB1_256;
	ld.global.u8 	%rs145, [%rd9+3];
	cvt.u64.u32 	%rd266, %r1087;
	add.s64 	%rd267, %rd3, %rd266;
	st.local.u8 	[%rd267+42], %rs145;
	add.s32 	%r1087, %r1087, 1;
$L__BB1_256:
	setp.eq.s16 	%p156, %rs15, 0;
	@%p156 bra 	$L__BB1_261;
	ld.const.f64 	%fd273, [mask3+208];
	cvt.rzi.s32.f64 	%r603, %fd273;
	setp.eq.s32 	%p157, %r603, 0;
	@%p157 bra 	$L__BB1_259;
	ld.global.u8 	%rs146, [%rd9+4];
	cvt.u64.u32 	%rd268, %r1086;
	add.s64 	%rd269, %rd3, %rd268;
	st.local.u8 	[%rd269+28], %rs146;
	add.s32 	%r1086, %r1086, 1;
$L__BB1_259:
	ld.const.f64 	%fd274, [mask4+208];
	cvt.rzi.s32.f64 	%r604, %fd274;
	setp.eq.s32 	%p158, %r604, 0;
	@%p158 bra 	$L__BB1_261;
	ld.global.u8 	%rs147, [%rd9+4];
	cvt.u64.u32 	%rd270, %r1087;
	add.s64 	%rd271, %rd3, %rd270;
	st.local.u8 	[%rd271+42], %rs147;
	add.s32 	%r1087, %r1087, 1;
$L__BB1_261:
	ld.global.u8 	%rs148, [%rd8+5];
	setp.eq.s16 	%p159, %rs148, 0;
	@%p159 bra 	$L__BB1_266;
	ld.const.f64 	%fd275, [mask3+216];
	cvt.rzi.s32.f64 	%r605, %fd275;
	setp.eq.s32 	%p160, %r605, 0;
	@%p160 bra 	$L__BB1_264;
	ld.global.u8 	%rs149, [%rd9+5];
	cvt.u64.u32 	%rd272, %r1086;
	add.s64 	%rd273, %rd3, %rd272;
	st.local.u8 	[%rd273+28], %rs149;
	add.s32 	%r1086, %r1086, 1;
$L__BB1_264:
	ld.const.f64 	%fd276, [mask4+216];
	cvt.rzi.s32.f64 	%r606, %fd276;
	setp.eq.s32 	%p161, %r606, 0;
	@%p161 bra 	$L__BB1_266;
	ld.global.u8 	%rs150, [%rd9+5];
	cvt.u64.u32 	%rd274, %r1087;
	add.s64 	%rd275, %rd3, %rd274;
	st.local.u8 	[%rd275+42], %rs150;
	add.s32 	%r1087, %r1087, 1;
$L__BB1_266:
	ld.global.u8 	%rs151, [%rd10+-1];
	setp.eq.s16 	%p162, %rs151, 0;
	@%p162 bra 	$L__BB1_271;
	ld.const.f64 	%fd277, [mask3+224];
	cvt.rzi.s32.f64 	%r607, %fd277;
	setp.eq.s32 	%p163, %r607, 0;
	@%p163 bra 	$L__BB1_269;
	ld.global.u8 	%rs152, [%rd11+-1];
	cvt.u64.u32 	%rd276, %r1086;
	add.s64 	%rd277, %rd3, %rd276;
	st.local.u8 	[%rd277+28], %rs152;
	add.s32 	%r1086, %r1086, 1;
$L__BB1_269:
	ld.const.f64 	%fd278, [mask4+224];
	cvt.rzi.s32.f64 	%r608, %fd278;
	setp.eq.s32 	%p164, %r608, 0;
	@%p164 bra 	$L__BB1_271;
	ld.global.u8 	%rs153, [%rd11+-1];
	cvt.u64.u32 	%rd278, %r1087;
	add.s64 	%rd279, %rd3, %rd278;
	st.local.u8 	[%rd279+42], %rs153;
	add.s32 	%r1087, %r1087, 1;
$L__BB1_271:
	setp.eq.s16 	%p165, %rs16, 0;
	@%p165 bra 	$L__BB1_276;
	ld.const.f64 	%fd279, [mask3+232];
	cvt.rzi.s32.f64 	%r609, %fd279;
	setp.eq.s32 	%p166, %r609, 0;
	@%p166 bra 	$L__BB1_274;
	ld.global.u8 	%rs154, [%rd11];
	cvt.u64.u32 	%rd280, %r1086;
	add.s64 	%rd281, %rd3, %rd280;
	st.local.u8 	[%rd281+28], %rs154;
	add.s32 	%r1086, %r1086, 1;
$L__BB1_274:
	ld.const.f64 	%fd280, [mask4+232];
	cvt.rzi.s32.f64 	%r610, %fd280;
	setp.eq.s32 	%p167, %r610, 0;
	@%p167 bra 	$L__BB1_276;
	ld.global.u8 	%rs155, [%rd11];
	cvt.u64.u32 	%rd282, %r1087;
	add.s64 	%rd283, %rd3, %rd282;
	st.local.u8 	[%rd283+42], %rs155;
	add.s32 	%r1087, %r1087, 1;
$L__BB1_276:
	setp.eq.s16 	%p168, %rs17, 0;
	@%p168 bra 	$L__BB1_281;
	ld.const.f64 	%fd281, [mask3+240];
	cvt.rzi.s32.f64 	%r611, %fd281;
	setp.eq.s32 	%p169, %r611, 0;
	@%p169 bra 	$L__BB1_279;
	ld.global.u8 	%rs156, [%rd11+1];
	cvt.u64.u32 	%rd284, %r1086;
	add.s64 	%rd285, %rd3, %rd284;
	st.local.u8 	[%rd285+28], %rs156;
	add.s32 	%r1086, %r1086, 1;
$L__BB1_279:
	ld.const.f64 	%fd282, [mask4+240];
	cvt.rzi.s32.f64 	%r612, %fd282;
	setp.eq.s32 	%p170, %r612, 0;
	@%p170 bra 	$L__BB1_281;
	ld.global.u8 	%rs157, [%rd11+1];
	cvt.u64.u32 	%rd286, %r1087;
	add.s64 	%rd287, %rd3, %rd286;
	st.local.u8 	[%rd287+42], %rs157;
	add.s32 	%r1087, %r1087, 1;
$L__BB1_281:
	setp.eq.s16 	%p171, %rs18, 0;
	@%p171 bra 	$L__BB1_286;
	ld.const.f64 	%fd283, [mask3+248];
	cvt.rzi.s32.f64 	%r613, %fd283;
	setp.eq.s32 	%p172, %r613, 0;
	@%p172 bra 	$L__BB1_284;
	ld.global.u8 	%rs158, [%rd11+2];
	cvt.u64.u32 	%rd288, %r1086;
	add.s64 	%rd289, %rd3, %rd288;
	st.local.u8 	[%rd289+28], %rs158;
	add.s32 	%r1086, %r1086, 1;
$L__BB1_284:
	ld.const.f64 	%fd284, [mask4+248];
	cvt.rzi.s32.f64 	%r614, %fd284;
	setp.eq.s32 	%p173, %r614, 0;
	@%p173 bra 	$L__BB1_286;
	ld.global.u8 	%rs159, [%rd11+2];
	cvt.u64.u32 	%rd290, %r1087;
	add.s64 	%rd291, %rd3, %rd290;
	st.local.u8 	[%rd291+42], %rs159;
	add.s32 	%r1087, %r1087, 1;
$L__BB1_286:
	setp.eq.s16 	%p174, %rs19, 0;
	@%p174 bra 	$L__BB1_291;
	ld.const.f64 	%fd285, [mask3+256];
	cvt.rzi.s32.f64 	%r615, %fd285;
	setp.eq.s32 	%p175, %r615, 0;
	@%p175 bra 	$L__BB1_289;
	ld.global.u8 	%rs160, [%rd11+3];
	cvt.u64.u32 	%rd292, %r1086;
	add.s64 	%rd293, %rd3, %rd292;
	st.local.u8 	[%rd293+28], %rs160;
	add.s32 	%r1086, %r1086, 1;
$L__BB1_289:
	ld.const.f64 	%fd286, [mask4+256];
	cvt.rzi.s32.f64 	%r616, %fd286;
	setp.eq.s32 	%p176, %r616, 0;
	@%p176 bra 	$L__BB1_291;
	ld.global.u8 	%rs161, [%rd11+3];
	cvt.u64.u32 	%rd294, %r1087;
	add.s64 	%rd295, %rd3, %rd294;
	st.local.u8 	[%rd295+42], %rs161;
	add.s32 	%r1087, %r1087, 1;
$L__BB1_291:
	setp.eq.s16 	%p177, %rs20, 0;
	@%p177 bra 	$L__BB1_296;
	ld.const.f64 	%fd287, [mask3+264];
	cvt.rzi.s32.f64 	%r617, %fd287;
	setp.eq.s32 	%p178, %r617, 0;
	@%p178 bra 	$L__BB1_294;
	ld.global.u8 	%rs162, [%rd11+4];
	cvt.u64.u32 	%rd296, %r1086;
	add.s64 	%rd297, %rd3, %rd296;
	st.local.u8 	[%rd297+28], %rs162;
	add.s32 	%r1086, %r1086, 1;
$L__BB1_294:
	ld.const.f64 	%fd288, [mask4+264];
	cvt.rzi.s32.f64 	%r618, %fd288;
	setp.eq.s32 	%p179, %r618, 0;
	@%p179 bra 	$L__BB1_296;
	ld.global.u8 	%rs163, [%rd11+4];
	cvt.u64.u32 	%rd298, %r1087;
	add.s64 	%rd299, %rd3, %rd298;
	st.local.u8 	[%rd299+42], %rs163;
	add.s32 	%r1087, %r1087, 1;
$L__BB1_296:
	ld.global.u8 	%rs164, [%rd10+5];
	setp.eq.s16 	%p180, %rs164, 0;
	@%p180 bra 	$L__BB1_301;
	ld.const.f64 	%fd289, [mask3+272];
	cvt.rzi.s32.f64 	%r619, %fd289;
	setp.eq.s32 	%p181, %r619, 0;
	@%p181 bra 	$L__BB1_299;
	ld.global.u8 	%rs165, [%rd11+5];
	cvt.u64.u32 	%rd300, %r1086;
	add.s64 	%rd301, %rd3, %rd300;
	st.local.u8 	[%rd301+28], %rs165;
	add.s32 	%r1086, %r1086, 1;
$L__BB1_299:
	ld.const.f64 	%fd290, [mask4+272];
	cvt.rzi.s32.f64 	%r620, %fd290;
	setp.eq.s32 	%p182, %r620, 0;
	@%p182 bra 	$L__BB1_301;
	ld.global.u8 	%rs166, [%rd11+5];
	cvt.u64.u32 	%rd302, %r1087;
	add.s64 	%rd303, %rd3, %rd302;
	st.local.u8 	[%rd303+42], %rs166;
	add.s32 	%r1087, %r1087, 1;
$L__BB1_301:
	add.s64 	%rd16, %rd12, -1;
	ld.global.u8 	%rs167, [%rd12+-1];
	setp.eq.s16 	%p183, %rs167, 0;
	@%p183 bra 	$L__BB1_306;
	ld.const.f64 	%fd291, [mask3+280];
	cvt.rzi.s32.f64 	%r621, %fd291;
	setp.eq.s32 	%p184, %r621, 0;
	@%p184 bra 	$L__BB1_304;
	ld.global.u8 	%rs168, [%rd13+-1];
	cvt.u64.u32 	%rd304, %r1086;
	add.s64 	%rd305, %rd3, %rd304;
	st.local.u8 	[%rd305+28], %rs168;
	add.s32 	%r1086, %r1086, 1;
$L__BB1_304:
	ld.const.f64 	%fd292, [mask4+280];
	cvt.rzi.s32.f64 	%r622, %fd292;
	setp.eq.s32 	%p185, %r622, 0;
	@%p185 bra 	$L__BB1_306;
	ld.global.u8 	%rs169, [%rd13+-1];
	cvt.u64.u32 	%rd306, %r1087;
	add.s64 	%rd307, %rd3, %rd306;
	st.local.u8 	[%rd307+42], %rs169;
	add.s32 	%r1087, %r1087, 1;
$L__BB1_306:
	setp.eq.s16 	%p186, %rs21, 0;
	@%p186 bra 	$L__BB1_311;
	ld.const.f64 	%fd293, [mask3+288];
	cvt.rzi.s32.f64 	%r623, %fd293;
	setp.eq.s32 	%p187, %r623, 0;
	@%p187 bra 	$L__BB1_309;
	ld.global.u8 	%rs170, [%rd13];
	cvt.u64.u32 	%rd308, %r1086;
	add.s64 	%rd309, %rd3, %rd308;
	st.local.u8 	[%rd309+28], %rs170;
	add.s32 	%r1086, %r1086, 1;
$L__BB1_309:
	ld.const.f64 	%fd294, [mask4+288];
	cvt.rzi.s32.f64 	%r624, %fd294;
	setp.eq.s32 	%p188, %r624, 0;
	@%p188 bra 	$L__BB1_311;
	ld.global.u8 	%rs171, [%rd13];
	cvt.u64.u32 	%rd310, %r1087;
	add.s64 	%rd311, %rd3, %rd310;
	st.local.u8 	[%rd311+42], %rs171;
	add.s32 	%r1087, %r1087, 1;
$L__BB1_311:
	setp.eq.s16 	%p189, %rs22, 0;
	@%p189 bra 	$L__BB1_316;
	ld.const.f64 	%fd295, [mask3+296];
	cvt.rzi.s32.f64 	%r625, %fd295;
	setp.eq.s32 	%p190, %r625, 0;
	@%p190 bra 	$L__BB1_314;
	ld.global.u8 	%rs172, [%rd13+1];
	cvt.u64.u32 	%rd312, %r1086;
	add.s64 	%rd313, %rd3, %rd312;
	st.local.u8 	[%rd313+28], %rs172;
	add.s32 	%r1086, %r1086, 1;
$L__BB1_314:
	ld.const.f64 	%fd296, [mask4+296];
	cvt.rzi.s32.f64 	%r626, %fd296;
	setp.eq.s32 	%p191, %r626, 0;
	@%p191 bra 	$L__BB1_316;
	ld.global.u8 	%rs173, [%rd13+1];
	cvt.u64.u32 	%rd314, %r1087;
	add.s64 	%rd315, %rd3, %rd314;
	st.local.u8 	[%rd315+42], %rs173;
	add.s32 	%r1087, %r1087, 1;
$L__BB1_316:
	setp.eq.s16 	%p192, %rs23, 0;
	@%p192 bra 	$L__BB1_321;
	ld.const.f64 	%fd297, [mask3+304];
	cvt.rzi.s32.f64 	%r627, %fd297;
	setp.eq.s32 	%p193, %r627, 0;
	@%p193 bra 	$L__BB1_319;
	ld.global.u8 	%rs174, [%rd13+2];
	cvt.u64.u32 	%rd316, %r1086;
	add.s64 	%rd317, %rd3, %rd316;
	st.local.u8 	[%rd317+28], %rs174;
	add.s32 	%r1086, %r1086, 1;
$L__BB1_319:
	ld.const.f64 	%fd298, [mask4+304];
	cvt.rzi.s32.f64 	%r628, %fd298;
	setp.eq.s32 	%p194, %r628, 0;
	@%p194 bra 	$L__BB1_321;
	ld.global.u8 	%rs175, [%rd13+2];
	cvt.u64.u32 	%rd318, %r1087;
	add.s64 	%rd319, %rd3, %rd318;
	st.local.u8 	[%rd319+42], %rs175;
	add.s32 	%r1087, %r1087, 1;
$L__BB1_321:
	setp.eq.s16 	%p195, %rs24, 0;
	@%p195 bra 	$L__BB1_326;
	ld.const.f64 	%fd299, [mask3+312];
	cvt.rzi.s32.f64 	%r629, %fd299;
	setp.eq.s32 	%p196, %r629, 0;
	@%p196 bra 	$L__BB1_324;
	ld.global.u8 	%rs176, [%rd13+3];
	cvt.u64.u32 	%rd320, %r1086;
	add.s64 	%rd321, %rd3, %rd320;
	st.local.u8 	[%rd321+28], %rs176;
	add.s32 	%r1086, %r1086, 1;
$L__BB1_324:
	ld.const.f64 	%fd300, [mask4+312];
	cvt.rzi.s32.f64 	%r630, %fd300;
	setp.eq.s32 	%p197, %r630, 0;
	@%p197 bra 	$L__BB1_326;
	ld.global.u8 	%rs177, [%rd13+3];
	cvt.u64.u32 	%rd322, %r1087;
	add.s64 	%rd323, %rd3, %rd322;
	st.local.u8 	[%rd323+42], %rs177;
	add.s32 	%r1087, %r1087, 1;
$L__BB1_326:
	setp.eq.s16 	%p198, %rs25, 0;
	@%p198 bra 	$L__BB1_331;
	ld.const.f64 	%fd301, [mask3+320];
	cvt.rzi.s32.f64 	%r631, %fd301;
	setp.eq.s32 	%p199, %r631, 0;
	@%p199 bra 	$L__BB1_329;
	ld.global.u8 	%rs178, [%rd13+4];
	cvt.u64.u32 	%rd324, %r1086;
	add.s64 	%rd325, %rd3, %rd324;
	st.local.u8 	[%rd325+28], %rs178;
	add.s32 	%r1086, %r1086, 1;
$L__BB1_329:
	ld.const.f64 	%fd302, [mask4+320];
	cvt.rzi.s32.f64 	%r632, %fd302;
	setp.eq.s32 	%p200, %r632, 0;
	@%p200 bra 	$L__BB1_331;
	ld.global.u8 	%rs179, [%rd13+4];
	cvt.u64.u32 	%rd326, %r1087;
	add.s64 	%rd327, %rd3, %rd326;
	st.local.u8 	[%rd327+42], %rs179;
	add.s32 	%r1087, %r1087, 1;
$L__BB1_331:
	ld.global.u8 	%rs180, [%rd12+5];
	setp.eq.s16 	%p201, %rs180, 0;
	@%p201 bra 	$L__BB1_336;
	ld.const.f64 	%fd303, [mask3+328];
	cvt.rzi.s32.f64 	%r633, %fd303;
	setp.eq.s32 	%p202, %r633, 0;
	@%p202 bra 	$L__BB1_334;
	ld.global.u8 	%rs181, [%rd13+5];
	cvt.u64.u32 	%rd328, %r1086;
	add.s64 	%rd329, %rd3, %rd328;
	st.local.u8 	[%rd329+28], %rs181;
	add.s32 	%r1086, %r1086, 1;
$L__BB1_334:
	ld.const.f64 	%fd304, [mask4+328];
	cvt.rzi.s32.f64 	%r634, %fd304;
	setp.eq.s32 	%p203, %r634, 0;
	@%p203 bra 	$L__BB1_336;
	ld.global.u8 	%rs182, [%rd13+5];
	cvt.u64.u32 	%rd330, %r1087;
	add.s64 	%rd331, %rd3, %rd330;
	st.local.u8 	[%rd331+42], %rs182;
	add.s32 	%r1087, %r1087, 1;
$L__BB1_336:
	ld.param.u32 	%r1005, [_Z14determineMasksP11pixelCoordsPhS1_S1_jjj_param_5];
	cvt.s64.s32 	%rd332, %r1005;
	add.s32 	%r635, %r106, %r1005;
	add.s32 	%r636, %r635, -1;
	cvt.s64.s32 	%rd333, %r636;
	add.s64 	%rd17, %rd16, %rd332;
	ld.global.u8 	%rs183, [%rd17];
	setp.eq.s16 	%p204, %rs183, 0;
	add.s64 	%rd18, %rd1, %rd333;
	@%p204 bra 	$L__BB1_341;
	ld.const.f64 	%fd305, [mask3+336];
	cvt.rzi.s32.f64 	%r637, %fd305;
	setp.eq.s32 	%p205, %r637, 0;
	@%p205 bra 	$L__BB1_339;
	ld.global.u8 	%rs184, [%rd18];
	cvt.u64.u32 	%rd334, %r1086;
	add.s64 	%rd335, %rd3, %rd334;
	st.local.u8 	[%rd335+28], %rs184;
	add.s32 	%r1086, %r1086, 1;
$L__BB1_339:
	ld.const.f64 	%fd306, [mask4+336];
	cvt.rzi.s32.f64 	%r638, %fd306;
	setp.eq.s32 	%p206, %r638, 0;
	@%p206 bra 	$L__BB1_341;
	ld.global.u8 	%rs185, [%rd18];
	cvt.u64.u32 	%rd336, %r1087;
	add.s64 	%rd337, %rd3, %rd336;
	st.local.u8 	[%rd337+42], %rs185;
	add.s32 	%r1087, %r1087, 1;
$L__BB1_341:
	ld.global.u8 	%rs186, [%rd17+1];
	setp.eq.s16 	%p207, %rs186, 0;
	@%p207 bra 	$L__BB1_346;
	ld.const.f64 	%fd307, [mask3+344];
	cvt.rzi.s32.f64 	%r639, %fd307;
	setp.eq.s32 	%p208, %r639, 0;
	@%p208 bra 	$L__BB1_344;
	ld.global.u8 	%rs187, [%rd18+1];
	cvt.u64.u32 	%rd338, %r1086;
	add.s64 	%rd339, %rd3, %rd338;
	st.local.u8 	[%rd339+28], %rs187;
	add.s32 	%r1086, %r1086, 1;
$L__BB1_344:
	ld.const.f64 	%fd308, [mask4+344];
	cvt.rzi.s32.f64 	%r640, %fd308;
	setp.eq.s32 	%p209, %r640, 0;
	@%p209 bra 	$L__BB1_346;
	ld.global.u8 	%rs188, [%rd18+1];
	cvt.u64.u32 	%rd340, %r1087;
	add.s64 	%rd341, %rd3, %rd340;
	st.local.u8 	[%rd341+42], %rs188;
	add.s32 	%r1087, %r1087, 1;
$L__BB1_346:
	ld.global.u8 	%rs189, [%rd17+2];
	setp.eq.s16 	%p210, %rs189, 0;
	@%p210 bra 	$L__BB1_351;
	ld.const.f64 	%fd309, [mask3+352];
	cvt.rzi.s32.f64 	%r641, %fd309;
	setp.eq.s32 	%p211, %r641, 0;
	@%p211 bra 	$L__BB1_349;
	ld.global.u8 	%rs190, [%rd18+2];
	cvt.u64.u32 	%rd342, %r1086;
	add.s64 	%rd343, %rd3, %rd342;
	st.local.u8 	[%rd343+28], %rs190;
	add.s32 	%r1086, %r1086, 1;
$L__BB1_349:
	ld.const.f64 	%fd310, [mask4+352];
	cvt.rzi.s32.f64 	%r642, %fd310;
	setp.eq.s32 	%p212, %r642, 0;
	@%p212 bra 	$L__BB1_351;
	ld.global.u8 	%rs191, [%rd18+2];
	cvt.u64.u32 	%rd344, %r1087;
	add.s64 	%rd345, %rd3, %rd344;
	st.local.u8 	[%rd345+42], %rs191;
	add.s32 	%r1087, %r1087, 1;
$L__BB1_351:
	ld.global.u8 	%rs192, [%rd17+3];
	setp.eq.s16 	%p213, %rs192, 0;
	@%p213 bra 	$L__BB1_356;
	ld.const.f64 	%fd311, [mask3+360];
	cvt.rzi.s32.f64 	%r643, %fd311;
	setp.eq.s32 	%p214, %r643, 0;
	@%p214 bra 	$L__BB1_354;
	ld.global.u8 	%rs193, [%rd18+3];
	cvt.u64.u32 	%rd346, %r1086;
	add.s64 	%rd347, %rd3, %rd346;
	st.local.u8 	[%rd347+28], %rs193;
	add.s32 	%r1086, %r1086, 1;
$L__BB1_354:
	ld.const.f64 	%fd312, [mask4+360];
	cvt.rzi.s32.f64 	%r644, %fd312;
	setp.eq.s32 	%p215, %r644, 0;
	@%p215 bra 	$L__BB1_356;
	ld.global.u8 	%rs194, [%rd18+3];
	cvt.u64.u32 	%rd348, %r1087;
	add.s64 	%rd349, %rd3, %rd348;
	st.local.u8 	[%rd349+42], %rs194;
	add.s32 	%r1087, %r1087, 1;
$L__BB1_356:
	ld.global.u8 	%rs195, [%rd17+4];
	setp.eq.s16 	%p216, %rs195, 0;
	@%p216 bra 	$L__BB1_361;
	ld.const.f64 	%fd313, [mask3+368];
	cvt.rzi.s32.f64 	%r645, %fd313;
	setp.eq.s32 	%p217, %r645, 0;
	@%p217 bra 	$L__BB1_359;
	ld.global.u8 	%rs196, [%rd18+4];
	cvt.u64.u32 	%rd350, %r1086;
	add.s64 	%rd351, %rd3, %rd350;
	st.local.u8 	[%rd351+28], %rs196;
	add.s32 	%r1086, %r1086, 1;
$L__BB1_359:
	ld.const.f64 	%fd314, [mask4+368];
	cvt.rzi.s32.f64 	%r646, %fd314;
	setp.eq.s32 	%p218, %r646, 0;
	@%p218 bra 	$L__BB1_361;
	ld.global.u8 	%rs197, [%rd18+4];
	cvt.u64.u32 	%rd352, %r1087;
	add.s64 	%rd353, %rd3, %rd352;
	st.local.u8 	[%rd353+42], %rs197;
	add.s32 	%r1087, %r1087, 1;
$L__BB1_361:
	ld.global.u8 	%rs198, [%rd17+5];
	setp.eq.s16 	%p219, %rs198, 0;
	@%p219 bra 	$L__BB1_366;
	ld.const.f64 	%fd315, [mask3+376];
	cvt.rzi.s32.f64 	%r647, %fd315;
	setp.eq.s32 	%p220, %r647, 0;
	@%p220 bra 	$L__BB1_364;
	ld.global.u8 	%rs199, [%rd18+5];
	cvt.u64.u32 	%rd354, %r1086;
	add.s64 	%rd355, %rd3, %rd354;
	st.local.u8 	[%rd355+28], %rs199;
	add.s32 	%r1086, %r1086, 1;
$L__BB1_364:
	ld.const.f64 	%fd316, [mask4+376];
	cvt.rzi.s32.f64 	%r648, %fd316;
	setp.eq.s32 	%p221, %r648, 0;
	@%p221 bra 	$L__BB1_366;
	ld.global.u8 	%rs200, [%rd18+5];
	cvt.u64.u32 	%rd356, %r1087;
	add.s64 	%rd357, %rd3, %rd356;
	st.local.u8 	[%rd357+42], %rs200;
	add.s32 	%r1087, %r1087, 1;
$L__BB1_366:
	ld.global.u8 	%rs201, [%rd17+6];
	setp.eq.s16 	%p222, %rs201, 0;
	@%p222 bra 	$L__BB1_371;
	ld.const.f64 	%fd317, [mask3+384];
	cvt.rzi.s32.f64 	%r649, %fd317;
	setp.eq.s32 	%p223, %r649, 0;
	@%p223 bra 	$L__BB1_369;
	ld.global.u8 	%rs202, [%rd18+6];
	cvt.u64.u32 	%rd358, %r1086;
	add.s64 	%rd359, %rd3, %rd358;
	st.local.u8 	[%rd359+28], %rs202;
	add.s32 	%r1086, %r1086, 1;
$L__BB1_369:
	ld.const.f64 	%fd318, [mask4+384];
	cvt.rzi.s32.f64 	%r650, %fd318;
	setp.eq.s32 	%p224, %r650, 0;
	@%p224 bra 	$L__BB1_371;
	ld.global.u8 	%rs203, [%rd18+6];
	cvt.u64.u32 	%rd360, %r1087;
	add.s64 	%rd361, %rd3, %rd360;
	st.local.u8 	[%rd361+42], %rs203;
	add.s32 	%r1087, %r1087, 1;
$L__BB1_371:
	ld.param.u32 	%r1006, [_Z14determineMasksP11pixelCoordsPhS1_S1_jjj_param_6];
	min.u32 	%r652, %r1011, %r1012;
	min.u32 	%r654, %r652, %r1086;
	min.u32 	%r656, %r654, %r1087;
	setp.lt.u32 	%p225, %r656, %r1006;
	mov.b16 	%rs420, 0;
	@%p225 bra 	$L__BB1_602;
	add.s64 	%rd398, %rd3, 56;
	cvt.u16.u32 	%rs26, %r1011;
	cvt.u16.u32 	%rs27, %r1012;
	cvt.u16.u32 	%rs28, %r1086;
	cvt.u16.u32 	%rs29, %r1087;
	prmt.b32 	%r657, %r1086, %r1087, 0x3340U;
	prmt.b32 	%r658, %r1011, %r1012, 0x3340U;
	prmt.b32 	%r659, %r658, %r657, 0x5410U;
	st.local.u32 	[%rd3+56], %r659;
	mov.f64 	%fd319, 0d4000000000000000;
	{
	.reg .b32 %temp; 
	mov.b64 	{%temp, %r375}, %fd319;
	}
	and.b32  	%r376, %r375, 2146435072;
	setp.eq.s32 	%p226, %r376, 1062207488;
	setp.lt.s32 	%p227, %r375, 0;
	selp.b32 	%r377, 0, 2146435072, %p227;
	and.b32  	%r660, %r375, 2147483647;
	setp.ne.s32 	%p228, %r660, 1071644672;
	and.pred  	%p1, %p226, %p228;
	or.b32  	%r378, %r377, -2147483648;
	setp.eq.s32 	%p229, %r1011, 0;
	mov.f32 	%f434, 0f00000000;
	@%p229 bra 	$L__BB1_386;
	and.b32  	%r379, %r1011, 15;
	setp.lt.u32 	%p230, %r1011, 16;
	mov.b32 	%r1231, 0;
	mov.f32 	%f434, 0f00000000;
	@%p230 bra 	$L__BB1_376;
	and.b32  	%r1231, %r1011, 240;
	and.b32  	%r662, %r1011, 33554416;
	neg.s32 	%r1229, %r662;
	add.s64 	%rd391, %rd3, 8;
	mov.f32 	%f434, 0f00000000;
$L__BB1_375:
	.pragma "nounroll";
	ld.local.u32 	%r663, [%rd391+-8];
	bfe.u32 	%r664, %r663, 0, 8;
	cvt.u16.u32 	%rs205, %r664;
	and.b16  	%rs206, %rs205, 255;
	bfe.u32 	%r665, %r663, 8, 8;
	cvt.u16.u32 	%rs207, %r665;
	and.b16  	%rs208, %rs207, 255;
	bfe.u32 	%r666, %r663, 16, 8;
	cvt.u16.u32 	%rs209, %r666;
	and.b16  	%rs210, %rs209, 255;
	bfe.u32 	%r667, %r663, 24, 8;
	cvt.u16.u32 	%rs211, %r667;
	and.b16  	%rs212, %rs211, 255;
	cvt.rn.f32.u16 	%f140, %rs206;
	add.f32 	%f141, %f434, %f140;
	cvt.rn.f32.u16 	%f142, %rs208;
	add.f32 	%f143, %f141, %f142;
	cvt.rn.f32.u16 	%f144, %rs210;
	add.f32 	%f145, %f143, %f144;
	cvt.rn.f32.u16 	%f146, %rs212;
	add.f32 	%f147, %f145, %f146;
	ld.local.u32 	%r668, [%rd391+-4];
	bfe.u32 	%r669, %r668, 0, 8;
	cvt.u16.u32 	%rs213, %r669;
	and.b16  	%rs214, %rs213, 255;
	bfe.u32 	%r670, %r668, 8, 8;
	cvt.u16.u32 	%rs215, %r670;
	and.b16  	%rs216, %rs215, 255;
	bfe.u32 	%r671, %r668, 16, 8;
	cvt.u16.u32 	%rs217, %r671;
	and.b16  	%rs218, %rs217, 255;
	bfe.u32 	%r672, %r668, 24, 8;
	cvt.u16.u32 	%rs219, %r672;
	and.b16  	%rs220, %rs219, 255;
	cvt.rn.f32.u16 	%f148, %rs214;
	add.f32 	%f149, %f147, %f148;
	cvt.rn.f32.u16 	%f150, %rs216;
	add.f32 	%f151, %f149, %f150;
	cvt.rn.f32.u16 	%f152, %rs218;
	add.f32 	%f153, %f151, %f152;
	cvt.rn.f32.u16 	%f154, %rs220;
	add.f32 	%f155, %f153, %f154;
	ld.local.u32 	%r673, [%rd391];
	bfe.u32 	%r674, %r673, 0, 8;
	cvt.u16.u32 	%rs221, %r674;
	and.b16  	%rs222, %rs221, 255;
	bfe.u32 	%r675, %r673, 8, 8;
	cvt.u16.u32 	%rs223, %r675;
	and.b16  	%rs224, %rs223, 255;
	bfe.u32 	%r676, %r673, 16, 8;
	cvt.u16.u32 	%rs225, %r676;
	and.b16  	%rs226, %rs225, 255;
	bfe.u32 	%r677, %r673, 24, 8;
	cvt.u16.u32 	%rs227, %r677;
	and.b16  	%rs228, %rs227, 255;
	cvt.rn.f32.u16 	%f156, %rs222;
	add.f32 	%f157, %f155, %f156;
	cvt.rn.f32.u16 	%f158, %rs224;
	add.f32 	%f159, %f157, %f158;
	cvt.rn.f32.u16 	%f160, %rs226;
	add.f32 	%f161, %f159, %f160;
	cvt.rn.f32.u16 	%f162, %rs228;
	add.f32 	%f163, %f161, %f162;
	ld.local.u32 	%r678, [%rd391+4];
	bfe.u32 	%r679, %r678, 0, 8;
	cvt.u16.u32 	%rs229, %r679;
	and.b16  	%rs230, %rs229, 255;
	bfe.u32 	%r680, %r678, 8, 8;
	cvt.u16.u32 	%rs231, %r680;
	and.b16  	%rs232, %rs231, 255;
	bfe.u32 	%r681, %r678, 16, 8;
	cvt.u16.u32 	%rs233, %r681;
	and.b16  	%rs234, %rs233, 255;
	bfe.u32 	%r682, %r678, 24, 8;
	cvt.u16.u32 	%rs235, %r682;
	and.b16  	%rs236, %rs235, 255;
	cvt.rn.f32.u16 	%f164, %rs230;
	add.f32 	%f165, %f163, %f164;
	cvt.rn.f32.u16 	%f166, %rs232;
	add.f32 	%f167, %f165, %f166;
	cvt.rn.f32.u16 	%f168, %rs234;
	add.f32 	%f169, %f167, %f168;
	cvt.rn.f32.u16 	%f170, %rs236;
	add.f32 	%f434, %f169, %f170;
	add.s32 	%r1229, %r1229, 16;
	add.s64 	%rd391, %rd391, 16;
	setp.ne.s32 	%p231, %r1229, 0;
	@%p231 bra 	$L__BB1_375;
$L__BB1_376:
	setp.eq.s32 	%p232, %r379, 0;
	@%p232 bra 	$L__BB1_386;
	and.b32  	%r385, %r1011, 7;
	setp.lt.u32 	%p233, %r379, 8;
	@%p233 bra 	$L__BB1_379;
	cvt.u64.u32 	%rd362, %r1231;
	add.s64 	%rd363, %rd3, %rd362;
	ld.local.u8 	%rs237, [%rd363];
	cvt.rn.f32.u16 	%f172, %rs237;
	add.f32 	%f173, %f434, %f172;
	ld.local.u8 	%rs238, [%rd363+1];
	cvt.rn.f32.u16 	%f174, %rs238;
	add.f32 	%f175, %f173, %f174;
	ld.local.u8 	%rs239, [%rd363+2];
	cvt.rn.f32.u16 	%f176, %rs239;
	add.f32 	%f177, %f175, %f176;
	ld.local.u8 	%rs240, [%rd363+3];
	cvt.rn.f32.u16 	%f178, %rs240;
	add.f32 	%f179, %f177, %f178;
	ld.local.u8 	%rs241, [%rd363+4];
	cvt.rn.f32.u16 	%f180, %rs241;
	add.f32 	%f181, %f179, %f180;
	ld.local.u8 	%rs242, [%rd363+5];
	cvt.rn.f32.u16 	%f182, %rs242;
	add.f32 	%f183, %f181, %f182;
	ld.local.u8 	%rs243, [%rd363+6];
	cvt.rn.f32.u16 	%f184, %rs243;
	add.f32 	%f185, %f183, %f184;
	ld.local.u8 	%rs244, [%rd363+7];
	cvt.rn.f32.u16 	%f186, %rs244;
	add.f32 	%f434, %f185, %f186;
	add.s32 	%r1231, %r1231, 8;
$L__BB1_379:
	setp.eq.s32 	%p234, %r385, 0;
	@%p234 bra 	$L__BB1_386;
	and.b32  	%r388, %r1011, 3;
	setp.lt.u32 	%p235, %r385, 4;
	@%p235 bra 	$L__BB1_382;
	cvt.u64.u32 	%rd364, %r1231;
	add.s64 	%rd365, %rd3, %rd364;
	ld.local.u8 	%rs245, [%rd365];
	cvt.rn.f32.u16 	%f188, %rs245;
	add.f32 	%f189, %f434, %f188;
	ld.local.u8 	%rs246, [%rd365+1];
	cvt.rn.f32.u16 	%f190, %rs246;
	add.f32 	%f191, %f189, %f190;
	ld.local.u8 	%rs247, [%rd365+2];
	cvt.rn.f32.u16 	%f192, %rs247;
	add.f32 	%f193, %f191, %f192;
	ld.local.u8 	%rs248, [%rd365+3];
	cvt.rn.f32.u16 	%f194, %rs248;
	add.f32 	%f434, %f193, %f194;
	add.s32 	%r1231, %r1231, 4;
$L__BB1_382:
	setp.eq.s32 	%p236, %r388, 0;
	@%p236 bra 	$L__BB1_386;
	cvt.u64.u32 	%rd366, %r1231;
	add.s64 	%rd23, %rd3, %rd366;
	ld.local.u8 	%rs249, [%rd23];
	cvt.rn.f32.u16 	%f195, %rs249;
	add.f32 	%f434, %f434, %f195;
	setp.eq.s32 	%p237, %r388, 1;
	@%p237 bra 	$L__BB1_386;
	ld.local.u8 	%rs250, [%rd23+1];
	cvt.rn.f32.u16 	%f196, %rs250;
	add.f32 	%f434, %f434, %f196;
	setp.eq.s32 	%p238, %r388, 2;
	@%p238 bra 	$L__BB1_386;
	ld.local.u8 	%rs251, [%rd23+2];
	cvt.rn.f32.u16 	%f197, %rs251;
	add.f32 	%f434, %f434, %f197;
$L__BB1_386:
	setp.eq.s32 	%p239, %r1011, 0;
	and.b16  	%rs252, %rs26, 255;
	cvt.rn.f32.u16 	%f15, %rs252;
	div.rn.f32 	%f16, %f434, %f15;
	mov.f32 	%f426, 0f00000000;
	@%p239 bra 	$L__BB1_430;
	and.b32  	%r391, %r1011, 3;
	setp.lt.u32 	%p240, %r1011, 4;
	mov.b64 	%rd393, 0;
	mov.f64 	%fd632, 0d0000000000000000;
	@%p240 bra 	$L__BB1_411;
	and.b32  	%r683, %r1011, 33554428;
	neg.s32 	%r1233, %r683;
	add.s64 	%rd392, %rd3, 1;
	mov.f32 	%f426, 0f00000000;
$L__BB1_389:
	setp.lt.s32 	%p241, %r375, 0;
	setp.eq.s32 	%p242, %r376, 1062207488;
	ld.local.u8 	%rs253, [%rd392+-1];
	cvt.rn.f32.u16 	%f201, %rs253;
	sub.f32 	%f18, %f201, %f16;
	cvt.f64.f32 	%fd1, %f18;
	{
	.reg .b32 %temp; 
	mov.b64 	{%temp, %r394}, %fd1;
	}
	abs.f64 	%fd2, %fd1;
	{ // callseq 0, 0
	.param .b64 param0;
	st.param.f64 	[param0], %fd2;
	.param .b64 retval0;
	call.uni (retval0), 
	__internal_accurate_pow, 
	(
	param0
	);
	ld.param.f64 	%fd321, [retval0];
	} // callseq 0
	setp.lt.s32 	%p244, %r394, 0;
	neg.f64 	%fd323, %fd321;
	selp.f64 	%fd324, %fd323, %fd321, %p242;
	selp.f64 	%fd325, %fd324, %fd321, %p244;
	setp.eq.f32 	%p245, %f18, 0f00000000;
	selp.b32 	%r684, %r394, 0, %p242;
	or.b32  	%r685, %r684, 2146435072;
	selp.b32 	%r686, %r685, %r684, %p241;
	mov.b32 	%r687, 0;
	mov.b64 	%fd326, {%r687, %r686};
	selp.f64 	%fd628, %fd326, %fd325, %p245;
	add.f64 	%fd327, %fd1, 0d4000000000000000;
	{
	.reg .b32 %temp; 
	mov.b64 	{%temp, %r688}, %fd327;
	}
	and.b32  	%r689, %r688, 2146435072;
	setp.ne.s32 	%p246, %r689, 2146435072;
	@%p246 bra 	$L__BB1_394;
	setp.num.f32 	%p247, %f18, %f18;
	@%p247 bra 	$L__BB1_392;
	mov.f64 	%fd328, 0d4000000000000000;
	add.rn.f64 	%fd628, %fd1, %fd328;
	bra.uni 	$L__BB1_394;
$L__BB1_392:
	setp.neu.f64 	%p248, %fd2, 0d7FF0000000000000;
	@%p248 bra 	$L__BB1_394;
	setp.lt.s32 	%p249, %r394, 0;
	selp.b32 	%r690, %r378, %r377, %p1;
	selp.b32 	%r691, %r690, %r377, %p249;
	mov.b32 	%r692, 0;
	mov.b64 	%fd628, {%r692, %r691};
$L__BB1_394:
	setp.lt.s32 	%p250, %r375, 0;
	setp.eq.s32 	%p251, %r376, 1062207488;
	setp.eq.f32 	%p253, %f18, 0f3F800000;
	selp.f64 	%fd329, 0d3FF0000000000000, %fd628, %p253;
	cvt.f64.f32 	%fd330, %f426;
	add.f64 	%fd331, %fd329, %fd330;
	cvt.rn.f32.f64 	%f19, %fd331;
	ld.local.u8 	%rs254, [%rd392];
	cvt.rn.f32.u16 	%f202, %rs254;
	sub.f32 	%f20, %f202, %f16;
	cvt.f64.f32 	%fd7, %f20;
	{
	.reg .b32 %temp; 
	mov.b64 	{%temp, %r395}, %fd7;
	}
	abs.f64 	%fd8, %fd7;
	{ // callseq 1, 0
	.param .b64 param0;
	st.param.f64 	[param0], %fd8;
	.param .b64 retval0;
	call.uni (retval0), 
	__internal_accurate_pow, 
	(
	param0
	);
	ld.param.f64 	%fd332, [retval0];
	} // callseq 1
	setp.lt.s32 	%p254, %r395, 0;
	neg.f64 	%fd334, %fd332;
	selp.f64 	%fd335, %fd334, %fd332, %p251;
	selp.f64 	%fd336, %fd335, %fd332, %p254;
	setp.eq.f32 	%p255, %f20, 0f00000000;
	selp.b32 	%r693, %r395, 0, %p251;
	or.b32  	%r694, %r693, 2146435072;
	selp.b32 	%r695, %r694, %r693, %p250;
	mov.b32 	%r696, 0;
	mov.b64 	%fd337, {%r696, %r695};
	selp.f64 	%fd629, %fd337, %fd336, %p255;
	add.f64 	%fd338, %fd7, 0d4000000000000000;
	{
	.reg .b32 %temp; 
	mov.b64 	{%temp, %r697}, %fd338;
	}
	and.b32  	%r698, %r697, 2146435072;
	setp.ne.s32 	%p256, %r698, 2146435072;
	@%p256 bra 	$L__BB1_399;
	setp.nan.f32 	%p257, %f20, %f20;
	@%p257 bra 	$L__BB1_398;
	setp.neu.f64 	%p258, %fd8, 0d7FF0000000000000;
	@%p258 bra 	$L__BB1_399;
	setp.lt.s32 	%p259, %r395, 0;
	selp.b32 	%r699, %r378, %r377, %p1;
	selp.b32 	%r700, %r699, %r377, %p259;
	mov.b32 	%r701, 0;
	mov.b64 	%fd629, {%r701, %r700};
	bra.uni 	$L__BB1_399;
$L__BB1_398:
	mov.f64 	%fd339, 0d4000000000000000;
	add.rn.f64 	%fd629, %fd7, %fd339;
$L__BB1_399:
	setp.lt.s32 	%p260, %r375, 0;
	setp.eq.s32 	%p261, %r376, 1062207488;
	setp.eq.f32 	%p263, %f20, 0f3F800000;
	selp.f64 	%fd340, 0d3FF0000000000000, %fd629, %p263;
	cvt.f64.f32 	%fd341, %f19;
	add.f64 	%fd342, %fd340, %fd341;
	cvt.rn.f32.f64 	%f21, %fd342;
	ld.local.u8 	%rs255, [%rd392+1];
	cvt.rn.f32.u16 	%f203, %rs255;
	sub.f32 	%f22, %f203, %f16;
	cvt.f64.f32 	%fd13, %f22;
	{
	.reg .b32 %temp; 
	mov.b64 	{%temp, %r396}, %fd13;
	}
	abs.f64 	%fd14, %fd13;
	{ // callseq 2, 0
	.param .b64 param0;
	st.param.f64 	[param0], %fd14;
	.param .b64 retval0;
	call.uni (retval0), 
	__internal_accurate_pow, 
	(
	param0
	);
	ld.param.f64 	%fd343, [retval0];
	} // callseq 2
	setp.lt.s32 	%p264, %r396, 0;
	neg.f64 	%fd345, %fd343;
	selp.f64 	%fd346, %fd345, %fd343, %p261;
	selp.f64 	%fd347, %fd346, %fd343, %p264;
	setp.eq.f32 	%p265, %f22, 0f00000000;
	selp.b32 	%r702, %r396, 0, %p261;
	or.b32  	%r703, %r702, 2146435072;
	selp.b32 	%r704, %r703, %r702, %p260;
	mov.b32 	%r705, 0;
	mov.b64 	%fd348, {%r705, %r704};
	selp.f64 	%fd630, %fd348, %fd347, %p265;
	add.f64 	%fd349, %fd13, 0d4000000000000000;
	{
	.reg .b32 %temp; 
	mov.b64 	{%temp, %r706}, %fd349;
	}
	and.b32  	%r707, %r706, 2146435072;
	setp.ne.s32 	%p266, %r707, 2146435072;
	@%p266 bra 	$L__BB1_404;
	setp.nan.f32 	%p267, %f22, %f22;
	@%p267 bra 	$L__BB1_403;
	setp.neu.f64 	%p268, %fd14, 0d7FF0000000000000;
	@%p268 bra 	$L__BB1_404;
	setp.lt.s32 	%p269, %r396, 0;
	selp.b32 	%r708, %r378, %r377, %p1;
	selp.b32 	%r709, %r708, %r377, %p269;
	mov.b32 	%r710, 0;
	mov.b64 	%fd630, {%r710, %r709};
	bra.uni 	$L__BB1_404;
$L__BB1_403:
	mov.f64 	%fd350, 0d4000000000000000;
	add.rn.f64 	%fd630, %fd13, %fd350;
$L__BB1_404:
	setp.lt.s32 	%p270, %r375, 0;
	setp.eq.s32 	%p271, %r376, 1062207488;
	setp.eq.f32 	%p273, %f22, 0f3F800000;
	selp.f64 	%fd351, 0d3FF0000000000000, %fd630, %p273;
	cvt.f64.f32 	%fd352, %f21;
	add.f64 	%fd353, %fd351, %fd352;
	cvt.rn.f32.f64 	%f23, %fd353;
	ld.local.u8 	%rs256, [%rd392+2];
	cvt.rn.f32.u16 	%f204, %rs256;
	sub.f32 	%f24, %f204, %f16;
	cvt.f64.f32 	%fd19, %f24;
	{
	.reg .b32 %temp; 
	mov.b64 	{%temp, %r397}, %fd19;
	}
	abs.f64 	%fd20, %fd19;
	{ // callseq 3, 0
	.param .b64 param0;
	st.param.f64 	[param0], %fd20;
	.param .b64 retval0;
	call.uni (retval0), 
	__internal_accurate_pow, 
	(
	param0
	);
	ld.param.f64 	%fd354, [retval0];
	} // callseq 3
	setp.lt.s32 	%p274, %r397, 0;
	neg.f64 	%fd356, %fd354;
	selp.f64 	%fd357, %fd356, %fd354, %p271;
	selp.f64 	%fd358, %fd357, %fd354, %p274;
	setp.eq.f32 	%p275, %f24, 0f00000000;
	selp.b32 	%r711, %r397, 0, %p271;
	or.b32  	%r712, %r711, 2146435072;
	selp.b32 	%r713, %r712, %r711, %p270;
	mov.b32 	%r714, 0;
	mov.b64 	%fd359, {%r714, %r713};
	selp.f64 	%fd631, %fd359, %fd358, %p275;
	add.f64 	%fd360, %fd19, 0d4000000000000000;
	{
	.reg .b32 %temp; 
	mov.b64 	{%temp, %r715}, %fd360;
	}
	and.b32  	%r716, %r715, 2146435072;
	setp.ne.s32 	%p276, %r716, 2146435072;
	@%p276 bra 	$L__BB1_409;
	setp.nan.f32 	%p277, %f24, %f24;
	@%p277 bra 	$L__BB1_408;
	setp.neu.f64 	%p278, %fd20, 0d7FF0000000000000;
	@%p278 bra 	$L__BB1_409;
	setp.lt.s32 	%p279, %r397, 0;
	selp.b32 	%r717, %r378, %r377, %p1;
	selp.b32 	%r718, %r717, %r377, %p279;
	mov.b32 	%r719, 0;
	mov.b64 	%fd631, {%r719, %r718};
	bra.uni 	$L__BB1_409;
$L__BB1_408:
	mov.f64 	%fd361, 0d4000000000000000;
	add.rn.f64 	%fd631, %fd19, %fd361;
$L__BB1_409:
	setp.eq.f32 	%p280, %f24, 0f3F800000;
	selp.f64 	%fd362, 0d3FF0000000000000, %fd631, %p280;
	cvt.f64.f32 	%fd363, %f23;
	add.f64 	%fd364, %fd362, %fd363;
	cvt.rn.f32.f64 	%f426, %fd364;
	add.s32 	%r1233, %r1233, 4;
	add.s64 	%rd392, %rd392, 4;
	setp.ne.s32 	%p281, %r1233, 0;
	@%p281 bra 	$L__BB1_389;
	cvt.f64.f32 	%fd632, %f426;
	and.b32  	%r720, %r1011, 252;
	cvt.u64.u32 	%rd393, %r720;
$L__BB1_411:
	setp.eq.s32 	%p282, %r391, 0;
	@%p282 bra 	$L__BB1_430;
	setp.lt.s32 	%p283, %r375, 0;
	setp.eq.s32 	%p284, %r376, 1062207488;
	add.s64 	%rd29, %rd3, %rd393;
	ld.local.u8 	%rs257, [%rd29];
	cvt.rn.f32.u16 	%f205, %rs257;
	sub.f32 	%f27, %f205, %f16;
	cvt.f64.f32 	%fd27, %f27;
	{
	.reg .b32 %temp; 
	mov.b64 	{%temp, %r399}, %fd27;
	}
	abs.f64 	%fd28, %fd27;
	{ // callseq 4, 0
	.param .b64 param0;
	st.param.f64 	[param0], %fd28;
	.param .b64 retval0;
	call.uni (retval0), 
	__internal_accurate_pow, 
	(
	param0
	);
	ld.param.f64 	%fd365, [retval0];
	} // callseq 4
	setp.lt.s32 	%p286, %r399, 0;
	neg.f64 	%fd367, %fd365;
	selp.f64 	%fd368, %fd367, %fd365, %p284;
	selp.f64 	%fd369, %fd368, %fd365, %p286;
	setp.eq.f32 	%p287, %f27, 0f00000000;
	selp.b32 	%r721, %r399, 0, %p284;
	or.b32  	%r722, %r721, 2146435072;
	selp.b32 	%r723, %r722, %r721, %p283;
	mov.b32 	%r724, 0;
	mov.b64 	%fd370, {%r724, %r723};
	selp.f64 	%fd633, %fd370, %fd369, %p287;
	add.f64 	%fd371, %fd27, 0d4000000000000000;
	{
	.reg .b32 %temp; 
	mov.b64 	{%temp, %r725}, %fd371;
	}
	and.b32  	%r726, %r725, 2146435072;
	setp.ne.s32 	%p288, %r726, 2146435072;
	@%p288 bra 	$L__BB1_417;
	setp.nan.f32 	%p289, %f27, %f27;
	@%p289 bra 	$L__BB1_416;
	setp.neu.f64 	%p290, %fd28, 0d7FF0000000000000;
	@%p290 bra 	$L__BB1_417;
	setp.lt.s32 	%p291, %r399, 0;
	selp.b32 	%r727, %r378, %r377, %p1;
	selp.b32 	%r728, %r727, %r377, %p291;
	mov.b32 	%r729, 0;
	mov.b64 	%fd633, {%r729, %r728};
	bra.uni 	$L__BB1_417;
$L__BB1_416:
	mov.f64 	%fd372, 0d4000000000000000;
	add.rn.f64 	%fd633, %fd27, %fd372;
$L__BB1_417:
	setp.eq.f32 	%p292, %f27, 0f3F800000;
	selp.f64 	%fd373, 0d3FF0000000000000, %fd633, %p292;
	add.f64 	%fd374, %fd373, %fd632;
	cvt.rn.f32.f64 	%f426, %fd374;
	setp.eq.s32 	%p293, %r391, 1;
	@%p293 bra 	$L__BB1_430;
	setp.lt.s32 	%p294, %r375, 0;
	setp.eq.s32 	%p295, %r376, 1062207488;
	ld.local.u8 	%rs258, [%rd29+1];
	cvt.rn.f32.u16 	%f206, %rs258;
	sub.f32 	%f29, %f206, %f16;
	cvt.f64.f32 	%fd33, %f29;
	{
	.reg .b32 %temp; 
	mov.b64 	{%temp, %r400}, %fd33;
	}
	abs.f64 	%fd34, %fd33;
	{ // callseq 5, 0
	.param .b64 param0;
	st.param.f64 	[param0], %fd34;
	.param .b64 retval0;
	call.uni (retval0), 
	__internal_accurate_pow, 
	(
	param0
	);
	ld.param.f64 	%fd375, [retval0];
	} // callseq 5
	setp.lt.s32 	%p297, %r400, 0;
	neg.f64 	%fd377, %fd375;
	selp.f64 	%fd378, %fd377, %fd375, %p295;
	selp.f64 	%fd379, %fd378, %fd375, %p297;
	setp.eq.f32 	%p298, %f29, 0f00000000;
	selp.b32 	%r730, %r400, 0, %p295;
	or.b32  	%r731, %r730, 2146435072;
	selp.b32 	%r732, %r731, %r730, %p294;
	mov.b32 	%r733, 0;
	mov.b64 	%fd380, {%r733, %r732};
	selp.f64 	%fd634, %fd380, %fd379, %p298;
	add.f64 	%fd381, %fd33, 0d4000000000000000;
	{
	.reg .b32 %temp; 
	mov.b64 	{%temp, %r734}, %fd381;
	}
	and.b32  	%r735, %r734, 2146435072;
	setp.ne.s32 	%p299, %r735, 2146435072;
	@%p299 bra 	$L__BB1_423;
	setp.nan.f32 	%p300, %f29, %f29;
	@%p300 bra 	$L__BB1_422;
	setp.neu.f64 	%p301, %fd34, 0d7FF0000000000000;
	@%p301 bra 	$L__BB1_423;
	setp.lt.s32 	%p302, %r400, 0;
	selp.b32 	%r736, %r378, %r377, %p1;
	selp.b32 	%r737, %r736, %r377, %p302;
	mov.b32 	%r738, 0;
	mov.b64 	%fd634, {%r738, %r737};
	bra.uni 	$L__BB1_423;
$L__BB1_422:
	mov.f64 	%fd382, 0d4000000000000000;
	add.rn.f64 	%fd634, %fd33, %fd382;
$L__BB1_423:
	setp.eq.f32 	%p303, %f29, 0f3F800000;
	selp.f64 	%fd383, 0d3FF0000000000000, %fd634, %p303;
	cvt.f64.f32 	%fd384, %f426;
	add.f64 	%fd385, %fd383, %fd384;
	cvt.rn.f32.f64 	%f426, %fd385;
	setp.eq.s32 	%p304, %r391, 2;
	@%p304 bra 	$L__BB1_430;
	setp.lt.s32 	%p305, %r375, 0;
	setp.eq.s32 	%p306, %r376, 1062207488;
	ld.local.u8 	%rs259, [%rd29+2];
	cvt.rn.f32.u16 	%f207, %rs259;
	sub.f32 	%f31, %f207, %f16;
	cvt.f64.f32 	%fd39, %f31;
	{
	.reg .b32 %temp; 
	mov.b64 	{%temp, %r401}, %fd39;
	}
	abs.f64 	%fd40, %fd39;
	{ // callseq 6, 0
	.param .b64 param0;
	st.param.f64 	[param0], %fd40;
	.param .b64 retval0;
	call.uni (retval0), 
	__internal_accurate_pow, 
	(
	param0
	);
	ld.param.f64 	%fd386, [retval0];
	} // callseq 6
	setp.lt.s32 	%p308, %r401, 0;
	neg.f64 	%fd388, %fd386;
	selp.f64 	%fd389, %fd388, %fd386, %p306;
	selp.f64 	%fd390, %fd389, %fd386, %p308;
	setp.eq.f32 	%p309, %f31, 0f00000000;
	selp.b32 	%r739, %r401, 0, %p306;
	or.b32  	%r740, %r739, 2146435072;
	selp.b32 	%r741, %r740, %r739, %p305;
	mov.b32 	%r742, 0;
	mov.b64 	%fd391, {%r742, %r741};
	selp.f64 	%fd635, %fd391, %fd390, %p309;
	add.f64 	%fd392, %fd39, 0d4000000000000000;
	{
	.reg .b32 %temp; 
	mov.b64 	{%temp, %r743}, %fd392;
	}
	and.b32  	%r744, %r743, 2146435072;
	setp.ne.s32 	%p310, %r744, 2146435072;
	@%p310 bra 	$L__BB1_429;
	setp.nan.f32 	%p311, %f31, %f31;
	@%p311 bra 	$L__BB1_428;
	setp.neu.f64 	%p312, %fd40, 0d7FF0000000000000;
	@%p312 bra 	$L__BB1_429;
	setp.lt.s32 	%p313, %r401, 0;
	selp.b32 	%r745, %r378, %r377, %p1;
	selp.b32 	%r746, %r745, %r377, %p313;
	mov.b32 	%r747, 0;
	mov.b64 	%fd635, {%r747, %r746};
	bra.uni 	$L__BB1_429;
$L__BB1_428:
	mov.f64 	%fd393, 0d4000000000000000;
	add.rn.f64 	%fd635, %fd39, %fd393;
$L__BB1_429:
	setp.eq.f32 	%p314, %f31, 0f3F800000;
	selp.f64 	%fd394, 0d3FF0000000000000, %fd635, %p314;
	cvt.f64.f32 	%fd395, %f426;
	add.f64 	%fd396, %fd394, %fd395;
	cvt.rn.f32.f64 	%f426, %fd396;
$L__BB1_430:
	setp.eq.s32 	%p315, %r1012, 0;
	@%p315 bra 	$L__BB1_444;
	and.b32  	%r402, %r1012, 15;
	setp.lt.u32 	%p316, %r1012, 16;
	mov.b32 	%r1236, 0;
	@%p316 bra 	$L__BB1_434;
	and.b32  	%r1236, %r1012, 240;
	and.b32  	%r749, %r1012, 33554416;
	neg.s32 	%r1234, %r749;
	add.s64 	%rd394, %rd3, 28;
$L__BB1_433:
	.pragma "nounroll";
	ld.local.v2.u8 	{%rs260, %rs261}, [%rd394+-14];
	cvt.rn.f32.u16 	%f209, %rs260;
	add.f32 	%f210, %f434, %f209;
	cvt.rn.f32.u16 	%f211, %rs261;
	add.f32 	%f212, %f210, %f211;
	ld.local.u32 	%r750, [%rd394+-12];
	bfe.u32 	%r751, %r750, 0, 8;
	cvt.u16.u32 	%rs262, %r751;
	and.b16  	%rs263, %rs262, 255;
	bfe.u32 	%r752, %r750, 8, 8;
	cvt.u16.u32 	%rs264, %r752;
	and.b16  	%rs265, %rs264, 255;
	bfe.u32 	%r753, %r750, 16, 8;
	cvt.u16.u32 	%rs266, %r753;
	and.b16  	%rs267, %rs266, 255;
	bfe.u32 	%r754, %r750, 24, 8;
	cvt.u16.u32 	%rs268, %r754;
	and.b16  	%rs269, %rs268, 255;
	cvt.rn.f32.u16 	%f213, %rs263;
	add.f32 	%f214, %f212, %f213;
	cvt.rn.f32.u16 	%f215, %rs265;
	add.f32 	%f216, %f214, %f215;
	cvt.rn.f32.u16 	%f217, %rs267;
	add.f32 	%f218, %f216, %f217;
	cvt.rn.f32.u16 	%f219, %rs269;
	add.f32 	%f220, %f218, %f219;
	ld.local.u32 	%r755, [%rd394+-8];
	bfe.u32 	%r756, %r755, 0, 8;
	cvt.u16.u32 	%rs270, %r756;
	and.b16  	%rs271, %rs270, 255;
	bfe.u32 	%r757, %r755, 8, 8;
	cvt.u16.u32 	%rs272, %r757;
	and.b16  	%rs273, %rs272, 255;
	bfe.u32 	%r758, %r755, 16, 8;
	cvt.u16.u32 	%rs274, %r758;
	and.b16  	%rs275, %rs274, 255;
	bfe.u32 	%r759, %r755, 24, 8;
	cvt.u16.u32 	%rs276, %r759;
	and.b16  	%rs277, %rs276, 255;
	cvt.rn.f32.u16 	%f221, %rs271;
	add.f32 	%f222, %f220, %f221;
	cvt.rn.f32.u16 	%f223, %rs273;
	add.f32 	%f224, %f222, %f223;
	cvt.rn.f32.u16 	%f225, %rs275;
	add.f32 	%f226, %f224, %f225;
	cvt.rn.f32.u16 	%f227, %rs277;
	add.f32 	%f228, %f226, %f227;
	ld.local.u32 	%r760, [%rd394+-4];
	bfe.u32 	%r761, %r760, 0, 8;
	cvt.u16.u32 	%rs278, %r761;
	and.b16  	%rs279, %rs278, 255;
	bfe.u32 	%r762, %r760, 8, 8;
	cvt.u16.u32 	%rs280, %r762;
	and.b16  	%rs281, %rs280, 255;
	bfe.u32 	%r763, %r760, 16, 8;
	cvt.u16.u32 	%rs282, %r763;
	and.b16  	%rs283, %rs282, 255;
	bfe.u32 	%r764, %r760, 24, 8;
	cvt.u16.u32 	%rs284, %r764;
	and.b16  	%rs285, %rs284, 255;
	cvt.rn.f32.u16 	%f229, %rs279;
	add.f32 	%f230, %f228, %f229;
	cvt.rn.f32.u16 	%f231, %rs281;
	add.f32 	%f232, %f230, %f231;
	cvt.rn.f32.u16 	%f233, %rs283;
	add.f32 	%f234, %f232, %f233;
	cvt.rn.f32.u16 	%f235, %rs285;
	add.f32 	%f236, %f234, %f235;
	ld.local.v2.u8 	{%rs286, %rs287}, [%rd394];
	cvt.rn.f32.u16 	%f237, %rs286;
	add.f32 	%f238, %f236, %f237;
	cvt.rn.f32.u16 	%f239, %rs287;
	add.f32 	%f434, %f238, %f239;
	add.s32 	%r1234, %r1234, 16;
	add.s64 	%rd394, %rd394, 16;
	setp.ne.s32 	%p317, %r1234, 0;
	@%p317 bra 	$L__BB1_433;
$L__BB1_434:
	setp.eq.s32 	%p318, %r402, 0;
	@%p318 bra 	$L__BB1_444;
	and.b32  	%r408, %r1012, 7;
	setp.lt.u32 	%p319, %r402, 8;
	@%p319 bra 	$L__BB1_437;
	cvt.u64.u32 	%rd368, %r1236;
	add.s64 	%rd369, %rd3, %rd368;
	ld.local.u8 	%rs288, [%rd369+14];
	cvt.rn.f32.u16 	%f241, %rs288;
	add.f32 	%f242, %f434, %f241;
	ld.local.u8 	%rs289, [%rd369+15];
	cvt.rn.f32.u16 	%f243, %rs289;
	add.f32 	%f244, %f242, %f243;
	ld.local.u8 	%rs290, [%rd369+16];
	cvt.rn.f32.u16 	%f245, %rs290;
	add.f32 	%f246, %f244, %f245;
	ld.local.u8 	%rs291, [%rd369+17];
	cvt.rn.f32.u16 	%f247, %rs291;
	add.f32 	%f248, %f246, %f247;
	ld.local.u8 	%rs292, [%rd369+18];
	cvt.rn.f32.u16 	%f249, %rs292;
	add.f32 	%f250, %f248, %f249;
	ld.local.u8 	%rs293, [%rd369+19];
	cvt.rn.f32.u16 	%f251, %rs293;
	add.f32 	%f252, %f250, %f251;
	ld.local.u8 	%rs294, [%rd369+20];
	cvt.rn.f32.u16 	%f253, %rs294;
	add.f32 	%f254, %f252, %f253;
	ld.local.u8 	%rs295, [%rd369+21];
	cvt.rn.f32.u16 	%f255, %rs295;
	add.f32 	%f434, %f254, %f255;
	add.s32 	%r1236, %r1236, 8;
$L__BB1_437:
	setp.eq.s32 	%p320, %r408, 0;
	@%p320 bra 	$L__BB1_444;
	and.b32  	%r411, %r1012, 3;
	setp.lt.u32 	%p321, %r408, 4;
	@%p321 bra 	$L__BB1_440;
	cvt.u64.u32 	%rd370, %r1236;
	add.s64 	%rd371, %rd3, %rd370;
	ld.local.u8 	%rs296, [%rd371+14];
	cvt.rn.f32.u16 	%f257, %rs296;
	add.f32 	%f258, %f434, %f257;
	ld.local.u8 	%rs297, [%rd371+15];
	cvt.rn.f32.u16 	%f259, %rs297;
	add.f32 	%f260, %f258, %f259;
	ld.local.u8 	%rs298, [%rd371+16];
	cvt.rn.f32.u16 	%f261, %rs298;
	add.f32 	%f262, %f260, %f261;
	ld.local.u8 	%rs299, [%rd371+17];
	cvt.rn.f32.u16 	%f263, %rs299;
	add.f32 	%f434, %f262, %f263;
	add.s32 	%r1236, %r1236, 4;
$L__BB1_440:
	setp.eq.s32 	%p322, %r411, 0;
	@%p322 bra 	$L__BB1_444;
	cvt.u64.u32 	%rd372, %r1236;
	add.s64 	%rd33, %rd3, %rd372;
	ld.local.u8 	%rs300, [%rd33+14];
	cvt.rn.f32.u16 	%f264, %rs300;
	add.f32 	%f434, %f434, %f264;
	setp.eq.s32 	%p323, %r411, 1;
	@%p323 bra 	$L__BB1_444;
	ld.local.u8 	%rs301, [%rd33+15];
	cvt.rn.f32.u16 	%f265, %rs301;
	add.f32 	%f434, %f434, %f265;
	setp.eq.s32 	%p324, %r411, 2;
	@%p324 bra 	$L__BB1_444;
	ld.local.u8 	%rs302, [%rd33+16];
	cvt.rn.f32.u16 	%f266, %rs302;
	add.f32 	%f434, %f434, %f266;
$L__BB1_444:
	setp.eq.s32 	%p325, %r1012, 0;
	and.b16  	%rs303, %rs27, 255;
	cvt.rn.f32.u16 	%f48, %rs303;
	div.rn.f32 	%f49, %f434, %f48;
	mov.f32 	%f438, %f426;
	@%p325 bra 	$L__BB1_487;
	and.b32  	%r414, %r1012, 3;
	setp.lt.u32 	%p326, %r1012, 4;
	mov.b32 	%r1239, 0;
	mov.f32 	%f438, %f426;
	@%p326 bra 	$L__BB1_468;
	and.b32  	%r1239, %r1012, 252;
	and.b32  	%r766, %r1012, 33554428;
	neg.s32 	%r1238, %r766;
	add.s64 	%rd395, %rd3, 17;
	mov.f32 	%f438, %f426;
$L__BB1_447:
	setp.lt.s32 	%p327, %r375, 0;
	setp.eq.s32 	%p328, %r376, 1062207488;
	ld.local.u8 	%rs304, [%rd395+-3];
	cvt.rn.f32.u16 	%f268, %rs304;
	sub.f32 	%f51, %f268, %f49;
	cvt.f64.f32 	%fd45, %f51;
	{
	.reg .b32 %temp; 
	mov.b64 	{%temp, %r418}, %fd45;
	}
	abs.f64 	%fd46, %fd45;
	{ // callseq 7, 0
	.param .b64 param0;
	st.param.f64 	[param0], %fd46;
	.param .b64 retval0;
	call.uni (retval0), 
	__internal_accurate_pow, 
	(
	param0
	);
	ld.param.f64 	%fd397, [retval0];
	} // callseq 7
	setp.lt.s32 	%p330, %r418, 0;
	neg.f64 	%fd399, %fd397;
	selp.f64 	%fd400, %fd399, %fd397, %p328;
	selp.f64 	%fd401, %fd400, %fd397, %p330;
	setp.eq.f32 	%p331, %f51, 0f00000000;
	selp.b32 	%r767, %r418, 0, %p328;
	or.b32  	%r768, %r767, 2146435072;
	selp.b32 	%r769, %r768, %r767, %p327;
	mov.b32 	%r770, 0;
	mov.b64 	%fd402, {%r770, %r769};
	selp.f64 	%fd636, %fd402, %fd401, %p331;
	add.f64 	%fd403, %fd45, 0d4000000000000000;
	{
	.reg .b32 %temp; 
	mov.b64 	{%temp, %r771}, %fd403;
	}
	and.b32  	%r772, %r771, 2146435072;
	setp.ne.s32 	%p332, %r772, 2146435072;
	@%p332 bra 	$L__BB1_452;
	setp.nan.f32 	%p333, %f51, %f51;
	@%p333 bra 	$L__BB1_451;
	setp.neu.f64 	%p334, %fd46, 0d7FF0000000000000;
	@%p334 bra 	$L__BB1_452;
	setp.lt.s32 	%p335, %r418, 0;
	selp.b32 	%r773, %r378, %r377, %p1;
	selp.b32 	%r774, %r773, %r377, %p335;
	mov.b32 	%r775, 0;
	mov.b64 	%fd636, {%r775, %r774};
	bra.uni 	$L__BB1_452;
$L__BB1_451:
	mov.f64 	%fd404, 0d4000000000000000;
	add.rn.f64 	%fd636, %fd45, %fd404;
$L__BB1_452:
	setp.lt.s32 	%p336, %r375, 0;
	setp.eq.s32 	%p337, %r376, 1062207488;
	setp.eq.f32 	%p339, %f51, 0f3F800000;
	selp.f64 	%fd405, 0d3FF0000000000000, %fd636, %p339;
	cvt.f64.f32 	%fd406, %f438;
	add.f64 	%fd407, %fd405, %fd406;
	cvt.rn.f32.f64 	%f52, %fd407;
	ld.local.u8 	%rs305, [%rd395+-2];
	cvt.rn.f32.u16 	%f269, %rs305;
	sub.f32 	%f53, %f269, %f49;
	cvt.f64.f32 	%fd51, %f53;
	{
	.reg .b32 %temp; 
	mov.b64 	{%temp, %r419}, %fd51;
	}
	abs.f64 	%fd52, %fd51;
	{ // callseq 8, 0
	.param .b64 param0;
	st.param.f64 	[param0], %fd52;
	.param .b64 retval0;
	call.uni (retval0), 
	__internal_accurate_pow, 
	(
	param0
	);
	ld.param.f64 	%fd408, [retval0];
	} // callseq 8
	setp.lt.s32 	%p340, %r419, 0;
	neg.f64 	%fd410, %fd408;
	selp.f64 	%fd411, %fd410, %fd408, %p337;
	selp.f64 	%fd412, %fd411, %fd408, %p340;
	setp.eq.f32 	%p341, %f53, 0f00000000;
	selp.b32 	%r776, %r419, 0, %p337;
	or.b32  	%r777, %r776, 2146435072;
	selp.b32 	%r778, %r777, %r776, %p336;
	mov.b32 	%r779, 0;
	mov.b64 	%fd413, {%r779, %r778};
	selp.f64 	%fd637, %fd413, %fd412, %p341;
	add.f64 	%fd414, %fd51, 0d4000000000000000;
	{
	.reg .b32 %temp; 
	mov.b64 	{%temp, %r780}, %fd414;
	}
	and.b32  	%r781, %r780, 2146435072;
	setp.ne.s32 	%p342, %r781, 2146435072;
	@%p342 bra 	$L__BB1_457;
	setp.nan.f32 	%p343, %f53, %f53;
	@%p343 bra 	$L__BB1_456;
	setp.neu.f64 	%p344, %fd52, 0d7FF0000000000000;
	@%p344 bra 	$L__BB1_457;
	setp.lt.s32 	%p345, %r419, 0;
	selp.b32 	%r782, %r378, %r377, %p1;
	selp.b32 	%r783, %r782, %r377, %p345;
	mov.b32 	%r784, 0;
	mov.b64 	%fd637, {%r784, %r783};
	bra.uni 	$L__BB1_457;
$L__BB1_456:
	mov.f64 	%fd415, 0d4000000000000000;
	add.rn.f64 	%fd637, %fd51, %fd415;
$L__BB1_457:
	setp.lt.s32 	%p346, %r375, 0;
	setp.eq.s32 	%p347, %r376, 1062207488;
	setp.eq.f32 	%p349, %f53, 0f3F800000;
	selp.f64 	%fd416, 0d3FF0000000000000, %fd637, %p349;
	cvt.f64.f32 	%fd417, %f52;
	add.f64 	%fd418, %fd416, %fd417;
	cvt.rn.f32.f64 	%f54, %fd418;
	ld.local.u8 	%rs306, [%rd395+-1];
	cvt.rn.f32.u16 	%f270, %rs306;
	sub.f32 	%f55, %f270, %f49;
	cvt.f64.f32 	%fd57, %f55;
	{
	.reg .b32 %temp; 
	mov.b64 	{%temp, %r420}, %fd57;
	}
	abs.f64 	%fd58, %fd57;
	{ // callseq 9, 0
	.param .b64 param0;
	st.param.f64 	[param0], %fd58;
	.param .b64 retval0;
	call.uni (retval0), 
	__internal_accurate_pow, 
	(
	param0
	);
	ld.param.f64 	%fd419, [retval0];
	} // callseq 9
	setp.lt.s32 	%p350, %r420, 0;
	neg.f64 	%fd421, %fd419;
	selp.f64 	%fd422, %fd421, %fd419, %p347;
	selp.f64 	%fd423, %fd422, %fd419, %p350;
	setp.eq.f32 	%p351, %f55, 0f00000000;
	selp.b32 	%r785, %r420, 0, %p347;
	or.b32  	%r786, %r785, 2146435072;
	selp.b32 	%r787, %r786, %r785, %p346;
	mov.b32 	%r788, 0;
	mov.b64 	%fd424, {%r788, %r787};
	selp.f64 	%fd638, %fd424, %fd423, %p351;
	add.f64 	%fd425, %fd57, 0d4000000000000000;
	{
	.reg .b32 %temp; 
	mov.b64 	{%temp, %r789}, %fd425;
	}
	and.b32  	%r790, %r789, 2146435072;
	setp.ne.s32 	%p352, %r790, 2146435072;
	@%p352 bra 	$L__BB1_462;
	setp.nan.f32 	%p353, %f55, %f55;
	@%p353 bra 	$L__BB1_461;
	setp.neu.f64 	%p354, %fd58, 0d7FF0000000000000;
	@%p354 bra 	$L__BB1_462;
	setp.lt.s32 	%p355, %r420, 0;
	selp.b32 	%r791, %r378, %r377, %p1;
	selp.b32 	%r792, %r791, %r377, %p355;
	mov.b32 	%r793, 0;
	mov.b64 	%fd638, {%r793, %r792};
	bra.uni 	$L__BB1_462;
$L__BB1_461:
	mov.f64 	%fd426, 0d4000000000000000;
	add.rn.f64 	%fd638, %fd57, %fd426;
$L__BB1_462:
	setp.lt.s32 	%p356, %r375, 0;
	setp.eq.s32 	%p357, %r376, 1062207488;
	setp.eq.f32 	%p359, %f55, 0f3F800000;
	selp.f64 	%fd427, 0d3FF0000000000000, %fd638, %p359;
	cvt.f64.f32 	%fd428, %f54;
	add.f64 	%fd429, %fd427, %fd428;
	cvt.rn.f32.f64 	%f56, %fd429;
	ld.local.u8 	%rs307, [%rd395];
	cvt.rn.f32.u16 	%f271, %rs307;
	sub.f32 	%f57, %f271, %f49;
	cvt.f64.f32 	%fd63, %f57;
	{
	.reg .b32 %temp; 
	mov.b64 	{%temp, %r421}, %fd63;
	}
	abs.f64 	%fd64, %fd63;
	{ // callseq 10, 0
	.param .b64 param0;
	st.param.f64 	[param0], %fd64;
	.param .b64 retval0;
	call.uni (retval0), 
	__internal_accurate_pow, 
	(
	param0
	);
	ld.param.f64 	%fd430, [retval0];
	} // callseq 10
	setp.lt.s32 	%p360, %r421, 0;
	neg.f64 	%fd432, %fd430;
	selp.f64 	%fd433, %fd432, %fd430, %p357;
	selp.f64 	%fd434, %fd433, %fd430, %p360;
	setp.eq.f32 	%p361, %f57, 0f00000000;
	selp.b32 	%r794, %r421, 0, %p357;
	or.b32  	%r795, %r794, 2146435072;
	selp.b32 	%r796, %r795, %r794, %p356;
	mov.b32 	%r797, 0;
	mov.b64 	%fd435, {%r797, %r796};
	selp.f64 	%fd639, %fd435, %fd434, %p361;
	add.f64 	%fd436, %fd63, 0d4000000000000000;
	{
	.reg .b32 %temp; 
	mov.b64 	{%temp, %r798}, %fd436;
	}
	and.b32  	%r799, %r798, 2146435072;
	setp.ne.s32 	%p362, %r799, 2146435072;
	@%p362 bra 	$L__BB1_467;
	setp.nan.f32 	%p363, %f57, %f57;
	@%p363 bra 	$L__BB1_466;
	setp.neu.f64 	%p364, %fd64, 0d7FF0000000000000;
	@%p364 bra 	$L__BB1_467;
	setp.lt.s32 	%p365, %r421, 0;
	selp.b32 	%r800, %r378, %r377, %p1;
	selp.b32 	%r801, %r800, %r377, %p365;
	mov.b32 	%r802, 0;
	mov.b64 	%fd639, {%r802, %r801};
	bra.uni 	$L__BB1_467;
$L__BB1_466:
	mov.f64 	%fd437, 0d4000000000000000;
	add.rn.f64 	%fd639, %fd63, %fd437;
$L__BB1_467:
	setp.eq.f32 	%p366, %f57, 0f3F800000;
	selp.f64 	%fd438, 0d3FF0000000000000, %fd639, %p366;
	cvt.f64.f32 	%fd439, %f56;
	add.f64 	%fd440, %fd438, %fd439;
	cvt.rn.f32.f64 	%f438, %fd440;
	add.s32 	%r1238, %r1238, 4;
	add.s64 	%rd395, %rd395, 4;
	setp.ne.s32 	%p367, %r1238, 0;
	@%p367 bra 	$L__BB1_447;
$L__BB1_468:
	setp.eq.s32 	%p368, %r414, 0;
	@%p368 bra 	$L__BB1_487;
	setp.lt.s32 	%p369, %r375, 0;
	setp.eq.s32 	%p370, %r376, 1062207488;
	cvt.u64.u32 	%rd373, %r1239;
	add.s64 	%rd37, %rd3, %rd373;
	ld.local.u8 	%rs308, [%rd37+14];
	cvt.rn.f32.u16 	%f272, %rs308;
	sub.f32 	%f61, %f272, %f49;
	cvt.f64.f32 	%fd69, %f61;
	{
	.reg .b32 %temp; 
	mov.b64 	{%temp, %r424}, %fd69;
	}
	abs.f64 	%fd70, %fd69;
	{ // callseq 11, 0
	.param .b64 param0;
	st.param.f64 	[param0], %fd70;
	.param .b64 retval0;
	call.uni (retval0), 
	__internal_accurate_pow, 
	(
	param0
	);
	ld.param.f64 	%fd441, [retval0];
	} // callseq 11
	setp.lt.s32 	%p372, %r424, 0;
	neg.f64 	%fd443, %fd441;
	selp.f64 	%fd444, %fd443, %fd441, %p370;
	selp.f64 	%fd445, %fd444, %fd441, %p372;
	setp.eq.f32 	%p373, %f61, 0f00000000;
	selp.b32 	%r803, %r424, 0, %p370;
	or.b32  	%r804, %r803, 2146435072;
	selp.b32 	%r805, %r804, %r803, %p369;
	mov.b32 	%r806, 0;
	mov.b64 	%fd446, {%r806, %r805};
	selp.f64 	%fd640, %fd446, %fd445, %p373;
	add.f64 	%fd447, %fd69, 0d4000000000000000;
	{
	.reg .b32 %temp; 
	mov.b64 	{%temp, %r807}, %fd447;
	}
	and.b32  	%r808, %r807, 2146435072;
	setp.ne.s32 	%p374, %r808, 2146435072;
	@%p374 bra 	$L__BB1_474;
	setp.nan.f32 	%p375, %f61, %f61;
	@%p375 bra 	$L__BB1_473;
	setp.neu.f64 	%p376, %fd70, 0d7FF0000000000000;
	@%p376 bra 	$L__BB1_474;
	setp.lt.s32 	%p377, %r424, 0;
	selp.b32 	%r809, %r378, %r377, %p1;
	selp.b32 	%r810, %r809, %r377, %p377;
	mov.b32 	%r811, 0;
	mov.b64 	%fd640, {%r811, %r810};
	bra.uni 	$L__BB1_474;
$L__BB1_473:
	mov.f64 	%fd448, 0d4000000000000000;
	add.rn.f64 	%fd640, %fd69, %fd448;
$L__BB1_474:
	setp.eq.f32 	%p378, %f61, 0f3F800000;
	selp.f64 	%fd449, 0d3FF0000000000000, %fd640, %p378;
	cvt.f64.f32 	%fd450, %f438;
	add.f64 	%fd451, %fd449, %fd450;
	cvt.rn.f32.f64 	%f438, %fd451;
	setp.eq.s32 	%p379, %r414, 1;
	@%p379 bra 	$L__BB1_487;
	setp.lt.s32 	%p380, %r375, 0;
	setp.eq.s32 	%p381, %r376, 1062207488;
	ld.local.u8 	%rs309, [%rd37+15];
	cvt.rn.f32.u16 	%f273, %rs309;
	sub.f32 	%f63, %f273, %f49;
	cvt.f64.f32 	%fd75, %f63;
	{
	.reg .b32 %temp; 
	mov.b64 	{%temp, %r425}, %fd75;
	}
	abs.f64 	%fd76, %fd75;
	{ // callseq 12, 0
	.param .b64 param0;
	st.param.f64 	[param0], %fd76;
	.param .b64 retval0;
	call.uni (retval0), 
	__internal_accurate_pow, 
	(
	param0
	);
	ld.param.f64 	%fd452, [retval0];
	} // callseq 12
	setp.lt.s32 	%p383, %r425, 0;
	neg.f64 	%fd454, %fd452;
	selp.f64 	%fd455, %fd454, %fd452, %p381;
	selp.f64 	%fd456, %fd455, %fd452, %p383;
	setp.eq.f32 	%p384, %f63, 0f00000000;
	selp.b32 	%r812, %r425, 0, %p381;
	or.b32  	%r813, %r812, 2146435072;
	selp.b32 	%r814, %r813, %r812, %p380;
	mov.b32 	%r815, 0;
	mov.b64 	%fd457, {%r815, %r814};
	selp.f64 	%fd641, %fd457, %fd456, %p384;
	add.f64 	%fd458, %fd75, 0d4000000000000000;
	{
	.reg .b32 %temp; 
	mov.b64 	{%temp, %r816}, %fd458;
	}
	and.b32  	%r817, %r816, 2146435072;
	setp.ne.s32 	%p385, %r817, 2146435072;
	@%p385 bra 	$L__BB1_480;
	setp.nan.f32 	%p386, %f63, %f63;
	@%p386 bra 	$L__BB1_479;
	setp.neu.f64 	%p387, %fd76, 0d7FF0000000000000;
	@%p387 bra 	$L__BB1_480;
	setp.lt.s32 	%p388, %r425, 0;
	selp.b32 	%r818, %r378, %r377, %p1;
	selp.b32 	%r819, %r818, %r377, %p388;
	mov.b32 	%r820, 0;
	mov.b64 	%fd641, {%r820, %r819};
	bra.uni 	$L__BB1_480;
$L__BB1_479:
	mov.f64 	%fd459, 0d4000000000000000;
	add.rn.f64 	%fd641, %fd75, %fd459;
$L__BB1_480:
	setp.eq.f32 	%p389, %f63, 0f3F800000;
	selp.f64 	%fd460, 0d3FF0000000000000, %fd641, %p389;
	cvt.f64.f32 	%fd461, %f438;
	add.f64 	%fd462, %fd460, %fd461;
	cvt.rn.f32.f64 	%f438, %fd462;
	setp.eq.s32 	%p390, %r414, 2;
	@%p390 bra 	$L__BB1_487;
	setp.lt.s32 	%p391, %r375, 0;
	setp.eq.s32 	%p392, %r376, 1062207488;
	ld.local.u8 	%rs310, [%rd37+16];
	cvt.rn.f32.u16 	%f274, %rs310;
	sub.f32 	%f65, %f274, %f49;
	cvt.f64.f32 	%fd81, %f65;
	{
	.reg .b32 %temp; 
	mov.b64 	{%temp, %r426}, %fd81;
	}
	abs.f64 	%fd82, %fd81;
	{ // callseq 13, 0
	.param .b64 param0;
	st.param.f64 	[param0], %fd82;
	.param .b64 retval0;
	call.uni (retval0), 
	__internal_accurate_pow, 
	(
	param0
	);
	ld.param.f64 	%fd463, [retval0];
	} // callseq 13
	setp.lt.s32 	%p394, %r426, 0;
	neg.f64 	%fd465, %fd463;
	selp.f64 	%fd466, %fd465, %fd463, %p392;
	selp.f64 	%fd467, %fd466, %fd463, %p394;
	setp.eq.f32 	%p395, %f65, 0f00000000;
	selp.b32 	%r821, %r426, 0, %p392;
	or.b32  	%r822, %r821, 2146435072;
	selp.b32 	%r823, %r822, %r821, %p391;
	mov.b32 	%r824, 0;
	mov.b64 	%fd468, {%r824, %r823};
	selp.f64 	%fd642, %fd468, %fd467, %p395;
	add.f64 	%fd469, %fd81, 0d4000000000000000;
	{
	.reg .b32 %temp; 
	mov.b64 	{%temp, %r825}, %fd469;
	}
	and.b32  	%r826, %r825, 2146435072;
	setp.ne.s32 	%p396, %r826, 2146435072;
	@%p396 bra 	$L__BB1_486;
	setp.nan.f32 	%p397, %f65, %f65;
	@%p397 bra 	$L__BB1_485;
	setp.neu.f64 	%p398, %fd82, 0d7FF0000000000000;
	@%p398 bra 	$L__BB1_486;
	setp.lt.s32 	%p399, %r426, 0;
	selp.b32 	%r827, %r378, %r377, %p1;
	selp.b32 	%r828, %r827, %r377, %p399;
	mov.b32 	%r829, 0;
	mov.b64 	%fd642, {%r829, %r828};
	bra.uni 	$L__BB1_486;
$L__BB1_485:
	mov.f64 	%fd470, 0d4000000000000000;
	add.rn.f64 	%fd642, %fd81, %fd470;
$L__BB1_486:
	setp.eq.f32 	%p400, %f65, 0f3F800000;
	selp.f64 	%fd471, 0d3FF0000000000000, %fd642, %p400;
	cvt.f64.f32 	%fd472, %f438;
	add.f64 	%fd473, %fd471, %fd472;
	cvt.rn.f32.f64 	%f438, %fd473;
$L__BB1_487:
	setp.eq.s32 	%p401, %r1086, 0;
	@%p401 bra 	$L__BB1_501;
	and.b32  	%r427, %r1086, 15;
	setp.lt.u32 	%p402, %r1086, 16;
	mov.b32 	%r1242, 0;
	@%p402 bra 	$L__BB1_491;
	and.b32  	%r1242, %r1086, 240;
	and.b32  	%r831, %r1086, 2147483632;
	neg.s32 	%r1240, %r831;
	add.s64 	%rd396, %rd3, 40;
$L__BB1_490:
	.pragma "nounroll";
	ld.local.u32 	%r832, [%rd396+-12];
	bfe.u32 	%r833, %r832, 0, 8;
	cvt.u16.u32 	%rs311, %r833;
	and.b16  	%rs312, %rs311, 255;
	bfe.u32 	%r834, %r832, 8, 8;
	cvt.u16.u32 	%rs313, %r834;
	and.b16  	%rs314, %rs313, 255;
	bfe.u32 	%r835, %r832, 16, 8;
	cvt.u16.u32 	%rs315, %r835;
	and.b16  	%rs316, %rs315, 255;
	bfe.u32 	%r836, %r832, 24, 8;
	cvt.u16.u32 	%rs317, %r836;
	and.b16  	%rs318, %rs317, 255;
	cvt.rn.f32.u16 	%f276, %rs312;
	add.f32 	%f277, %f434, %f276;
	cvt.rn.f32.u16 	%f278, %rs314;
	add.f32 	%f279, %f277, %f278;
	cvt.rn.f32.u16 	%f280, %rs316;
	add.f32 	%f281, %f279, %f280;
	cvt.rn.f32.u16 	%f282, %rs318;
	add.f32 	%f283, %f281, %f282;
	ld.local.u32 	%r837, [%rd396+-8];
	bfe.u32 	%r838, %r837, 0, 8;
	cvt.u16.u32 	%rs319, %r838;
	and.b16  	%rs320, %rs319, 255;
	bfe.u32 	%r839, %r837, 8, 8;
	cvt.u16.u32 	%rs321, %r839;
	and.b16  	%rs322, %rs321, 255;
	bfe.u32 	%r840, %r837, 16, 8;
	cvt.u16.u32 	%rs323, %r840;
	and.b16  	%rs324, %rs323, 255;
	bfe.u32 	%r841, %r837, 24, 8;
	cvt.u16.u32 	%rs325, %r841;
	and.b16  	%rs326, %rs325, 255;
	cvt.rn.f32.u16 	%f284, %rs320;
	add.f32 	%f285, %f283, %f284;
	cvt.rn.f32.u16 	%f286, %rs322;
	add.f32 	%f287, %f285, %f286;
	cvt.rn.f32.u16 	%f288, %rs324;
	add.f32 	%f289, %f287, %f288;
	cvt.rn.f32.u16 	%f290, %rs326;
	add.f32 	%f291, %f289, %f290;
	ld.local.u32 	%r842, [%rd396+-4];
	bfe.u32 	%r843, %r842, 0, 8;
	cvt.u16.u32 	%rs327, %r843;
	and.b16  	%rs328, %rs327, 255;
	bfe.u32 	%r844, %r842, 8, 8;
	cvt.u16.u32 	%rs329, %r844;
	and.b16  	%rs330, %rs329, 255;
	bfe.u32 	%r845, %r842, 16, 8;
	cvt.u16.u32 	%rs331, %r845;
	and.b16  	%rs332, %rs331, 255;
	bfe.u32 	%r846, %r842, 24, 8;
	cvt.u16.u32 	%rs333, %r846;
	and.b16  	%rs334, %rs333, 255;
	cvt.rn.f32.u16 	%f292, %rs328;
	add.f32 	%f293, %f291, %f292;
	cvt.rn.f32.u16 	%f294, %rs330;
	add.f32 	%f295, %f293, %f294;
	cvt.rn.f32.u16 	%f296, %rs332;
	add.f32 	%f297, %f295, %f296;
	cvt.rn.f32.u16 	%f298, %rs334;
	add.f32 	%f299, %f297, %f298;
	ld.local.u32 	%r847, [%rd396];
	bfe.u32 	%r848, %r847, 0, 8;
	cvt.u16.u32 	%rs335, %r848;
	and.b16  	%rs336, %rs335, 255;
	bfe.u32 	%r849, %r847, 8, 8;
	cvt.u16.u32 	%rs337, %r849;
	and.b16  	%rs338, %rs337, 255;
	bfe.u32 	%r850, %r847, 16, 8;
	cvt.u16.u32 	%rs339, %r850;
	and.b16  	%rs340, %rs339, 255;
	bfe.u32 	%r851, %r847, 24, 8;
	cvt.u16.u32 	%rs341, %r851;
	and.b16  	%rs342, %rs341, 255;
	cvt.rn.f32.u16 	%f300, %rs336;
	add.f32 	%f301, %f299, %f300;
	cvt.rn.f32.u16 	%f302, %rs338;
	add.f32 	%f303, %f301, %f302;
	cvt.rn.f32.u16 	%f304, %rs340;
	add.f32 	%f305, %f303, %f304;
	cvt.rn.f32.u16 	%f306, %rs342;
	add.f32 	%f434, %f305, %f306;
	add.s32 	%r1240, %r1240, 16;
	add.s64 	%rd396, %rd396, 16;
	setp.ne.s32 	%p403, %r1240, 0;
	@%p403 bra 	$L__BB1_490;
$L__BB1_491:
	setp.eq.s32 	%p404, %r427, 0;
	@%p404 bra 	$L__BB1_501;
	and.b32  	%r433, %r1086, 7;
	setp.lt.u32 	%p405, %r427, 8;
	@%p405 bra 	$L__BB1_494;
	cvt.u64.u32 	%rd374, %r1242;
	add.s64 	%rd375, %rd3, %rd374;
	ld.local.u8 	%rs343, [%rd375+28];
	cvt.rn.f32.u16 	%f308, %rs343;
	add.f32 	%f309, %f434, %f308;
	ld.local.u8 	%rs344, [%rd375+29];
	cvt.rn.f32.u16 	%f310, %rs344;
	add.f32 	%f311, %f309, %f310;
	ld.local.u8 	%rs345, [%rd375+30];
	cvt.rn.f32.u16 	%f312, %rs345;
	add.f32 	%f313, %f311, %f312;
	ld.local.u8 	%rs346, [%rd375+31];
	cvt.rn.f32.u16 	%f314, %rs346;
	add.f32 	%f315, %f313, %f314;
	ld.local.u8 	%rs347, [%rd375+32];
	cvt.rn.f32.u16 	%f316, %rs347;
	add.f32 	%f317, %f315, %f316;
	ld.local.u8 	%rs348, [%rd375+33];
	cvt.rn.f32.u16 	%f318, %rs348;
	add.f32 	%f319, %f317, %f318;
	ld.local.u8 	%rs349, [%rd375+34];
	cvt.rn.f32.u16 	%f320, %rs349;
	add.f32 	%f321, %f319, %f320;
	ld.local.u8 	%rs350, [%rd375+35];
	cvt.rn.f32.u16 	%f322, %rs350;
	add.f32 	%f434, %f321, %f322;
	add.s32 	%r1242, %r1242, 8;
$L__BB1_494:
	setp.eq.s32 	%p406, %r433, 0;
	@%p406 bra 	$L__BB1_501;
	and.b32  	%r436, %r1086, 3;
	setp.lt.u32 	%p407, %r433, 4;
	@%p407 bra 	$L__BB1_497;
	cvt.u64.u32 	%rd376, %r1242;
	add.s64 	%rd377, %rd3, %rd376;
	ld.local.u8 	%rs351, [%rd377+28];
	cvt.rn.f32.u16 	%f324, %rs351;
	add.f32 	%f325, %f434, %f324;
	ld.local.u8 	%rs352, [%rd377+29];
	cvt.rn.f32.u16 	%f326, %rs352;
	add.f32 	%f327, %f325, %f326;
	ld.local.u8 	%rs353, [%rd377+30];
	cvt.rn.f32.u16 	%f328, %rs353;
	add.f32 	%f329, %f327, %f328;
	ld.local.u8 	%rs354, [%rd377+31];
	cvt.rn.f32.u16 	%f330, %rs354;
	add.f32 	%f434, %f329, %f330;
	add.s32 	%r1242, %r1242, 4;
$L__BB1_497:
	setp.eq.s32 	%p408, %r436, 0;
	@%p408 bra 	$L__BB1_501;
	cvt.u64.u32 	%rd378, %r1242;
	add.s64 	%rd41, %rd3, %rd378;
	ld.local.u8 	%rs355, [%rd41+28];
	cvt.rn.f32.u16 	%f331, %rs355;
	add.f32 	%f434, %f434, %f331;
	setp.eq.s32 	%p409, %r436, 1;
	@%p409 bra 	$L__BB1_501;
	ld.local.u8 	%rs356, [%rd41+29];
	cvt.rn.f32.u16 	%f332, %rs356;
	add.f32 	%f434, %f434, %f332;
	setp.eq.s32 	%p410, %r436, 2;
	@%p410 bra 	$L__BB1_501;
	ld.local.u8 	%rs357, [%rd41+30];
	cvt.rn.f32.u16 	%f333, %rs357;
	add.f32 	%f434, %f434, %f333;
$L__BB1_501:
	setp.eq.s32 	%p411, %r1086, 0;
	and.b16  	%rs358, %rs28, 255;
	cvt.rn.f32.u16 	%f82, %rs358;
	div.rn.f32 	%f83, %f434, %f82;
	mov.f32 	%f450, %f438;
	@%p411 bra 	$L__BB1_544;
	and.b32  	%r439, %r1086, 3;
	setp.lt.u32 	%p412, %r1086, 4;
	mov.b32 	%r1245, 0;
	mov.f32 	%f450, %f438;
	@%p412 bra 	$L__BB1_525;
	and.b32  	%r1245, %r1086, 252;
	and.b32  	%r853, %r1086, 2147483644;
	neg.s32 	%r1244, %r853;
	add.s64 	%rd397, %rd3, 31;
	mov.f32 	%f450, %f438;
$L__BB1_504:
	setp.lt.s32 	%p413, %r375, 0;
	setp.eq.s32 	%p414, %r376, 1062207488;
	ld.local.u8 	%rs359, [%rd397+-3];
	cvt.rn.f32.u16 	%f335, %rs359;
	sub.f32 	%f85, %f335, %f83;
	cvt.f64.f32 	%fd87, %f85;
	{
	.reg .b32 %temp; 
	mov.b64 	{%temp, %r443}, %fd87;
	}
	abs.f64 	%fd88, %fd87;
	{ // callseq 14, 0
	.param .b64 param0;
	st.param.f64 	[param0], %fd88;
	.param .b64 retval0;
	call.uni (retval0), 
	__internal_accurate_pow, 
	(
	param0
	);
	ld.param.f64 	%fd474, [retval0];
	} // callseq 14
	setp.lt.s32 	%p416, %r443, 0;
	neg.f64 	%fd476, %fd474;
	selp.f64 	%fd477, %fd476, %fd474, %p414;
	selp.f64 	%fd478, %fd477, %fd474, %p416;
	setp.eq.f32 	%p417, %f85, 0f00000000;
	selp.b32 	%r854, %r443, 0, %p414;
	or.b32  	%r855, %r854, 2146435072;
	selp.b32 	%r856, %r855, %r854, %p413;
	mov.b32 	%r857, 0;
	mov.b64 	%fd479, {%r857, %r856};
	selp.f64 	%fd643, %fd479, %fd478, %p417;
	add.f64 	%fd480, %fd87, 0d4000000000000000;
	{
	.reg .b32 %temp; 
	mov.b64 	{%temp, %r858}, %fd480;
	}
	and.b32  	%r859, %r858, 2146435072;
	setp.ne.s32 	%p418, %r859, 2146435072;
	@%p418 bra 	$L__BB1_509;
	setp.nan.f32 	%p419, %f85, %f85;
	@%p419 bra 	$L__BB1_508;
	setp.neu.f64 	%p420, %fd88, 0d7FF0000000000000;
	@%p420 bra 	$L__BB1_509;
	setp.lt.s32 	%p421, %r443, 0;
	selp.b32 	%r860, %r378, %r377, %p1;
	selp.b32 	%r861, %r860, %r377, %p421;
	mov.b32 	%r862, 0;
	mov.b64 	%fd643, {%r862, %r861};
	bra.uni 	$L__BB1_509;
$L__BB1_508:
	mov.f64 	%fd481, 0d4000000000000000;
	add.rn.f64 	%fd643, %fd87, %fd481;
$L__BB1_509:
	setp.lt.s32 	%p422, %r375, 0;
	setp.eq.s32 	%p423, %r376, 1062207488;
	setp.eq.f32 	%p425, %f85, 0f3F800000;
	selp.f64 	%fd482, 0d3FF0000000000000, %fd643, %p425;
	cvt.f64.f32 	%fd483, %f450;
	add.f64 	%fd484, %fd482, %fd483;
	cvt.rn.f32.f64 	%f86, %fd484;
	ld.local.u8 	%rs360, [%rd397+-2];
	cvt.rn.f32.u16 	%f336, %rs360;
	sub.f32 	%f87, %f336, %f83;
	cvt.f64.f32 	%fd93, %f87;
	{
	.reg .b32 %temp; 
	mov.b64 	{%temp, %r444}, %fd93;
	}
	abs.f64 	%fd94, %fd93;
	{ // callseq 15, 0
	.param .b64 param0;
	st.param.f64 	[param0], %fd94;
	.param .b64 retval0;
	call.uni (retval0), 
	__internal_accurate_pow, 
	(
	param0
	);
	ld.param.f64 	%fd485, [retval0];
	} // callseq 15
	setp.lt.s32 	%p426, %r444, 0;
	neg.f64 	%fd487, %fd485;
	selp.f64 	%fd488, %fd487, %fd485, %p423;
	selp.f64 	%fd489, %fd488, %fd485, %p426;
	setp.eq.f32 	%p427, %f87, 0f00000000;
	selp.b32 	%r863, %r444, 0, %p423;
	or.b32  	%r864, %r863, 2146435072;
	selp.b32 	%r865, %r864, %r863, %p422;
	mov.b32 	%r866, 0;
	mov.b64 	%fd490, {%r866, %r865};
	selp.f64 	%fd644, %fd490, %fd489, %p427;
	add.f64 	%fd491, %fd93, 0d4000000000000000;
	{
	.reg .b32 %temp; 
	mov.b64 	{%temp, %r867}, %fd491;
	}
	and.b32  	%r868, %r867, 2146435072;
	setp.ne.s32 	%p428, %r868, 2146435072;
	@%p428 bra 	$L__BB1_514;
	setp.nan.f32 	%p429, %f87, %f87;
	@%p429 bra 	$L__BB1_513;
	setp.neu.f64 	%p430, %fd94, 0d7FF0000000000000;
	@%p430 bra 	$L__BB1_514;
	setp.lt.s32 	%p431, %r444, 0;
	selp.b32 	%r869, %r378, %r377, %p1;
	selp.b32 	%r870, %r869, %r377, %p431;
	mov.b32 	%r871, 0;
	mov.b64 	%fd644, {%r871, %r870};
	bra.uni 	$L__BB1_514;
$L__BB1_513:
	mov.f64 	%fd492, 0d4000000000000000;
	add.rn.f64 	%fd644, %fd93, %fd492;
$L__BB1_514:
	setp.lt.s32 	%p432, %r375, 0;
	setp.eq.s32 	%p433, %r376, 1062207488;
	setp.eq.f32 	%p435, %f87, 0f3F800000;
	selp.f64 	%fd493, 0d3FF0000000000000, %fd644, %p435;
	cvt.f64.f32 	%fd494, %f86;
	add.f64 	%fd495, %fd493, %fd494;
	cvt.rn.f32.f64 	%f88, %fd495;
	ld.local.u8 	%rs361, [%rd397+-1];
	cvt.rn.f32.u16 	%f337, %rs361;
	sub.f32 	%f89, %f337, %f83;
	cvt.f64.f32 	%fd99, %f89;
	{
	.reg .b32 %temp; 
	mov.b64 	{%temp, %r445}, %fd99;
	}
	abs.f64 	%fd100, %fd99;
	{ // callseq 16, 0
	.param .b64 param0;
	st.param.f64 	[param0], %fd100;
	.param .b64 retval0;
	call.uni (retval0), 
	__internal_accurate_pow, 
	(
	param0
	);
	ld.param.f64 	%fd496, [retval0];
	} // callseq 16
	setp.lt.s32 	%p436, %r445, 0;
	neg.f64 	%fd498, %fd496;
	selp.f64 	%fd499, %fd498, %fd496, %p433;
	selp.f64 	%fd500, %fd499, %fd496, %p436;
	setp.eq.f32 	%p437, %f89, 0f00000000;
	selp.b32 	%r872, %r445, 0, %p433;
	or.b32  	%r873, %r872, 2146435072;
	selp.b32 	%r874, %r873, %r872, %p432;
	mov.b32 	%r875, 0;
	mov.b64 	%fd501, {%r875, %r874};
	selp.f64 	%fd645, %fd501, %fd500, %p437;
	add.f64 	%fd502, %fd99, 0d4000000000000000;
	{
	.reg .b32 %temp; 
	mov.b64 	{%temp, %r876}, %fd502;
	}
	and.b32  	%r877, %r876, 2146435072;
	setp.ne.s32 	%p438, %r877, 2146435072;
	@%p438 bra 	$L__BB1_519;
	setp.nan.f32 	%p439, %f89, %f89;
	@%p439 bra 	$L__BB1_518;
	setp.neu.f64 	%p440, %fd100, 0d7FF0000000000000;
	@%p440 bra 	$L__BB1_519;
	setp.lt.s32 	%p441, %r445, 0;
	selp.b32 	%r878, %r378, %r377, %p1;
	selp.b32 	%r879, %r878, %r377, %p441;
	mov.b32 	%r880, 0;
	mov.b64 	%fd645, {%r880, %r879};
	bra.uni 	$L__BB1_519;
$L__BB1_518:
	mov.f64 	%fd503, 0d4000000000000000;
	add.rn.f64 	%fd645, %fd99, %fd503;
$L__BB1_519:
	setp.lt.s32 	%p442, %r375, 0;
	setp.eq.s32 	%p443, %r376, 1062207488;
	setp.eq.f32 	%p445, %f89, 0f3F800000;
	selp.f64 	%fd504, 0d3FF0000000000000, %fd645, %p445;
	cvt.f64.f32 	%fd505, %f88;
	add.f64 	%fd506, %fd504, %fd505;
	cvt.rn.f32.f64 	%f90, %fd506;
	ld.local.u8 	%rs362, [%rd397];
	cvt.rn.f32.u16 	%f338, %rs362;
	sub.f32 	%f91, %f338, %f83;
	cvt.f64.f32 	%fd105, %f91;
	{
	.reg .b32 %temp; 
	mov.b64 	{%temp, %r446}, %fd105;
	}
	abs.f64 	%fd106, %fd105;
	{ // callseq 17, 0
	.param .b64 param0;
	st.param.f64 	[param0], %fd106;
	.param .b64 retval0;
	call.uni (retval0), 
	__internal_accurate_pow, 
	(
	param0
	);
	ld.param.f64 	%fd507, [retval0];
	} // callseq 17
	setp.lt.s32 	%p446, %r446, 0;
	neg.f64 	%fd509, %fd507;
	selp.f64 	%fd510, %fd509, %fd507, %p443;
	selp.f64 	%fd511, %fd510, %fd507, %p446;
	setp.eq.f32 	%p447, %f91, 0f00000000;
	selp.b32 	%r881, %r446, 0, %p443;
	or.b32  	%r882, %r881, 2146435072;
	selp.b32 	%r883, %r882, %r881, %p442;
	mov.b32 	%r884, 0;
	mov.b64 	%fd512, {%r884, %r883};
	selp.f64 	%fd646, %fd512, %fd511, %p447;
	add.f64 	%fd513, %fd105, 0d4000000000000000;
	{
	.reg .b32 %temp; 
	mov.b64 	{%temp, %r885}, %fd513;
	}
	and.b32  	%r886, %r885, 2146435072;
	setp.ne.s32 	%p448, %r886, 2146435072;
	@%p448 bra 	$L__BB1_524;
	setp.nan.f32 	%p449, %f91, %f91;
	@%p449 bra 	$L__BB1_523;
	setp.neu.f64 	%p450, %fd106, 0d7FF0000000000000;
	@%p450 bra 	$L__BB1_524;
	setp.lt.s32 	%p451, %r446, 0;
	selp.b32 	%r887, %r378, %r377, %p1;
	selp.b32 	%r888, %r887, %r377, %p451;
	mov.b32 	%r889, 0;
	mov.b64 	%fd646, {%r889, %r888};
	bra.uni 	$L__BB1_524;
$L__BB1_523:
	mov.f64 	%fd514, 0d4000000000000000;
	add.rn.f64 	%fd646, %fd105, %fd514;
$L__BB1_524:
	setp.eq.f32 	%p452, %f91, 0f3F800000;
	selp.f64 	%fd515, 0d3FF0000000000000, %fd646, %p452;
	cvt.f64.f32 	%fd516, %f90;
	add.f64 	%fd517, %fd515, %fd516;
	cvt.rn.f32.f64 	%f450, %fd517;
	add.s32 	%r1244, %r1244, 4;
	add.s64 	%rd397, %rd397, 4;
	setp.ne.s32 	%p453, %r1244, 0;
	@%p453 bra 	$L__BB1_504;
$L__BB1_525:
	setp.eq.s32 	%p454, %r439, 0;
	@%p454 bra 	$L__BB1_544;
	setp.lt.s32 	%p455, %r375, 0;
	setp.eq.s32 	%p456, %r376, 1062207488;
	cvt.u64.u32 	%rd379, %r1245;
	add.s64 	%rd45, %rd3, %rd379;
	ld.local.u8 	%rs363, [%rd45+28];
	cvt.rn.f32.u16 	%f339, %rs363;
	sub.f32 	%f95, %f339, %f83;
	cvt.f64.f32 	%fd111, %f95;
	{
	.reg .b32 %temp; 
	mov.b64 	{%temp, %r449}, %fd111;
	}
	abs.f64 	%fd112, %fd111;
	{ // callseq 18, 0
	.param .b64 param0;
	st.param.f64 	[param0], %fd112;
	.param .b64 retval0;
	call.uni (retval0), 
	__internal_accurate_pow, 
	(
	param0
	);
	ld.param.f64 	%fd518, [retval0];
	} // callseq 18
	setp.lt.s32 	%p458, %r449, 0;
	neg.f64 	%fd520, %fd518;
	selp.f64 	%fd521, %fd520, %fd518, %p456;
	selp.f64 	%fd522, %fd521, %fd518, %p458;
	setp.eq.f32 	%p459, %f95, 0f00000000;
	selp.b32 	%r890, %r449, 0, %p456;
	or.b32  	%r891, %r890, 2146435072;
	selp.b32 	%r892, %r891, %r890, %p455;
	mov.b32 	%r893, 0;
	mov.b64 	%fd523, {%r893, %r892};
	selp.f64 	%fd647, %fd523, %fd522, %p459;
	add.f64 	%fd524, %fd111, 0d4000000000000000;
	{
	.reg .b32 %temp; 
	mov.b64 	{%temp, %r894}, %fd524;
	}
	and.b32  	%r895, %r894, 2146435072;
	setp.ne.s32 	%p460, %r895, 2146435072;
	@%p460 bra 	$L__BB1_531;
	setp.nan.f32 	%p461, %f95, %f95;
	@%p461 bra 	$L__BB1_530;
	setp.neu.f64 	%p462, %fd112, 0d7FF0000000000000;
	@%p462 bra 	$L__BB1_531;
	setp.lt.s32 	%p463, %r449, 0;
	selp.b32 	%r896, %r378, %r377, %p1;
	selp.b32 	%r897, %r896, %r377, %p463;
	mov.b32 	%r898, 0;
	mov.b64 	%fd647, {%r898, %r897};
	bra.uni 	$L__BB1_531;
$L__BB1_530:
	mov.f64 	%fd525, 0d4000000000000000;
	add.rn.f64 	%fd647, %fd111, %fd525;
$L__BB1_531:
	setp.eq.f32 	%p464, %f95, 0f3F800000;
	selp.f64 	%fd526, 0d3FF0000000000000, %fd647, %p464;
	cvt.f64.f32 	%fd527, %f450;
	add.f64 	%fd528, %fd526, %fd527;
	cvt.rn.f32.f64 	%f450, %fd528;
	setp.eq.s32 	%p465, %r439, 1;
	@%p465 bra 	$L__BB1_544;
	setp.lt.s32 	%p466, %r375, 0;
	setp.eq.s32 	%p467, %r376, 1062207488;
	ld.local.u8 	%rs364, [%rd45+29];
	cvt.rn.f32.u16 	%f340, %rs364;
	sub.f32 	%f97, %f340, %f83;
	cvt.f64.f32 	%fd117, %f97;
	{
	.reg .b32 %temp; 
	mov.b64 	{%temp, %r450}, %fd117;
	}
	abs.f64 	%fd118, %fd117;
	{ // callseq 19, 0
	.param .b64 param0;
	st.param.f64 	[param0], %fd118;
	.param .b64 retval0;
	call.uni (retval0), 
	__internal_accurate_pow, 
	(
	param0
	);
	ld.param.f64 	%fd529, [retval0];
	} // callseq 19
	setp.lt.s32 	%p469, %r450, 0;
	neg.f64 	%fd531, %fd529;
	selp.f64 	%fd532, %fd531, %fd529, %p467;
	selp.f64 	%fd533, %fd532, %fd529, %p469;
	setp.eq.f32 	%p470, %f97, 0f00000000;
	selp.b32 	%r899, %r450, 0, %p467;
	or.b32  	%r900, %r899, 2146435072;
	selp.b32 	%r901, %r900, %r899, %p466;
	mov.b32 	%r902, 0;
	mov.b64 	%fd534, {%r902, %r901};
	selp.f64 	%fd648, %fd534, %fd533, %p470;
	add.f64 	%fd535, %fd117, 0d4000000000000000;
	{
	.reg .b32 %temp; 
	mov.b64 	{%temp, %r903}, %fd535;
	}
	and.b32  	%r904, %r903, 2146435072;
	setp.ne.s32 	%p471, %r904, 2146435072;
	@%p471 bra 	$L__BB1_537;
	setp.nan.f32 	%p472, %f97, %f97;
	@%p472 bra 	$L__BB1_536;
	setp.neu.f64 	%p473, %fd118, 0d7FF0000000000000;
	@%p473 bra 	$L__BB1_537;
	setp.lt.s32 	%p474, %r450, 0;
	selp.b32 	%r905, %r378, %r377, %p1;
	selp.b32 	%r906, %r905, %r377, %p474;
	mov.b32 	%r907, 0;
	mov.b64 	%fd648, {%r907, %r906};
	bra.uni 	$L__BB1_537;
$L__BB1_536:
	mov.f64 	%fd536, 0d4000000000000000;
	add.rn.f64 	%fd648, %fd117, %fd536;
$L__BB1_537:
	setp.eq.f32 	%p475, %f97, 0f3F800000;
	selp.f64 	%fd537, 0d3FF0000000000000, %fd648, %p475;
	cvt.f64.f32 	%fd538, %f450;
	add.f64 	%fd539, %fd537, %fd538;
	cvt.rn.f32.f64 	%f450, %fd539;
	setp.eq.s32 	%p476, %r439, 2;
	@%p476 bra 	$L__BB1_544;
	setp.lt.s32 	%p477, %r375, 0;
	setp.eq.s32 	%p478, %r376, 1062207488;
	ld.local.u8 	%rs365, [%rd45+30];
	cvt.rn.f32.u16 	%f341, %rs365;
	sub.f32 	%f99, %f341, %f83;
	cvt.f64.f32 	%fd123, %f99;
	{
	.reg .b32 %temp; 
	mov.b64 	{%temp, %r451}, %fd123;
	}
	abs.f64 	%fd124, %fd123;
	{ // callseq 20, 0
	.param .b64 param0;
	st.param.f64 	[param0], %fd124;
	.param .b64 retval0;
	call.uni (retval0), 
	__internal_accurate_pow, 
	(
	param0
	);
	ld.param.f64 	%fd540, [retval0];
	} // callseq 20
	setp.lt.s32 	%p480, %r451, 0;
	neg.f64 	%fd542, %fd540;
	selp.f64 	%fd543, %fd542, %fd540, %p478;
	selp.f64 	%fd544, %fd543, %fd540, %p480;
	setp.eq.f32 	%p481, %f99, 0f00000000;
	selp.b32 	%r908, %r451, 0, %p478;
	or.b32  	%r909, %r908, 2146435072;
	selp.b32 	%r910, %r909, %r908, %p477;
	mov.b32 	%r911, 0;
	mov.b64 	%fd545, {%r911, %r910};
	selp.f64 	%fd649, %fd545, %fd544, %p481;
	add.f64 	%fd546, %fd123, 0d4000000000000000;
	{
	.reg .b32 %temp; 
	mov.b64 	{%temp, %r912}, %fd546;
	}
	and.b32  	%r913, %r912, 2146435072;
	setp.ne.s32 	%p482, %r913, 2146435072;
	@%p482 bra 	$L__BB1_543;
	setp.nan.f32 	%p483, %f99, %f99;
	@%p483 bra 	$L__BB1_542;
	setp.neu.f64 	%p484, %fd124, 0d7FF0000000000000;
	@%p484 bra 	$L__BB1_543;
	setp.lt.s32 	%p485, %r451, 0;
	selp.b32 	%r914, %r378, %r377, %p1;
	selp.b32 	%r915, %r914, %r377, %p485;
	mov.b32 	%r916, 0;
	mov.b64 	%fd649, {%r916, %r915};
	bra.uni 	$L__BB1_543;
$L__BB1_542:
	mov.f64 	%fd547, 0d4000000000000000;
	add.rn.f64 	%fd649, %fd123, %fd547;
$L__BB1_543:
	setp.eq.f32 	%p486, %f99, 0f3F800000;
	selp.f64 	%fd548, 0d3FF0000000000000, %fd649, %p486;
	cvt.f64.f32 	%fd549, %f450;
	add.f64 	%fd550, %fd548, %fd549;
	cvt.rn.f32.f64 	%f450, %fd550;
$L__BB1_544:
	setp.eq.s32 	%p487, %r1087, 0;
	@%p487 bra 	$L__BB1_558;
	and.b32  	%r452, %r1087, 15;
	setp.lt.u32 	%p488, %r1087, 16;
	mov.b32 	%r1248, 0;
	@%p488 bra 	$L__BB1_548;
	and.b32  	%r1248, %r1087, 240;
	and.b32  	%r918, %r1087, 2147483632;
	neg.s32 	%r1246, %r918;
$L__BB1_547:
	.pragma "nounroll";
	ld.local.v2.u8 	{%rs366, %rs367}, [%rd398+-14];
	cvt.rn.f32.u16 	%f343, %rs366;
	add.f32 	%f344, %f434, %f343;
	cvt.rn.f32.u16 	%f345, %rs367;
	add.f32 	%f346, %f344, %f345;
	ld.local.u32 	%r919, [%rd398+-12];
	bfe.u32 	%r920, %r919, 0, 8;
	cvt.u16.u32 	%rs368, %r920;
	and.b16  	%rs369, %rs368, 255;
	bfe.u32 	%r921, %r919, 8, 8;
	cvt.u16.u32 	%rs370, %r921;
	and.b16  	%rs371, %rs370, 255;
	bfe.u32 	%r922, %r919, 16, 8;
	cvt.u16.u32 	%rs372, %r922;
	and.b16  	%rs373, %rs372, 255;
	bfe.u32 	%r923, %r919, 24, 8;
	cvt.u16.u32 	%rs374, %r923;
	and.b16  	%rs375, %rs374, 255;
	cvt.rn.f32.u16 	%f347, %rs369;
	add.f32 	%f348, %f346, %f347;
	cvt.rn.f32.u16 	%f349, %rs371;
	add.f32 	%f350, %f348, %f349;
	cvt.rn.f32.u16 	%f351, %rs373;
	add.f32 	%f352, %f350, %f351;
	cvt.rn.f32.u16 	%f353, %rs375;
	add.f32 	%f354, %f352, %f353;
	ld.local.u32 	%r924, [%rd398+-8];
	bfe.u32 	%r925, %r924, 0, 8;
	cvt.u16.u32 	%rs376, %r925;
	and.b16  	%rs377, %rs376, 255;
	bfe.u32 	%r926, %r924, 8, 8;
	cvt.u16.u32 	%rs378, %r926;
	and.b16  	%rs379, %rs378, 255;
	bfe.u32 	%r927, %r924, 16, 8;
	cvt.u16.u32 	%rs380, %r927;
	and.b16  	%rs381, %rs380, 255;
	bfe.u32 	%r928, %r924, 24, 8;
	cvt.u16.u32 	%rs382, %r928;
	and.b16  	%rs383, %rs382, 255;
	cvt.rn.f32.u16 	%f355, %rs377;
	add.f32 	%f356, %f354, %f355;
	cvt.rn.f32.u16 	%f357, %rs379;
	add.f32 	%f358, %f356, %f357;
	cvt.rn.f32.u16 	%f359, %rs381;
	add.f32 	%f360, %f358, %f359;
	cvt.rn.f32.u16 	%f361, %rs383;
	add.f32 	%f362, %f360, %f361;
	ld.local.u32 	%r929, [%rd398+-4];
	bfe.u32 	%r930, %r929, 0, 8;
	cvt.u16.u32 	%rs384, %r930;
	and.b16  	%rs385, %rs384, 255;
	bfe.u32 	%r931, %r929, 8, 8;
	cvt.u16.u32 	%rs386, %r931;
	and.b16  	%rs387, %rs386, 255;
	bfe.u32 	%r932, %r929, 16, 8;
	cvt.u16.u32 	%rs388, %r932;
	and.b16  	%rs389, %rs388, 255;
	bfe.u32 	%r933, %r929, 24, 8;
	cvt.u16.u32 	%rs390, %r933;
	and.b16  	%rs391, %rs390, 255;
	cvt.rn.f32.u16 	%f363, %rs385;
	add.f32 	%f364, %f362, %f363;
	cvt.rn.f32.u16 	%f365, %rs387;
	add.f32 	%f366, %f364, %f365;
	cvt.rn.f32.u16 	%f367, %rs389;
	add.f32 	%f368, %f366, %f367;
	cvt.rn.f32.u16 	%f369, %rs391;
	add.f32 	%f370, %f368, %f369;
	ld.local.v2.u8 	{%rs392, %rs393}, [%rd398];
	cvt.rn.f32.u16 	%f371, %rs392;
	add.f32 	%f372, %f370, %f371;
	cvt.rn.f32.u16 	%f373, %rs393;
	add.f32 	%f434, %f372, %f373;
	add.s32 	%r1246, %r1246, 16;
	add.s64 	%rd398, %rd398, 16;
	setp.ne.s32 	%p489, %r1246, 0;
	@%p489 bra 	$L__BB1_547;
$L__BB1_548:
	setp.eq.s32 	%p490, %r452, 0;
	@%p490 bra 	$L__BB1_558;
	and.b32  	%r458, %r1087, 7;
	setp.lt.u32 	%p491, %r452, 8;
	@%p491 bra 	$L__BB1_551;
	cvt.u64.u32 	%rd380, %r1248;
	add.s64 	%rd381, %rd3, %rd380;
	ld.local.u8 	%rs394, [%rd381+42];
	cvt.rn.f32.u16 	%f375, %rs394;
	add.f32 	%f376, %f434, %f375;
	ld.local.u8 	%rs395, [%rd381+43];
	cvt.rn.f32.u16 	%f377, %rs395;
	add.f32 	%f378, %f376, %f377;
	ld.local.u8 	%rs396, [%rd381+44];
	cvt.rn.f32.u16 	%f379, %rs396;
	add.f32 	%f380, %f378, %f379;
	ld.local.u8 	%rs397, [%rd381+45];
	cvt.rn.f32.u16 	%f381, %rs397;
	add.f32 	%f382, %f380, %f381;
	ld.local.u8 	%rs398, [%rd381+46];
	cvt.rn.f32.u16 	%f383, %rs398;
	add.f32 	%f384, %f382, %f383;
	ld.local.u8 	%rs399, [%rd381+47];
	cvt.rn.f32.u16 	%f385, %rs399;
	add.f32 	%f386, %f384, %f385;
	ld.local.u8 	%rs400, [%rd381+48];
	cvt.rn.f32.u16 	%f387, %rs400;
	add.f32 	%f388, %f386, %f387;
	ld.local.u8 	%rs401, [%rd381+49];
	cvt.rn.f32.u16 	%f389, %rs401;
	add.f32 	%f434, %f388, %f389;
	add.s32 	%r1248, %r1248, 8;
$L__BB1_551:
	setp.eq.s32 	%p492, %r458, 0;
	@%p492 bra 	$L__BB1_558;
	and.b32  	%r461, %r1087, 3;
	setp.lt.u32 	%p493, %r458, 4;
	@%p493 bra 	$L__BB1_554;
	cvt.u64.u32 	%rd382, %r1248;
	add.s64 	%rd383, %rd3, %rd382;
	ld.local.u8 	%rs402, [%rd383+42];
	cvt.rn.f32.u16 	%f391, %rs402;
	add.f32 	%f392, %f434, %f391;
	ld.local.u8 	%rs403, [%rd383+43];
	cvt.rn.f32.u16 	%f393, %rs403;
	add.f32 	%f394, %f392, %f393;
	ld.local.u8 	%rs404, [%rd383+44];
	cvt.rn.f32.u16 	%f395, %rs404;
	add.f32 	%f396, %f394, %f395;
	ld.local.u8 	%rs405, [%rd383+45];
	cvt.rn.f32.u16 	%f397, %rs405;
	add.f32 	%f434, %f396, %f397;
	add.s32 	%r1248, %r1248, 4;
$L__BB1_554:
	setp.eq.s32 	%p494, %r461, 0;
	@%p494 bra 	$L__BB1_558;
	cvt.u64.u32 	%rd384, %r1248;
	add.s64 	%rd48, %rd3, %rd384;
	ld.local.u8 	%rs406, [%rd48+42];
	cvt.rn.f32.u16 	%f398, %rs406;
	add.f32 	%f434, %f434, %f398;
	setp.eq.s32 	%p495, %r461, 1;
	@%p495 bra 	$L__BB1_558;
	ld.local.u8 	%rs407, [%rd48+43];
	cvt.rn.f32.u16 	%f399, %rs407;
	add.f32 	%f434, %f434, %f399;
	setp.eq.s32 	%p496, %r461, 2;
	@%p496 bra 	$L__BB1_558;
	ld.local.u8 	%rs408, [%rd48+44];
	cvt.rn.f32.u16 	%f400, %rs408;
	add.f32 	%f434, %f434, %f400;
$L__BB1_558:
	setp.eq.s32 	%p497, %r1087, 0;
	and.b16  	%rs409, %rs29, 255;
	cvt.rn.f32.u16 	%f116, %rs409;
	div.rn.f32 	%f117, %f434, %f116;
	mov.f32 	%f462, %f450;
	@%p497 bra 	$L__BB1_601;
	and.b32  	%r464, %r1087, 3;
	setp.lt.u32 	%p498, %r1087, 4;
	mov.b32 	%r1251, 0;
	mov.f32 	%f462, %f450;
	@%p498 bra 	$L__BB1_582;
	and.b32  	%r1251, %r1087, 252;
	and.b32  	%r935, %r1087, 2147483644;
	neg.s32 	%r1250, %r935;
	add.s64 	%rd399, %rd3, 45;
	mov.f32 	%f462, %f450;
$L__BB1_561:
	setp.lt.s32 	%p499, %r375, 0;
	setp.eq.s32 	%p500, %r376, 1062207488;
	ld.local.u8 	%rs410, [%rd399+-3];
	cvt.rn.f32.u16 	%f402, %rs410;
	sub.f32 	%f119, %f402, %f117;
	cvt.f64.f32 	%fd129, %f119;
	{
	.reg .b32 %temp; 
	mov.b64 	{%temp, %r468}, %fd129;
	}
	abs.f64 	%fd130, %fd129;
	{ // callseq 21, 0
	.param .b64 param0;
	st.param.f64 	[param0], %fd130;
	.param .b64 retval0;
	call.uni (retval0), 
	__internal_accurate_pow, 
	(
	param0
	);
	ld.param.f64 	%fd551, [retval0];
	} // callseq 21
	setp.lt.s32 	%p502, %r468, 0;
	neg.f64 	%fd553, %fd551;
	selp.f64 	%fd554, %fd553, %fd551, %p500;
	selp.f64 	%fd555, %fd554, %fd551, %p502;
	setp.eq.f32 	%p503, %f119, 0f00000000;
	selp.b32 	%r936, %r468, 0, %p500;
	or.b32  	%r937, %r936, 2146435072;
	selp.b32 	%r938, %r937, %r936, %p499;
	mov.b32 	%r939, 0;
	mov.b64 	%fd556, {%r939, %r938};
	selp.f64 	%fd650, %fd556, %fd555, %p503;
	add.f64 	%fd557, %fd129, 0d4000000000000000;
	{
	.reg .b32 %temp; 
	mov.b64 	{%temp, %r940}, %fd557;
	}
	and.b32  	%r941, %r940, 2146435072;
	setp.ne.s32 	%p504, %r941, 2146435072;
	@%p504 bra 	$L__BB1_566;
	setp.nan.f32 	%p505, %f119, %f119;
	@%p505 bra 	$L__BB1_565;
	setp.neu.f64 	%p506, %fd130, 0d7FF0000000000000;
	@%p506 bra 	$L__BB1_566;
	setp.lt.s32 	%p507, %r468, 0;
	selp.b32 	%r942, %r378, %r377, %p1;
	selp.b32 	%r943, %r942, %r377, %p507;
	mov.b32 	%r944, 0;
	mov.b64 	%fd650, {%r944, %r943};
	bra.uni 	$L__BB1_566;
$L__BB1_565:
	mov.f64 	%fd558, 0d4000000000000000;
	add.rn.f64 	%fd650, %fd129, %fd558;
$L__BB1_566:
	setp.lt.s32 	%p508, %r375, 0;
	setp.eq.s32 	%p509, %r376, 1062207488;
	setp.eq.f32 	%p511, %f119, 0f3F800000;
	selp.f64 	%fd559, 0d3FF0000000000000, %fd650, %p511;
	cvt.f64.f32 	%fd560, %f462;
	add.f64 	%fd561, %fd559, %fd560;
	cvt.rn.f32.f64 	%f120, %fd561;
	ld.local.u8 	%rs411, [%rd399+-2];
	cvt.rn.f32.u16 	%f403, %rs411;
	sub.f32 	%f121, %f403, %f117;
	cvt.f64.f32 	%fd135, %f121;
	{
	.reg .b32 %temp; 
	mov.b64 	{%temp, %r469}, %fd135;
	}
	abs.f64 	%fd136, %fd135;
	{ // callseq 22, 0
	.param .b64 param0;
	st.param.f64 	[param0], %fd136;
	.param .b64 retval0;
	call.uni (retval0), 
	__internal_accurate_pow, 
	(
	param0
	);
	ld.param.f64 	%fd562, [retval0];
	} // callseq 22
	setp.lt.s32 	%p512, %r469, 0;
	neg.f64 	%fd564, %fd562;
	selp.f64 	%fd565, %fd564, %fd562, %p509;
	selp.f64 	%fd566, %fd565, %fd562, %p512;
	setp.eq.f32 	%p513, %f121, 0f00000000;
	selp.b32 	%r945, %r469, 0, %p509;
	or.b32  	%r946, %r945, 2146435072;
	selp.b32 	%r947, %r946, %r945, %p508;
	mov.b32 	%r948, 0;
	mov.b64 	%fd567, {%r948, %r947};
	selp.f64 	%fd651, %fd567, %fd566, %p513;
	add.f64 	%fd568, %fd135, 0d4000000000000000;
	{
	.reg .b32 %temp; 
	mov.b64 	{%temp, %r949}, %fd568;
	}
	and.b32  	%r950, %r949, 2146435072;
	setp.ne.s32 	%p514, %r950, 2146435072;
	@%p514 bra 	$L__BB1_571;
	setp.nan.f32 	%p515, %f121, %f121;
	@%p515 bra 	$L__BB1_570;
	setp.neu.f64 	%p516, %fd136, 0d7FF0000000000000;
	@%p516 bra 	$L__BB1_571;
	setp.lt.s32 	%p517, %r469, 0;
	selp.b32 	%r951, %r378, %r377, %p1;
	selp.b32 	%r952, %r951, %r377, %p517;
	mov.b32 	%r953, 0;
	mov.b64 	%fd651, {%r953, %r952};
	bra.uni 	$L__BB1_571;
$L__BB1_570:
	mov.f64 	%fd569, 0d4000000000000000;
	add.rn.f64 	%fd651, %fd135, %fd569;
$L__BB1_571:
	setp.lt.s32 	%p518, %r375, 0;
	setp.eq.s32 	%p519, %r376, 1062207488;
	setp.eq.f32 	%p521, %f121, 0f3F800000;
	selp.f64 	%fd570, 0d3FF0000000000000, %fd651, %p521;
	cvt.f64.f32 	%fd571, %f120;
	add.f64 	%fd572, %fd570, %fd571;
	cvt.rn.f32.f64 	%f122, %fd572;
	ld.local.u8 	%rs412, [%rd399+-1];
	cvt.rn.f32.u16 	%f404, %rs412;
	sub.f32 	%f123, %f404, %f117;
	cvt.f64.f32 	%fd141, %f123;
	{
	.reg .b32 %temp; 
	mov.b64 	{%temp, %r470}, %fd141;
	}
	abs.f64 	%fd142, %fd141;
	{ // callseq 23, 0
	.param .b64 param0;
	st.param.f64 	[param0], %fd142;
	.param .b64 retval0;
	call.uni (retval0), 
	__internal_accurate_pow, 
	(
	param0
	);
	ld.param.f64 	%fd573, [retval0];
	} // callseq 23
	setp.lt.s32 	%p522, %r470, 0;
	neg.f64 	%fd575, %fd573;
	selp.f64 	%fd576, %fd575, %fd573, %p519;
	selp.f64 	%fd577, %fd576, %fd573, %p522;
	setp.eq.f32 	%p523, %f123, 0f00000000;
	selp.b32 	%r954, %r470, 0, %p519;
	or.b32  	%r955, %r954, 2146435072;
	selp.b32 	%r956, %r955, %r954, %p518;
	mov.b32 	%r957, 0;
	mov.b64 	%fd578, {%r957, %r956};
	selp.f64 	%fd652, %fd578, %fd577, %p523;
	add.f64 	%fd579, %fd141, 0d4000000000000000;
	{
	.reg .b32 %temp; 
	mov.b64 	{%temp, %r958}, %fd579;
	}
	and.b32  	%r959, %r958, 2146435072;
	setp.ne.s32 	%p524, %r959, 2146435072;
	@%p524 bra 	$L__BB1_576;
	setp.nan.f32 	%p525, %f123, %f123;
	@%p525 bra 	$L__BB1_575;
	setp.neu.f64 	%p526, %fd142, 0d7FF0000000000000;
	@%p526 bra 	$L__BB1_576;
	setp.lt.s32 	%p527, %r470, 0;
	selp.b32 	%r960, %r378, %r377, %p1;
	selp.b32 	%r961, %r960, %r377, %p527;
	mov.b32 	%r962, 0;
	mov.b64 	%fd652, {%r962, %r961};
	bra.uni 	$L__BB1_576;
$L__BB1_575:
	mov.f64 	%fd580, 0d4000000000000000;
	add.rn.f64 	%fd652, %fd141, %fd580;
$L__BB1_576:
	setp.lt.s32 	%p528, %r375, 0;
	setp.eq.s32 	%p529, %r376, 1062207488;
	setp.eq.f32 	%p531, %f123, 0f3F800000;
	selp.f64 	%fd581, 0d3FF0000000000000, %fd652, %p531;
	cvt.f64.f32 	%fd582, %f122;
	add.f64 	%fd583, %fd581, %fd582;
	cvt.rn.f32.f64 	%f124, %fd583;
	ld.local.u8 	%rs413, [%rd399];
	cvt.rn.f32.u16 	%f405, %rs413;
	sub.f32 	%f125, %f405, %f117;
	cvt.f64.f32 	%fd147, %f125;
	{
	.reg .b32 %temp; 
	mov.b64 	{%temp, %r471}, %fd147;
	}
	abs.f64 	%fd148, %fd147;
	{ // callseq 24, 0
	.param .b64 param0;
	st.param.f64 	[param0], %fd148;
	.param .b64 retval0;
	call.uni (retval0), 
	__internal_accurate_pow, 
	(
	param0
	);
	ld.param.f64 	%fd584, [retval0];
	} // callseq 24
	setp.lt.s32 	%p532, %r471, 0;
	neg.f64 	%fd586, %fd584;
	selp.f64 	%fd587, %fd586, %fd584, %p529;
	selp.f64 	%fd588, %fd587, %fd584, %p532;
	setp.eq.f32 	%p533, %f125, 0f00000000;
	selp.b32 	%r963, %r471, 0, %p529;
	or.b32  	%r964, %r963, 2146435072;
	selp.b32 	%r965, %r964, %r963, %p528;
	mov.b32 	%r966, 0;
	mov.b64 	%fd589, {%r966, %r965};
	selp.f64 	%fd653, %fd589, %fd588, %p533;
	add.f64 	%fd590, %fd147, 0d4000000000000000;
	{
	.reg .b32 %temp; 
	mov.b64 	{%temp, %r967}, %fd590;
	}
	and.b32  	%r968, %r967, 2146435072;
	setp.ne.s32 	%p534, %r968, 2146435072;
	@%p534 bra 	$L__BB1_581;
	setp.nan.f32 	%p535, %f125, %f125;
	@%p535 bra 	$L__BB1_580;
	setp.neu.f64 	%p536, %fd148, 0d7FF0000000000000;
	@%p536 bra 	$L__BB1_581;
	setp.lt.s32 	%p537, %r471, 0;
	selp.b32 	%r969, %r378, %r377, %p1;
	selp.b32 	%r970, %r969, %r377, %p537;
	mov.b32 	%r971, 0;
	mov.b64 	%fd653, {%r971, %r970};
	bra.uni 	$L__BB1_581;
$L__BB1_580:
	mov.f64 	%fd591, 0d4000000000000000;
	add.rn.f64 	%fd653, %fd147, %fd591;
$L__BB1_581:
	setp.eq.f32 	%p538, %f125, 0f3F800000;
	selp.f64 	%fd592, 0d3FF0000000000000, %fd653, %p538;
	cvt.f64.f32 	%fd593, %f124;
	add.f64 	%fd594, %fd592, %fd593;
	cvt.rn.f32.f64 	%f462, %fd594;
	add.s32 	%r1250, %r1250, 4;
	add.s64 	%rd399, %rd399, 4;
	setp.ne.s32 	%p539, %r1250, 0;
	@%p539 bra 	$L__BB1_561;
$L__BB1_582:
	setp.eq.s32 	%p540, %r464, 0;
	@%p540 bra 	$L__BB1_601;
	setp.lt.s32 	%p541, %r375, 0;
	setp.eq.s32 	%p542, %r376, 1062207488;
	cvt.u64.u32 	%rd385, %r1251;
	add.s64 	%rd52, %rd3, %rd385;
	ld.local.u8 	%rs414, [%rd52+42];
	cvt.rn.f32.u16 	%f406, %rs414;
	sub.f32 	%f129, %f406, %f117;
	cvt.f64.f32 	%fd153, %f129;
	{
	.reg .b32 %temp; 
	mov.b64 	{%temp, %r474}, %fd153;
	}
	abs.f64 	%fd154, %fd153;
	{ // callseq 25, 0
	.param .b64 param0;
	st.param.f64 	[param0], %fd154;
	.param .b64 retval0;
	call.uni (retval0), 
	__internal_accurate_pow, 
	(
	param0
	);
	ld.param.f64 	%fd595, [retval0];
	} // callseq 25
	setp.lt.s32 	%p544, %r474, 0;
	neg.f64 	%fd597, %fd595;
	selp.f64 	%fd598, %fd597, %fd595, %p542;
	selp.f64 	%fd599, %fd598, %fd595, %p544;
	setp.eq.f32 	%p545, %f129, 0f00000000;
	selp.b32 	%r972, %r474, 0, %p542;
	or.b32  	%r973, %r972, 2146435072;
	selp.b32 	%r974, %r973, %r972, %p541;
	mov.b32 	%r975, 0;
	mov.b64 	%fd600, {%r975, %r974};
	selp.f64 	%fd654, %fd600, %fd599, %p545;
	add.f64 	%fd601, %fd153, 0d4000000000000000;
	{
	.reg .b32 %temp; 
	mov.b64 	{%temp, %r976}, %fd601;
	}
	and.b32  	%r977, %r976, 2146435072;
	setp.ne.s32 	%p546, %r977, 2146435072;
	@%p546 bra 	$L__BB1_588;
	setp.nan.f32 	%p547, %f129, %f129;
	@%p547 bra 	$L__BB1_587;
	setp.neu.f64 	%p548, %fd154, 0d7FF0000000000000;
	@%p548 bra 	$L__BB1_588;
	setp.lt.s32 	%p549, %r474, 0;
	selp.b32 	%r978, %r378, %r377, %p1;
	selp.b32 	%r979, %r978, %r377, %p549;
	mov.b32 	%r980, 0;
	mov.b64 	%fd654, {%r980, %r979};
	bra.uni 	$L__BB1_588;
$L__BB1_587:
	mov.f64 	%fd602, 0d4000000000000000;
	add.rn.f64 	%fd654, %fd153, %fd602;
$L__BB1_588:
	setp.eq.f32 	%p550, %f129, 0f3F800000;
	selp.f64 	%fd603, 0d3FF0000000000000, %fd654, %p550;
	cvt.f64.f32 	%fd604, %f462;
	add.f64 	%fd605, %fd603, %fd604;
	cvt.rn.f32.f64 	%f462, %fd605;
	setp.eq.s32 	%p551, %r464, 1;
	@%p551 bra 	$L__BB1_601;
	setp.lt.s32 	%p552, %r375, 0;
	setp.eq.s32 	%p553, %r376, 1062207488;
	ld.local.u8 	%rs415, [%rd52+43];
	cvt.rn.f32.u16 	%f407, %rs415;
	sub.f32 	%f131, %f407, %f117;
	cvt.f64.f32 	%fd159, %f131;
	{
	.reg .b32 %temp; 
	mov.b64 	{%temp, %r475}, %fd159;
	}
	abs.f64 	%fd160, %fd159;
	{ // callseq 26, 0
	.param .b64 param0;
	st.param.f64 	[param0], %fd160;
	.param .b64 retval0;
	call.uni (retval0), 
	__internal_accurate_pow, 
	(
	param0
	);
	ld.param.f64 	%fd606, [retval0];
	} // callseq 26
	setp.lt.s32 	%p555, %r475, 0;
	neg.f64 	%fd608, %fd606;
	selp.f64 	%fd609, %fd608, %fd606, %p553;
	selp.f64 	%fd610, %fd609, %fd606, %p555;
	setp.eq.f32 	%p556, %f131, 0f00000000;
	selp.b32 	%r981, %r475, 0, %p553;
	or.b32  	%r982, %r981, 2146435072;
	selp.b32 	%r983, %r982, %r981, %p552;
	mov.b32 	%r984, 0;
	mov.b64 	%fd611, {%r984, %r983};
	selp.f64 	%fd655, %fd611, %fd610, %p556;
	add.f64 	%fd612, %fd159, 0d4000000000000000;
	{
	.reg .b32 %temp; 
	mov.b64 	{%temp, %r985}, %fd612;
	}
	and.b32  	%r986, %r985, 2146435072;
	setp.ne.s32 	%p557, %r986, 2146435072;
	@%p557 bra 	$L__BB1_594;
	setp.nan.f32 	%p558, %f131, %f131;
	@%p558 bra 	$L__BB1_593;
	setp.neu.f64 	%p559, %fd160, 0d7FF0000000000000;
	@%p559 bra 	$L__BB1_594;
	setp.lt.s32 	%p560, %r475, 0;
	selp.b32 	%r987, %r378, %r377, %p1;
	selp.b32 	%r988, %r987, %r377, %p560;
	mov.b32 	%r989, 0;
	mov.b64 	%fd655, {%r989, %r988};
	bra.uni 	$L__BB1_594;
$L__BB1_593:
	mov.f64 	%fd613, 0d4000000000000000;
	add.rn.f64 	%fd655, %fd159, %fd613;
$L__BB1_594:
	setp.eq.f32 	%p561, %f131, 0f3F800000;
	selp.f64 	%fd614, 0d3FF0000000000000, %fd655, %p561;
	cvt.f64.f32 	%fd615, %f462;
	add.f64 	%fd616, %fd614, %fd615;
	cvt.rn.f32.f64 	%f462, %fd616;
	setp.eq.s32 	%p562, %r464, 2;
	@%p562 bra 	$L__BB1_601;
	setp.lt.s32 	%p563, %r375, 0;
	setp.eq.s32 	%p564, %r376, 1062207488;
	ld.local.u8 	%rs416, [%rd52+44];
	cvt.rn.f32.u16 	%f408, %rs416;
	sub.f32 	%f133, %f408, %f117;
	cvt.f64.f32 	%fd165, %f133;
	{
	.reg .b32 %temp; 
	mov.b64 	{%temp, %r476}, %fd165;
	}
	abs.f64 	%fd166, %fd165;
	{ // callseq 27, 0
	.param .b64 param0;
	st.param.f64 	[param0], %fd166;
	.param .b64 retval0;
	call.uni (retval0), 
	__internal_accurate_pow, 
	(
	param0
	);
	ld.param.f64 	%fd617, [retval0];
	} // callseq 27
	setp.lt.s32 	%p566, %r476, 0;
	neg.f64 	%fd619, %fd617;
	selp.f64 	%fd620, %fd619, %fd617, %p564;
	selp.f64 	%fd621, %fd620, %fd617, %p566;
	setp.eq.f32 	%p567, %f133, 0f00000000;
	selp.b32 	%r990, %r476, 0, %p564;
	or.b32  	%r991, %r990, 2146435072;
	selp.b32 	%r992, %r991, %r990, %p563;
	mov.b32 	%r993, 0;
	mov.b64 	%fd622, {%r993, %r992};
	selp.f64 	%fd656, %fd622, %fd621, %p567;
	add.f64 	%fd623, %fd165, 0d4000000000000000;
	{
	.reg .b32 %temp; 
	mov.b64 	{%temp, %r994}, %fd623;
	}
	and.b32  	%r995, %r994, 2146435072;
	setp.ne.s32 	%p568, %r995, 2146435072;
	@%p568 bra 	$L__BB1_600;
	setp.nan.f32 	%p569, %f133, %f133;
	@%p569 bra 	$L__BB1_599;
	setp.neu.f64 	%p570, %fd166, 0d7FF0000000000000;
	@%p570 bra 	$L__BB1_600;
	setp.lt.s32 	%p571, %r476, 0;
	selp.b32 	%r996, %r378, %r377, %p1;
	selp.b32 	%r997, %r996, %r377, %p571;
	mov.b32 	%r998, 0;
	mov.b64 	%fd656, {%r998, %r997};
	bra.uni 	$L__BB1_600;
$L__BB1_599:
	mov.f64 	%fd624, 0d4000000000000000;
	add.rn.f64 	%fd656, %fd165, %fd624;
$L__BB1_600:
	setp.eq.f32 	%p572, %f133, 0f3F800000;
	selp.f64 	%fd625, 0d3FF0000000000000, %fd656, %p572;
	cvt.f64.f32 	%fd626, %f462;
	add.f64 	%fd627, %fd625, %fd626;
	cvt.rn.f32.f64 	%f462, %fd627;
$L__BB1_601:
	div.rn.f32 	%f409, %f426, %f15;
	setp.lt.f32 	%p573, %f409, 0f49742400;
	min.f32 	%f410, %f409, 0f49742400;
	div.rn.f32 	%f411, %f438, %f48;
	setp.lt.f32 	%p574, %f411, %f410;
	selp.f32 	%f412, %f411, %f410, %p574;
	div.rn.f32 	%f413, %f450, %f82;
	setp.lt.f32 	%p575, %f413, %f412;
	div.rn.f32 	%f414, %f462, %f116;
	selp.f32 	%f415, %f413, %f412, %p575;
	setp.lt.f32 	%p576, %f414, %f415;
	selp.u16 	%rs417, 1, 0, %p573;
	selp.b16 	%rs418, 2, %rs417, %p574;
	selp.b16 	%rs419, 3, %rs418, %p575;
	selp.b16 	%rs420, 4, %rs419, %p576;
$L__BB1_602:
	ld.param.u64 	%rd390, [_Z14determineMasksP11pixelCoordsPhS1_S1_jjj_param_3];
	cvt.u64.u32 	%rd386, %r1;
	cvta.to.global.u64 	%rd387, %rd390;
	add.s64 	%rd388, %rd387, %rd386;
	st.global.u8 	[%rd388], %rs420;
$L__BB1_603:
	ret;

}
	// .globl	_Z9ConvolutePdS_P11pixelCoordsPhjj
.visible .entry _Z9ConvolutePdS_P11pixelCoordsPhjj(
	.param .u64 .ptr .align 1 _Z9ConvolutePdS_P11pixelCoordsPhjj_param_0,
	.param .u64 .ptr .align 1 _Z9ConvolutePdS_P11pixelCoordsPhjj_param_1,
	.param .u64 .ptr .align 1 _Z9ConvolutePdS_P11pixelCoordsPhjj_param_2,
	.param .u64 .ptr .align 1 _Z9ConvolutePdS_P11pixelCoordsPhjj_param_3,
	.param .u32 _Z9ConvolutePdS_P11pixelCoordsPhjj_param_4,
	.param .u32 _Z9ConvolutePdS_P11pixelCoordsPhjj_param_5
)
{
	.reg .pred 	%p<7>;
	.reg .b16 	%rs<2>;
	.reg .b32 	%r<24>;
	.reg .b64 	%rd<60>;
	.reg .b64 	%fd<472>;

	ld.param.u64 	%rd5, [_Z9ConvolutePdS_P11pixelCoordsPhjj_param_0];
	ld.param.u64 	%rd6, [_Z9ConvolutePdS_P11pixelCoordsPhjj_param_1];
	ld.param.u64 	%rd3, [_Z9ConvolutePdS_P11pixelCoordsPhjj_param_2];
	ld.param.u64 	%rd4, [_Z9ConvolutePdS_P11pixelCoordsPhjj_param_3];
	ld.param.u32 	%r7, [_Z9ConvolutePdS_P11pixelCoordsPhjj_param_4];
	ld.param.u32 	%r6, [_Z9ConvolutePdS_P11pixelCoordsPhjj_param_5];
	cvta.to.global.u64 	%rd1, %rd6;
	cvta.to.global.u64 	%rd2, %rd5;
	mov.u32 	%r8, %ntid.x;
	mov.u32 	%r9, %ctaid.x;
	mov.u32 	%r10, %tid.x;
	mad.lo.s32 	%r1, %r8, %r9, %r10;
	setp.ge.u32 	%p1, %r1, %r7;
	@%p1 bra 	$L__BB2_11;
	cvta.to.global.u64 	%rd7, %rd3;
	cvta.to.global.u64 	%rd8, %rd4;
	cvt.u64.u32 	%rd9, %r1;
	mul.wide.u32 	%rd10, %r1, 8;
	add.s64 	%rd11, %rd7, %rd10;
	ld.global.u32 	%r2, [%rd11];
	ld.global.u32 	%r3, [%rd11+4];
	add.s64 	%rd12, %rd8, %rd9;
	ld.global.u8 	%rs1, [%rd12];
	mul.lo.s32 	%r4, %r2, %r6;
	add.s32 	%r5, %r4, %r3;
	setp.gt.s16 	%p2, %rs1, 1;
	@%p2 bra 	$L__BB2_5;
	setp.eq.s16 	%p5, %rs1, 0;
	@%p5 bra 	$L__BB2_8;
	setp.eq.s16 	%p6, %rs1, 1;
	@%p6 bra 	$L__BB2_4;
	bra.uni 	$L__BB2_10;
$L__BB2_4:
	add.s32 	%r16, %r2, -2;
	mad.lo.s32 	%r17, %r16, %r6, %r3;
	add.s32 	%r18, %r17, -2;
	mul.wide.s32 	%rd33, %r18, 8;
	add.s64 	%rd34, %rd1, %rd33;
	ld.global.f64 	%fd223, [%rd34];
	ld.const.f64 	%fd224, [mask1];
	fma.rn.f64 	%fd225, %fd223, %fd224, 0d0000000000000000;
	ld.global.f64 	%fd226, [%rd34+8];
	ld.const.f64 	%fd227, [mask1+8];
	fma.rn.f64 	%fd228, %fd226, %fd227, %fd225;
	ld.global.f64 	%fd229, [%rd34+16];
	ld.const.f64 	%fd230, [mask1+16];
	fma.rn.f64 	%fd231, %fd229, %fd230, %fd228;
	ld.global.f64 	%fd232, [%rd34+24];
	ld.const.f64 	%fd233, [mask1+24];
	fma.rn.f64 	%fd234, %fd232, %fd233, %fd231;
	ld.global.f64 	%fd235, [%rd34+32];
	ld.const.f64 	%fd236, [mask1+32];
	fma.rn.f64 	%fd237, %fd235, %fd236, %fd234;
	mul.wide.s32 	%rd35, %r6, 8;
	add.s64 	%rd36, %rd34, %rd35;
	ld.global.f64 	%fd238, [%rd36];
	ld.const.f64 	%fd239, [mask1+40];
	fma.rn.f64 	%fd240, %fd238, %fd239, %fd237;
	ld.global.f64 	%fd241, [%rd36+8];
	ld.const.f64 	%fd242, [mask1+48];
	fma.rn.f64 	%fd243, %fd241, %fd242, %fd240;
	ld.global.f64 	%fd244, [%rd36+16];
	ld.const.f64 	%fd245, [mask1+56];
	fma.rn.f64 	%fd246, %fd244, %fd245, %fd243;
	ld.global.f64 	%fd247, [%rd36+24];
	ld.const.f64 	%fd248, [mask1+64];
	fma.rn.f64 	%fd249, %fd247, %fd248, %fd246;
	ld.global.f64 	%fd250, [%rd36+32];
	ld.const.f64 	%fd251, [mask1+72];
	fma.rn.f64 	%fd252, %fd250, %fd251, %fd249;
	add.s64 	%rd37, %rd36, %rd35;
	ld.global.f64 	%fd253, [%rd37];
	ld.const.f64 	%fd254, [mask1+80];
	fma.rn.f64 	%fd255, %fd253, %fd254, %fd252;
	ld.global.f64 	%fd256, [%rd37+8];
	ld.const.f64 	%fd257, [mask1+88];
	fma.rn.f64 	%fd258, %fd256, %fd257, %fd255;
	ld.global.f64 	%fd259, [%rd37+16];
	ld.const.f64 	%fd260, [mask1+96];
	fma.rn.f64 	%fd261, %fd259, %fd260, %fd258;
	ld.global.f64 	%fd262, [%rd37+24];
	ld.const.f64 	%fd263, [mask1+104];
	fma.rn.f64 	%fd264, %fd262, %fd263, %fd261;
	ld.global.f64 	%fd265, [%rd37+32];
	ld.const.f64 	%fd266, [mask1+112];
	fma.rn.f64 	%fd267, %fd265, %fd266, %fd264;
	add.s64 	%rd38, %rd37, %rd35;
	ld.global.f64 	%fd268, [%rd38];
	ld.const.f64 	%fd269, [mask1+120];
	fma.rn.f64 	%fd270, %fd268, %fd269, %fd267;
	ld.global.f64 	%fd271, [%rd38+8];
	ld.const.f64 	%fd272, [mask1+128];
	fma.rn.f64 	%fd273, %fd271, %fd272, %fd270;
	ld.global.f64 	%fd274, [%rd38+16];
	ld.const.f64 	%fd275, [mask1+136];
	fma.rn.f64 	%fd276, %fd274, %fd275, %fd273;
	ld.global.f64 	%fd277, [%rd38+24];
	ld.const.f64 	%fd278, [mask1+144];
	fma.rn.f64 	%fd279, %fd277, %fd278, %fd276;
	ld.global.f64 	%fd280, [%rd38+32];
	ld.const.f64 	%fd281, [mask1+152];
	fma.rn.f64 	%fd282, %fd280, %fd281, %fd279;
	add.s64 	%rd39, %rd38, %rd35;
	ld.global.f64 	%fd283, [%rd39];
	ld.const.f64 	%fd284, [mask1+160];
	fma.rn.f64 	%fd285, %fd283, %fd284, %fd282;
	ld.global.f64 	%fd286, [%rd39+8];
	ld.const.f64 	%fd287, [mask1+168];
	fma.rn.f64 	%fd288, %fd286, %fd287, %fd285;
	ld.global.f64 	%fd289, [%rd39+16];
	ld.const.f64 	%fd290, [mask1+176];
	fma.rn.f64 	%fd291, %fd289, %fd290, %fd288;
	ld.global.f64 	%fd292, [%rd39+24];
	ld.const.f64 	%fd293, [mask1+184];
	fma.rn.f64 	%fd294, %fd292, %fd293, %fd291;
	ld.global.f64 	%fd295, [%rd39+32];
	ld.const.f64 	%fd296, [mask1+192];
	fma.rn.f64 	%fd297, %fd295, %fd296, %fd294;
	mul.wide.u32 	%rd40, %r5, 8;
	add.s64 	%rd41, %rd2, %rd40;
	st.global.f64 	[%rd41], %fd297;
	bra.uni 	$L__BB2_11;
$L__BB2_5:
	setp.eq.s16 	%p3, %rs1, 2;
	@%p3 bra 	$L__BB2_9;
	setp.eq.s16 	%p4, %rs1, 3;
	@%p4 bra 	$L__BB2_7;
	bra.uni 	$L__BB2_10;
$L__BB2_7:
	mad.lo.s32 	%r11, %r6, -3, %r5;
	add.s32 	%r12, %r11, -3;
	mul.wide.s32 	%rd13, %r12, 8;
	add.s64 	%rd14, %rd1, %rd13;
	ld.global.f64 	%fd1, [%rd14];
	ld.const.f64 	%fd2, [mask3];
	fma.rn.f64 	%fd3, %fd1, %fd2, 0d0000000000000000;
	ld.global.f64 	%fd4, [%rd14+8];
	ld.const.f64 	%fd5, [mask3+8];
	fma.rn.f64 	%fd6, %fd4, %fd5, %fd3;
	ld.global.f64 	%fd7, [%rd14+16];
	ld.const.f64 	%fd8, [mask3+16];
	fma.rn.f64 	%fd9, %fd7, %fd8, %fd6;
	ld.global.f64 	%fd10, [%rd14+24];
	ld.const.f64 	%fd11, [mask3+24];
	fma.rn.f64 	%fd12, %fd10, %fd11, %fd9;
	ld.global.f64 	%fd13, [%rd14+32];
	ld.const.f64 	%fd14, [mask3+32];
	fma.rn.f64 	%fd15, %fd13, %fd14, %fd12;
	ld.global.f64 	%fd16, [%rd14+40];
	ld.const.f64 	%fd17, [mask3+40];
	fma.rn.f64 	%fd18, %fd16, %fd17, %fd15;
	ld.global.f64 	%fd19, [%rd14+48];
	ld.const.f64 	%fd20, [mask3+48];
	fma.rn.f64 	%fd21, %fd19, %fd20, %fd18;
	mul.wide.s32 	%rd15, %r6, 8;
	add.s64 	%rd16, %rd14, %rd15;
	ld.global.f64 	%fd22, [%rd16];
	ld.const.f64 	%fd23, [mask3+56];
	fma.rn.f64 	%fd24, %fd22, %fd23, %fd21;
	ld.global.f64 	%fd25, [%rd16+8];
	ld.const.f64 	%fd26, [mask3+64];
	fma.rn.f64 	%fd27, %fd25, %fd26, %fd24;
	ld.global.f64 	%fd28, [%rd16+16];
	ld.const.f64 	%fd29, [mask3+72];
	fma.rn.f64 	%fd30, %fd28, %fd29, %fd27;
	ld.global.f64 	%fd31, [%rd16+24];
	ld.const.f64 	%fd32, [mask3+80];
	fma.rn.f64 	%fd33, %fd31, %fd32, %fd30;
	ld.global.f64 	%fd34, [%rd16+32];
	ld.const.f64 	%fd35, [mask3+88];
	fma.rn.f64 	%fd36, %fd34, %fd35, %fd33;
	ld.global.f64 	%fd37, [%rd16+40];
	ld.const.f64 	%fd38, [mask3+96];
	fma.rn.f64 	%fd39, %fd37, %fd38, %fd36;
	ld.global.f64 	%fd40, [%rd16+48];
	ld.const.f64 	%fd41, [mask3+104];
	fma.rn.f64 	%fd42, %fd40, %fd41, %fd39;
	add.s64 	%rd17, %rd16, %rd15;
	ld.global.f64 	%fd43, [%rd17];
	ld.const.f64 	%fd44, [mask3+112];
	fma.rn.f64 	%fd45, %fd43, %fd44, %fd42;
	ld.global.f64 	%fd46, [%rd17+8];
	ld.const.f64 	%fd47, [mask3+120];
	fma.rn.f64 	%fd48, %fd46, %fd47, %fd45;
	ld.global.f64 	%fd49, [%rd17+16];
	ld.const.f64 	%fd50, [mask3+128];
	fma.rn.f64 	%fd51, %fd49, %fd50, %fd48;
	ld.global.f64 	%fd52, [%rd17+24];
	ld.const.f64 	%fd53, [mask3+136];
	fma.rn.f64 	%fd54, %fd52, %fd53, %fd51;
	ld.global.f64 	%fd55, [%rd17+32];
	ld.const.f64 	%fd56, [mask3+144];
	fma.rn.f64 	%fd57, %fd55, %fd56, %fd54;
	ld.global.f64 	%fd58, [%rd17+40];
	ld.const.f64 	%fd59, [mask3+152];
	fma.rn.f64 	%fd60, %fd58, %fd59, %fd57;
	ld.global.f64 	%fd61, [%rd17+48];
	ld.const.f64 	%fd62, [mask3+160];
	fma.rn.f64 	%fd63, %fd61, %fd62, %fd60;
	add.s64 	%rd18, %rd17, %rd15;
	ld.global.f64 	%fd64, [%rd18];
	ld.const.f64 	%fd65, [mask3+168];
	fma.rn.f64 	%fd66, %fd64, %fd65, %fd63;
	ld.global.f64 	%fd67, [%rd18+8];
	ld.const.f64 	%fd68, [mask3+176];
	fma.rn.f64 	%fd69, %fd67, %fd68, %fd66;
	ld.global.f64 	%fd70, [%rd18+16];
	ld.const.f64 	%fd71, [mask3+184];
	fma.rn.f64 	%fd72, %fd70, %fd71, %fd69;
	ld.global.f64 	%fd73, [%rd18+24];
	ld.const.f64 	%fd74, [mask3+192];
	fma.rn.f64 	%fd75, %fd73, %fd74, %fd72;
	ld.global.f64 	%fd76, [%rd18+32];
	ld.const.f64 	%fd77, [mask3+200];
	fma.rn.f64 	%fd78, %fd76, %fd77, %fd75;
	ld.global.f64 	%fd79, [%rd18+40];
	ld.const.f64 	%fd80, [mask3+208];
	fma.rn.f64 	%fd81, %fd79, %fd80, %fd78;
	ld.global.f64 	%fd82, [%rd18+48];
	ld.const.f64 	%fd83, [mask3+216];
	fma.rn.f64 	%fd84, %fd82, %fd83, %fd81;
	add.s64 	%rd19, %rd18, %rd15;
	ld.global.f64 	%fd85, [%rd19];
	ld.const.f64 	%fd86, [mask3+224];
	fma.rn.f64 	%fd87, %fd85, %fd86, %fd84;
	ld.global.f64 	%fd88, [%rd19+8];
	ld.const.f64 	%fd89, [mask3+232];
	fma.rn.f64 	%fd90, %fd88, %fd89, %fd87;
	ld.global.f64 	%fd91, [%rd19+16];
	ld.const.f64 	%fd92, [mask3+240];
	fma.rn.f64 	%fd93, %fd91, %fd92, %fd90;
	ld.global.f64 	%fd94, [%rd19+24];
	ld.const.f64 	%fd95, [mask3+248];
	fma.rn.f64 	%fd96, %fd94, %fd95, %fd93;
	ld.global.f64 	%fd97, [%rd19+32];
	ld.const.f64 	%fd98, [mask3+256];
	fma.rn.f64 	%fd99, %fd97, %fd98, %fd96;
	ld.global.f64 	%fd100, [%rd19+40];
	ld.const.f64 	%fd101, [mask3+264];
	fma.rn.f64 	%fd102, %fd100, %fd101, %fd99;
	ld.global.f64 	%fd103, [%rd19+48];
	ld.const.f64 	%fd104, [mask3+272];
	fma.rn.f64 	%fd105, %fd103, %fd104, %fd102;
	add.s64 	%rd20, %rd19, %rd15;
	ld.global.f64 	%fd106, [%rd20];
	ld.const.f64 	%fd107, [mask3+280];
	fma.rn.f64 	%fd108, %fd106, %fd107, %fd105;
	ld.global.f64 	%fd109, [%rd20+8];
	ld.const.f64 	%fd110, [mask3+288];
	fma.rn.f64 	%fd111, %fd109, %fd110, %fd108;
	ld.global.f64 	%fd112, [%rd20+16];
	ld.const.f64 	%fd113, [mask3+296];
	fma.rn.f64 	%fd114, %fd112, %fd113, %fd111;
	ld.global.f64 	%fd115, [%rd20+24];
	ld.const.f64 	%fd116, [mask3+304];
	fma.rn.f64 	%fd117, %fd115, %fd116, %fd114;
	ld.global.f64 	%fd118, [%rd20+32];
	ld.const.f64 	%fd119, [mask3+312];
	fma.rn.f64 	%fd120, %fd118, %fd119, %fd117;
	ld.global.f64 	%fd121, [%rd20+40];
	ld.const.f64 	%fd122, [mask3+320];
	fma.rn.f64 	%fd123, %fd121, %fd122, %fd120;
	ld.global.f64 	%fd124, [%rd20+48];
	ld.const.f64 	%fd125, [mask3+328];
	fma.rn.f64 	%fd126, %fd124, %fd125, %fd123;
	add.s64 	%rd21, %rd20, %rd15;
	ld.global.f64 	%fd127, [%rd21];
	ld.const.f64 	%fd128, [mask3+336];
	fma.rn.f64 	%fd129, %fd127, %fd128, %fd126;
	ld.global.f64 	%fd130, [%rd21+8];
	ld.const.f64 	%fd131, [mask3+344];
	fma.rn.f64 	%fd132, %fd130, %fd131, %fd129;
	ld.global.f64 	%fd133, [%rd21+16];
	ld.const.f64 	%fd134, [mask3+352];
	fma.rn.f64 	%fd135, %fd133, %fd134, %fd132;
	ld.global.f64 	%fd136, [%rd21+24];
	ld.const.f64 	%fd137, [mask3+360];
	fma.rn.f64 	%fd138, %fd136, %fd137, %fd135;
	ld.global.f64 	%fd139, [%rd21+32];
	ld.const.f64 	%fd140, [mask3+368];
	fma.rn.f64 	%fd141, %fd139, %fd140, %fd138;
	ld.global.f64 	%fd142, [%rd21+40];
	ld.const.f64 	%fd143, [mask3+376];
	fma.rn.f64 	%fd144, %fd142, %fd143, %fd141;
	ld.global.f64 	%fd145, [%rd21+48];
	ld.const.f64 	%fd146, [mask3+384];
	fma.rn.f64 	%fd147, %fd145, %fd146, %fd144;
	mul.wide.u32 	%rd22, %r5, 8;
	add.s64 	%rd23, %rd2, %rd22;
	st.global.f64 	[%rd23], %fd147;
	bra.uni 	$L__BB2_11;
$L__BB2_8:
	sub.s32 	%r19, %r4, %r6;
	add.s32 	%r20, %r19, %r3;
	add.s32 	%r21, %r20, -1;
	mul.wide.s32 	%rd42, %r21, 8;
	add.s64 	%rd43, %rd1, %rd42;
	ld.global.f64 	%fd298, [%rd43];
	ld.const.f64 	%fd299, [mask0];
	fma.rn.f64 	%fd300, %fd298, %fd299, 0d0000000000000000;
	ld.global.f64 	%fd301, [%rd43+8];
	ld.const.f64 	%fd302, [mask0+8];
	fma.rn.f64 	%fd303, %fd301, %fd302, %fd300;
	ld.global.f64 	%fd304, [%rd43+16];
	ld.const.f64 	%fd305, [mask0+16];
	fma.rn.f64 	%fd306, %fd304, %fd305, %fd303;
	mul.wide.s32 	%rd44, %r6, 8;
	add.s64 	%rd45, %rd43, %rd44;
	ld.global.f64 	%fd307, [%rd45];
	ld.const.f64 	%fd308, [mask0+24];
	fma.rn.f64 	%fd309, %fd307, %fd308, %fd306;
	ld.global.f64 	%fd310, [%rd45+8];
	ld.const.f64 	%fd311, [mask0+32];
	fma.rn.f64 	%fd312, %fd310, %fd311, %fd309;
	ld.global.f64 	%fd313, [%rd45+16];
	ld.const.f64 	%fd314, [mask0+40];
	fma.rn.f64 	%fd315, %fd313, %fd314, %fd312;
	add.s64 	%rd46, %rd45, %rd44;
	ld.global.f64 	%fd316, [%rd46];
	ld.const.f64 	%fd317, [mask0+48];
	fma.rn.f64 	%fd318, %fd316, %fd317, %fd315;
	ld.global.f64 	%fd319, [%rd46+8];
	ld.const.f64 	%fd320, [mask0+56];
	fma.rn.f64 	%fd321, %fd319, %fd320, %fd318;
	ld.global.f64 	%fd322, [%rd46+16];
	ld.const.f64 	%fd323, [mask0+64];
	fma.rn.f64 	%fd324, %fd322, %fd323, %fd321;
	mul.wide.u32 	%rd47, %r5, 8;
	add.s64 	%rd48, %rd2, %rd47;
	st.global.f64 	[%rd48], %fd324;
	bra.uni 	$L__BB2_11;
$L__BB2_9:
	add.s32 	%r13, %r2, -2;
	mad.lo.s32 	%r14, %r13, %r6, %r3;
	add.s32 	%r15, %r14, -2;
	mul.wide.s32 	%rd24, %r15, 8;
	add.s64 	%rd25, %rd1, %rd24;
	ld.global.f64 	%fd148, [%rd25];
	ld.const.f64 	%fd149, [mask2];
	fma.rn.f64 	%fd150, %fd148, %fd149, 0d0000000000000000;
	ld.global.f64 	%fd151, [%rd25+8];
	ld.const.f64 	%fd152, [mask2+8];
	fma.rn.f64 	%fd153, %fd151, %fd152, %fd150;
	ld.global.f64 	%fd154, [%rd25+16];
	ld.const.f64 	%fd155, [mask2+16];
	fma.rn.f64 	%fd156, %fd154, %fd155, %fd153;
	ld.global.f64 	%fd157, [%rd25+24];
	ld.const.f64 	%fd158, [mask2+24];
	fma.rn.f64 	%fd159, %fd157, %fd158, %fd156;
	ld.global.f64 	%fd160, [%rd25+32];
	ld.const.f64 	%fd161, [mask2+32];
	fma.rn.f64 	%fd162, %fd160, %fd161, %fd159;
	mul.wide.s32 	%rd26, %r6, 8;
	add.s64 	%rd27, %rd25, %rd26;
	ld.global.f64 	%fd163, [%rd27];
	ld.const.f64 	%fd164, [mask2+40];
	fma.rn.f64 	%fd165, %fd163, %fd164, %fd162;
	ld.global.f64 	%fd166, [%rd27+8];
	ld.const.f64 	%fd167, [mask2+48];
	fma.rn.f64 	%fd168, %fd166, %fd167, %fd165;
	ld.global.f64 	%fd169, [%rd27+16];
	ld.const.f64 	%fd170, [mask2+56];
	fma.rn.f64 	%fd171, %fd169, %fd170, %fd168;
	ld.global.f64 	%fd172, [%rd27+24];
	ld.const.f64 	%fd173, [mask2+64];
	fma.rn.f64 	%fd174, %fd172, %fd173, %fd171;
	ld.global.f64 	%fd175, [%rd27+32];
	ld.const.f64 	%fd176, [mask2+72];
	fma.rn.f64 	%fd177, %fd175, %fd176, %fd174;
	add.s64 	%rd28, %rd27, %rd26;
	ld.global.f64 	%fd178, [%rd28];
	ld.const.f64 	%fd179, [mask2+80];
	fma.rn.f64 	%fd180, %fd178, %fd179, %fd177;
	ld.global.f64 	%fd181, [%rd28+8];
	ld.const.f64 	%fd182, [mask2+88];
	fma.rn.f64 	%fd183, %fd181, %fd182, %fd180;
	ld.global.f64 	%fd184, [%rd28+16];
	ld.const.f64 	%fd185, [mask2+96];
	fma.rn.f64 	%fd186, %fd184, %fd185, %fd183;
	ld.global.f64 	%fd187, [%rd28+24];
	ld.const.f64 	%fd188, [mask2+104];
	fma.rn.f64 	%fd189, %fd187, %fd188, %fd186;
	ld.global.f64 	%fd190, [%rd28+32];
	ld.const.f64 	%fd191, [mask2+112];
	fma.rn.f64 	%fd192, %fd190, %fd191, %fd189;
	add.s64 	%rd29, %rd28, %rd26;
	ld.global.f64 	%fd193, [%rd29];
	ld.const.f64 	%fd194, [mask2+120];
	fma.rn.f64 	%fd195, %fd193, %fd194, %fd192;
	ld.global.f64 	%fd196, [%rd29+8];
	ld.const.f64 	%fd197, [mask2+128];
	fma.rn.f64 	%fd198, %fd196, %fd197, %fd195;
	ld.global.f64 	%fd199, [%rd29+16];
	ld.const.f64 	%fd200, [mask2+136];
	fma.rn.f64 	%fd201, %fd199, %fd200, %fd198;
	ld.global.f64 	%fd202, [%rd29+24];
	ld.const.f64 	%fd203, [mask2+144];
	fma.rn.f64 	%fd204, %fd202, %fd203, %fd201;
	ld.global.f64 	%fd205, [%rd29+32];
	ld.const.f64 	%fd206, [mask2+152];
	fma.rn.f64 	%fd207, %fd205, %fd206, %fd204;
	add.s64 	%rd30, %rd29, %rd26;
	ld.global.f64 	%fd208, [%rd30];
	ld.const.f64 	%fd209, [mask2+160];
	fma.rn.f64 	%fd210, %fd208, %fd209, %fd207;
	ld.global.f64 	%fd211, [%rd30+8];
	ld.const.f64 	%fd212, [mask2+168];
	fma.rn.f64 	%fd213, %fd211, %fd212, %fd210;
	ld.global.f64 	%fd214, [%rd30+16];
	ld.const.f64 	%fd215, [mask2+176];
	fma.rn.f64 	%fd216, %fd214, %fd215, %fd213;
	ld.global.f64 	%fd217, [%rd30+24];
	ld.const.f64 	%fd218, [mask2+184];
	fma.rn.f64 	%fd219, %fd217, %fd218, %fd216;
	ld.global.f64 	%fd220, [%rd30+32];
	ld.const.f64 	%fd221, [mask2+192];
	fma.rn.f64 	%fd222, %fd220, %fd221, %fd219;
	mul.wide.u32 	%rd31, %r5, 8;
	add.s64 	%rd32, %rd2, %rd31;
	st.global.f64 	[%rd32], %fd222;
	bra.uni 	$L__BB2_11;
$L__BB2_10:
	mad.lo.s32 	%r22, %r6, -3, %r5;
	add.s32 	%r23, %r22, -3;
	mul.wide.s32 	%rd49, %r23, 8;
	add.s64 	%rd50, %rd1, %rd49;
	ld.global.f64 	%fd325, [%rd50];
	ld.const.f64 	%fd326, [mask4];
	fma.rn.f64 	%fd327, %fd325, %fd326, 0d0000000000000000;
	ld.global.f64 	%fd328, [%rd50+8];
	ld.const.f64 	%fd329, [mask4+8];
	fma.rn.f64 	%fd330, %fd328, %fd329, %fd327;
	ld.global.f64 	%fd331, [%rd50+16];
	ld.const.f64 	%fd332, [mask4+16];
	fma.rn.f64 	%fd333, %fd331, %fd332, %fd330;
	ld.global.f64 	%fd334, [%rd50+24];
	ld.const.f64 	%fd335, [mask4+24];
	fma.rn.f64 	%fd336, %fd334, %fd335, %fd333;
	ld.global.f64 	%fd337, [%rd50+32];
	ld.const.f64 	%fd338, [mask4+32];
	fma.rn.f64 	%fd339, %fd337, %fd338, %fd336;
	ld.global.f64 	%fd340, [%rd50+40];
	ld.const.f64 	%fd341, [mask4+40];
	fma.rn.f64 	%fd342, %fd340, %fd341, %fd339;
	ld.global.f64 	%fd343, [%rd50+48];
	ld.const.f64 	%fd344, [mask4+48];
	fma.rn.f64 	%fd345, %fd343, %fd344, %fd342;
	mul.wide.s32 	%rd51, %r6, 8;
	add.s64 	%rd52, %rd50, %rd51;
	ld.global.f64 	%fd346, [%rd52];
	ld.const.f64 	%fd347, [mask4+56];
	fma.rn.f64 	%fd348, %fd346, %fd347, %fd345;
	ld.global.f64 	%fd349, [%rd52+8];
	ld.const.f64 	%fd350, [mask4+64];
	fma.rn.f64 	%fd351, %fd349, %fd350, %fd348;
	ld.global.f64 	%fd352, [%rd52+16];
	ld.const.f64 	%fd353, [mask4+72];
	fma.rn.f64 	%fd354, %fd352, %fd353, %fd351;
	ld.global.f64 	%fd355, [%rd52+24];
	ld.const.f64 	%fd356, [mask4+80];
	fma.rn.f64 	%fd357, %fd355, %fd356, %fd354;
	ld.global.f64 	%fd358, [%rd52+32];
	ld.const.f64 	%fd359, [mask4+88];
	fma.rn.f64 	%fd360, %fd358, %fd359, %fd357;
	ld.global.f64 	%fd361, [%rd52+40];
	ld.const.f64 	%fd362, [mask4+96];
	fma.rn.f64 	%fd363, %fd361, %fd362, %fd360;
	ld.global.f64 	%fd364, [%rd52+48];
	ld.const.f64 	%fd365, [mask4+104];
	fma.rn.f64 	%fd366, %fd364, %fd365, %fd363;
	add.s64 	%rd53, %rd52, %rd51;
	ld.global.f64 	%fd367, [%rd53];
	ld.const.f64 	%fd368, [mask4+112];
	fma.rn.f64 	%fd369, %fd367, %fd368, %fd366;
	ld.global.f64 	%fd370, [%rd53+8];
	ld.const.f64 	%fd371, [mask4+120];
	fma.rn.f64 	%fd372, %fd370, %fd371, %fd369;
	ld.global.f64 	%fd373, [%rd53+16];
	ld.const.f64 	%fd374, [mask4+128];
	fma.rn.f64 	%fd375, %fd373, %fd374, %fd372;
	ld.global.f64 	%fd376, [%rd53+24];
	ld.const.f64 	%fd377, [mask4+136];
	fma.rn.f64 	%fd378, %fd376, %fd377, %fd375;
	ld.global.f64 	%fd379, [%rd53+32];
	ld.const.f64 	%fd380, [mask4+144];
	fma.rn.f64 	%fd381, %fd379, %fd380, %fd378;
	ld.global.f64 	%fd382, [%rd53+40];
	ld.const.f64 	%fd383, [mask4+152];
	fma.rn.f64 	%fd384, %fd382, %fd383, %fd381;
	ld.global.f64 	%fd385, [%rd53+48];
	ld.const.f64 	%fd386, [mask4+160];
	fma.rn.f64 	%fd387, %fd385, %fd386, %fd384;
	add.s64 	%rd54, %rd53, %rd51;
	ld.global.f64 	%fd388, [%rd54];
	ld.const.f64 	%fd389, [mask4+168];
	fma.rn.f64 	%fd390, %fd388, %fd389, %fd387;
	ld.global.f64 	%fd391, [%rd54+8];
	ld.const.f64 	%fd392, [mask4+176];
	fma.rn.f64 	%fd393, %fd391, %fd392, %fd390;
	ld.global.f64 	%fd394, [%rd54+16];
	ld.const.f64 	%fd395, [mask4+184];
	fma.rn.f64 	%fd396, %fd394, %fd395, %fd393;
	ld.global.f64 	%fd397, [%rd54+24];
	ld.const.f64 	%fd398, [mask4+192];
	fma.rn.f64 	%fd399, %fd397, %fd398, %fd396;
	ld.global.f64 	%fd400, [%rd54+32];
	ld.const.f64 	%fd401, [mask4+200];
	fma.rn.f64 	%fd402, %fd400, %fd401, %fd399;
	ld.global.f64 	%fd403, [%rd54+40];
	ld.const.f64 	%fd404, [mask4+208];
	fma.rn.f64 	%fd405, %fd403, %fd404, %fd402;
	ld.global.f64 	%fd406, [%rd54+48];
	ld.const.f64 	%fd407, [mask4+216];
	fma.rn.f64 	%fd408, %fd406, %fd407, %fd405;
	add.s64 	%rd55, %rd54, %rd51;
	ld.global.f64 	%fd409, [%rd55];
	ld.const.f64 	%fd410, [mask4+224];
	fma.rn.f64 	%fd411, %fd409, %fd410, %fd408;
	ld.global.f64 	%fd412, [%rd55+8];
	ld.const.f64 	%fd413, [mask4+232];
	fma.rn.f64 	%fd414, %fd412, %fd413, %fd411;
	ld.global.f64 	%fd415, [%rd55+16];
	ld.const.f64 	%fd416, [mask4+240];
	fma.rn.f64 	%fd417, %fd415, %fd416, %fd414;
	ld.global.f64 	%fd418, [%rd55+24];
	ld.const.f64 	%fd419, [mask4+248];
	fma.rn.f64 	%fd420, %fd418, %fd419, %fd417;
	ld.global.f64 	%fd421, [%rd55+32];
	ld.const.f64 	%fd422, [mask4+256];
	fma.rn.f64 	%fd423, %fd421, %fd422, %fd420;
	ld.global.f64 	%fd424, [%rd55+40];
	ld.const.f64 	%fd425, [mask4+264];
	fma.rn.f64 	%fd426, %fd424, %fd425, %fd423;
	ld.global.f64 	%fd427, [%rd55+48];
	ld.const.f64 	%fd428, [mask4+272];
	fma.rn.f64 	%fd429, %fd427, %fd428, %fd426;
	add.s64 	%rd56, %rd55, %rd51;
	ld.global.f64 	%fd430, [%rd56];
	ld.const.f64 	%fd431, [mask4+280];
	fma.rn.f64 	%fd432, %fd430, %fd431, %fd429;
	ld.global.f64 	%fd433, [%rd56+8];
	ld.const.f64 	%fd434, [mask4+288];
	fma.rn.f64 	%fd435, %fd433, %fd434, %fd432;
	ld.global.f64 	%fd436, [%rd56+16];
	ld.const.f64 	%fd437, [mask4+296];
	fma.rn.f64 	%fd438, %fd436, %fd437, %fd435;
	ld.global.f64 	%fd439, [%rd56+24];
	ld.const.f64 	%fd440, [mask4+304];
	fma.rn.f64 	%fd441, %fd439, %fd440, %fd438;
	ld.global.f64 	%fd442, [%rd56+32];
	ld.const.f64 	%fd443, [mask4+312];
	fma.rn.f64 	%fd444, %fd442, %fd443, %fd441;
	ld.global.f64 	%fd445, [%rd56+40];
	ld.const.f64 	%fd446, [mask4+320];
	fma.rn.f64 	%fd447, %fd445, %fd446, %fd444;
	ld.global.f64 	%fd448, [%rd56+48];
	ld.const.f64 	%fd449, [mask4+328];
	fma.rn.f64 	%fd450, %fd448, %fd449, %fd447;
	add.s64 	%rd57, %rd56, %rd51;
	ld.global.f64 	%fd451, [%rd57];
	ld.const.f64 	%fd452, [mask4+336];
	fma.rn.f64 	%fd453, %fd451, %fd452, %fd450;
	ld.global.f64 	%fd454, [%rd57+8];
	ld.const.f64 	%fd455, [mask4+344];
	fma.rn.f64 	%fd456, %fd454, %fd455, %fd453;
	ld.global.f64 	%fd457, [%rd57+16];
	ld.const.f64 	%fd458, [mask4+352];
	fma.rn.f64 	%fd459, %fd457, %fd458, %fd456;
	ld.global.f64 	%fd460, [%rd57+24];
	ld.const.f64 	%fd461, [mask4+360];
	fma.rn.f64 	%fd462, %fd460, %fd461, %fd459;
	ld.global.f64 	%fd463, [%rd57+32];
	ld.const.f64 	%fd464, [mask4+368];
	fma.rn.f64 	%fd465, %fd463, %fd464, %fd462;
	ld.global.f64 	%fd466, [%rd57+40];
	ld.const.f64 	%fd467, [mask4+376];
	fma.rn.f64 	%fd468, %fd466, %fd467, %fd465;
	ld.global.f64 	%fd469, [%rd57+48];
	ld.const.f64 	%fd470, [mask4+384];
	fma.rn.f64 	%fd471, %fd469, %fd470, %fd468;
	mul.wide.u32 	%rd58, %r5, 8;
	add.s64 	%rd59, %rd2, %rd58;
	st.global.f64 	[%rd59], %fd471;
$L__BB2_11:
	ret;

}
	// .globl	_Z3SADPjPdS0_P11pixelCoordsjjj
.visible .entry _Z3SADPjPdS0_P11pixelCoordsjjj(
	.param .u64 .ptr .align 1 _Z3SADPjPdS0_P11pixelCoordsjjj_param_0,
	.param .u64 .ptr .align 1 _Z3SADPjPdS0_P11pixelCoordsjjj_param_1,
	.param .u64 .ptr .align 1 _Z3SADPjPdS0_P11pixelCoordsjjj_param_2,
	.param .u64 .ptr .align 1 _Z3SADPjPdS0_P11pixelCoordsjjj_param_3,
	.param .u32 _Z3SADPjPdS0_P11pixelCoordsjjj_param_4,
	.param .u32 _Z3SADPjPdS0_P11pixelCoordsjjj_param_5,
	.param .u32 _Z3SADPjPdS0_P11pixelCoordsjjj_param_6
)
{
	.reg .pred 	%p<2>;
	.reg .b32 	%r<13>;
	.reg .b64 	%rd<14>;
	.reg .b64 	%fd<5>;

	ld.param.u64 	%rd1, [_Z3SADPjPdS0_P11pixelCoordsjjj_param_0];
	ld.param.u64 	%rd2, [_Z3SADPjPdS0_P11pixelCoordsjjj_param_1];
	ld.param.u64 	%rd3, [_Z3SADPjPdS0_P11pixelCoordsjjj_param_2];
	ld.param.u64 	%rd4, [_Z3SADPjPdS0_P11pixelCoordsjjj_param_3];
	ld.param.u32 	%r3, [_Z3SADPjPdS0_P11pixelCoordsjjj_param_4];
	ld.param.u32 	%r2, [_Z3SADPjPdS0_P11pixelCoordsjjj_param_5];
	mov.u32 	%r4, %ntid.x;
	mov.u32 	%r5, %ctaid.x;
	mov.u32 	%r6, %tid.x;
	mad.lo.s32 	%r1, %r4, %r5, %r6;
	setp.ge.u32 	%p1, %r1, %r3;
	@%p1 bra 	$L__BB3_2;
	cvta.to.global.u64 	%rd5, %rd4;
	cvta.to.global.u64 	%rd6, %rd2;
	cvta.to.global.u64 	%rd7, %rd3;
	cvta.to.global.u64 	%rd8, %rd1;
	mul.wide.u32 	%rd9, %r1, 8;
	add.s64 	%rd10, %rd5, %rd9;
	ld.global.u32 	%r7, [%rd10];
	ld.global.u32 	%r8, [%rd10+4];
	mad.lo.s32 	%r9, %r7, %r2, %r8;
	mul.wide.u32 	%rd11, %r9, 8;
	add.s64 	%rd12, %rd6, %rd11;
	ld.global.f64 	%fd1, [%rd12];
	add.s64 	%rd13, %rd7, %rd11;
	ld.global.f64 	%fd2, [%rd13];
	sub.f64 	%fd3, %fd1, %fd2;
	add.f64 	%fd4, %fd3, 0d3FE0000000000000;
	cvt.rzi.s32.f64 	%r10, %fd4;
	abs.s32 	%r11, %r10;
	atom.global.add.u32 	%r12, [%rd8], %r11;
$L__BB3_2:
	ret;

}
	// .globl	_Z8BWKernelPhS_Pdj
.visible .entry _Z8BWKernelPhS_Pdj(
	.param .u64 .ptr .align 1 _Z8BWKernelPhS_Pdj_param_0,
	.param .u64 .ptr .align 1 _Z8BWKernelPhS_Pdj_param_1,
	.param .u64 .ptr .align 1 _Z8BWKernelPhS_Pdj_param_2,
	.param .u32 _Z8BWKernelPhS_Pdj_param_3
)
{
	.reg .pred 	%p<2>;
	.reg .b16 	%rs<4>;
	.reg .b32 	%r<20>;
	.reg .b64 	%rd<17>;
	.reg .b64 	%fd<7>;

	ld.param.u64 	%rd1, [_Z8BWKernelPhS_Pdj_param_0];
	ld.param.u64 	%rd2, [_Z8BWKernelPhS_Pdj_param_1];
	ld.param.u64 	%rd3, [_Z8BWKernelPhS_Pdj_param_2];
	ld.param.u32 	%r3, [_Z8BWKernelPhS_Pdj_param_3];
	mov.u32 	%r4, %ntid.x;
	mov.u32 	%r5, %ctaid.x;
	mov.u32 	%r6, %tid.x;
	add.s32 	%r7, %r4, %r3;
	add.s32 	%r8, %r7, -1;
	div.u32 	%r9, %r8, %r4;
	div.u32 	%r1, %r5, %r9;
	mul.lo.s32 	%r10, %r1, %r9;
	sub.s32 	%r11, %r5, %r10;
	mad.lo.s32 	%r2, %r11, %r4, %r6;
	setp.ge.u32 	%p1, %r2, %r3;
	@%p1 bra 	$L__BB4_2;
	cvta.to.global.u64 	%rd4, %rd2;
	cvta.to.global.u64 	%rd5, %rd1;
	cvta.to.global.u64 	%rd6, %rd3;
	mad.lo.s32 	%r12, %r3, 3, 3;
	and.b32  	%r13, %r12, -4;
	mul.lo.s32 	%r14, %r1, %r13;
	mad.lo.s32 	%r15, %r2, 3, %r14;
	mad.lo.s32 	%r16, %r1, %r3, %r2;
	cvt.u64.u32 	%rd7, %r15;
	add.s64 	%rd8, %rd4, %rd7;
	ld.global.u8 	%rs1, [%rd8];
	cvt.rn.f64.u16 	%fd1, %rs1;
	add.s32 	%r17, %r15, 1;
	cvt.u64.u32 	%rd9, %r17;
	add.s64 	%rd10, %rd4, %rd9;
	ld.global.u8 	%rs2, [%rd10];
	cvt.rn.f64.u16 	%fd2, %rs2;
	add.s32 	%r18, %r15, 2;
	cvt.u64.u32 	%rd11, %r18;
	add.s64 	%rd12, %rd4, %rd11;
	ld.global.u8 	%rs3, [%rd12];
	cvt.rn.f64.u16 	%fd3, %rs3;
	add.f64 	%fd4, %fd2, %fd3;
	add.f64 	%fd5, %fd4, %fd1;
	div.rn.f64 	%fd6, %fd5, 0d4008000000000000;
	cvt.rzi.u32.f64 	%r19, %fd6;
	cvt.u64.u32 	%rd13, %r16;
	add.s64 	%rd14, %rd5, %rd13;
	st.global.u8 	[%rd14], %r19;
	mul.wide.u32 	%rd15, %r16, 8;
	add.s64 	%rd16, %rd6, %rd15;
	st.global.f64 	[%rd16], %fd6;
$L__BB4_2:
	ret;

}
	// .globl	_Z9RGBKernelPhPdj
.visible .entry _Z9RGBKernelPhPdj(
	.param .u64 .ptr .align 1 _Z9RGBKernelPhPdj_param_0,
	.param .u64 .ptr .align 1 _Z9RGBKernelPhPdj_param_1,
	.param .u32 _Z9RGBKernelPhPdj_param_2
)
{
	.reg .pred 	%p<2>;
	.reg .b16 	%rs<2>;
	.reg .b32 	%r<20>;
	.reg .b64 	%rd<13>;
	.reg .b64 	%fd<2>;

	ld.param.u64 	%rd1, [_Z9RGBKernelPhPdj_param_0];
	ld.param.u64 	%rd2, [_Z9RGBKernelPhPdj_param_1];
	ld.param.u32 	%r3, [_Z9RGBKernelPhPdj_param_2];
	mov.u32 	%r4, %ntid.x;
	mov.u32 	%r5, %ctaid.x;
	mov.u32 	%r6, %tid.x;
	add.s32 	%r7, %r4, %r3;
	add.s32 	%r8, %r7, -1;
	div.u32 	%r9, %r8, %r4;
	div.u32 	%r1, %r5, %r9;
	mul.lo.s32 	%r10, %r1, %r9;
	sub.s32 	%r11, %r5, %r10;
	mad.lo.s32 	%r2, %r11, %r4, %r6;
	setp.ge.u32 	%p1, %r2, %r3;
	@%p1 bra 	$L__BB5_2;
	cvta.to.global.u64 	%rd3, %rd2;
	cvta.to.global.u64 	%rd4, %rd1;
	mad.lo.s32 	%r12, %r3, 3, 3;
	and.b32  	%r13, %r12, -4;
	mul.lo.s32 	%r14, %r1, %r13;
	mad.lo.s32 	%r15, %r2, 3, %r14;
	mad.lo.s32 	%r16, %r1, %r3, %r2;
	mul.wide.u32 	%rd5, %r16, 8;
	add.s64 	%rd6, %rd3, %rd5;
	ld.global.f64 	%fd1, [%rd6];
	cvt.rzi.u32.f64 	%r17, %fd1;
	cvt.u16.u32 	%rs1, %r17;
	cvt.u64.u32 	%rd7, %r15;
	add.s64 	%rd8, %rd4, %rd7;
	st.global.u8 	[%rd8], %rs1;
	add.s32 	%r18, %r15, 1;
	cvt.u64.u32 	%rd9, %r18;
	add.s64 	%rd10, %rd4, %rd9;
	st.global.u8 	[%rd10], %rs1;
	add.s32 	%r19, %r15, 2;
	cvt.u64.u32 	%rd11, %r19;
	add.s64 	%rd12, %rd4, %rd11;
	st.global.u8 	[%rd12], %rs1;
$L__BB5_2:
	ret;

}
	// .globl	_Z12NoisyPixCopyPdS_P11pixelCoordsjj
.visible .entry _Z12NoisyPixCopyPdS_P11pixelCoordsjj(
	.param .u64 .ptr .align 1 _Z12NoisyPixCopyPdS_P11pixelCoordsjj_param_0,
	.param .u64 .ptr .align 1 _Z12NoisyPixCopyPdS_P11pixelCoordsjj_param_1,
	.param .u64 .ptr .align 1 _Z12NoisyPixCopyPdS_P11pixelCoordsjj_param_2,
	.param .u32 _Z12NoisyPixCopyPdS_P11pixelCoordsjj_param_3,
	.param .u32 _Z12NoisyPixCopyPdS_P11pixelCoordsjj_param_4
)
{
	.reg .pred 	%p<2>;
	.reg .b32 	%r<10>;
	.reg .b64 	%rd<12>;
	.reg .b64 	%fd<2>;

	ld.param.u64 	%rd1, [_Z12NoisyPixCopyPdS_P11pixelCoordsjj_param_0];
	ld.param.u64 	%rd2, [_Z12NoisyPixCopyPdS_P11pixelCoordsjj_param_1];
	ld.param.u64 	%rd3, [_Z12NoisyPixCopyPdS_P11pixelCoordsjj_param_2];
	ld.param.u32 	%r3, [_Z12NoisyPixCopyPdS_P11pixelCoordsjj_param_3];
	ld.param.u32 	%r2, [_Z12NoisyPixCopyPdS_P11pixelCoordsjj_param_4];
	mov.u32 	%r4, %ntid.x;
	mov.u32 	%r5, %ctaid.x;
	mov.u32 	%r6, %tid.x;
	mad.lo.s32 	%r1, %r4, %r5, %r6;
	setp.ge.u32 	%p1, %r1, %r3;
	@%p1 bra 	$L__BB6_2;
	cvta.to.global.u64 	%rd4, %rd3;
	cvta.to.global.u64 	%rd5, %rd2;
	cvta.to.global.u64 	%rd6, %rd1;
	mul.wide.u32 	%rd7, %r1, 8;
	add.s64 	%rd8, %rd4, %rd7;
	ld.global.u32 	%r7, [%rd8];
	ld.global.u32 	%r8, [%rd8+4];
	mad.lo.s32 	%r9, %r7, %r2, %r8;
	mul.wide.u32 	%rd9, %r9, 8;
	add.s64 	%rd10, %rd5, %rd9;
	ld.global.f64 	%fd1, [%rd10];
	add.s64 	%rd11, %rd6, %rd9;
	st.global.f64 	[%rd11], %fd1;
$L__BB6_2:
	ret;

}
	// .globl	_Z7PixCopyPdS_j
.visible .entry _Z7PixCopyPdS_j(
	.param .u64 .ptr .align 1 _Z7PixCopyPdS_j_param_0,
	.param .u64 .ptr .align 1 _Z7PixCopyPdS_j_param_1,
	.param .u32 _Z7PixCopyPdS_j_param_2
)
{
	.reg .pred 	%p<2>;
	.reg .b32 	%r<6>;
	.reg .b64 	%rd<8>;
	.reg .b64 	%fd<2>;

	ld.param.u64 	%rd1, [_Z7PixCopyPdS_j_param_0];
	ld.param.u64 	%rd2, [_Z7PixCopyPdS_j_param_1];
	ld.param.u32 	%r2, [_Z7PixCopyPdS_j_param_2];
	mov.u32 	%r3, %ntid.x;
	mov.u32 	%r4, %ctaid.x;
	mov.u32 	%r5, %tid.x;
	mad.lo.s32 	%r1, %r3, %r4, %r5;
	setp.gt.u32 	%p1, %r1, %r2;
	@%p1 bra 	$L__BB7_2;
	cvta.to.global.u64 	%rd3, %rd2;
	cvta.to.global.u64 	%rd4, %rd1;
	mul.wide.u32 	%rd5, %r1, 8;
	add.s64 	%rd6, %rd3, %rd5;
	ld.global.f64 	%fd1, [%rd6];
	add.s64 	%rd7, %rd4, %rd5;
	st.global.f64 	[%rd7], %fd1;
$L__BB7_2:
	ret;

}
.func  (.param .b64 func_retval0) __internal_accurate_pow(
	.param .b64 __internal_accurate_pow_param_0
)
{
	.reg .pred 	%p<8>;
	.reg .b32 	%r<49>;
	.reg .b32 	%f<3>;
	.reg .b64 	%fd<109>;

	ld.param.f64 	%fd10, [__internal_accurate_pow_param_0];
	{
	.reg .b32 %temp; 
	mov.b64 	{%temp, %r46}, %fd10;
	}
	{
	.reg .b32 %temp; 
	mov.b64 	{%r45, %temp}, %fd10;
	}
	shr.u32 	%r47, %r46, 20;
	setp.gt.u32 	%p1, %r46, 1048575;
	@%p1 bra 	$L__BB8_2;
	mul.f64 	%fd11, %fd10, 0d4350000000000000;
	{
	.reg .b32 %temp; 
	mov.b64 	{%temp, %r46}, %fd11;
	}
	{
	.reg .b32 %temp; 
	mov.b64 	{%r45, %temp}, %fd11;
	}
	shr.u32 	%r16, %r46, 20;
	add.s32 	%r47, %r16, -54;
$L__BB8_2:
	add.s32 	%r48, %r47, -1023;
	and.b32  	%r17, %r46, -2146435073;
	or.b32  	%r18, %r17, 1072693248;
	mov.b64 	%fd107, {%r45, %r18};
	setp.lt.u32 	%p2, %r18, 1073127583;
	@%p2 bra 	$L__BB8_4;
	{
	.reg .b32 %temp; 
	mov.b64 	{%r19, %temp}, %fd107;
	}
	{
	.reg .b32 %temp; 
	mov.b64 	{%temp, %r20}, %fd107;
	}
	add.s32 	%r21, %r20, -1048576;
	mov.b64 	%fd107, {%r19, %r21};
	add.s32 	%r48, %r47, -1022;
$L__BB8_4:
	add.f64 	%fd12, %fd107, 0dBFF0000000000000;
	add.f64 	%fd13, %fd107, 0d3FF0000000000000;
	rcp.approx.ftz.f64 	%fd14, %fd13;
	neg.f64 	%fd15, %fd13;
	fma.rn.f64 	%fd16, %fd15, %fd14, 0d3FF0000000000000;
	fma.rn.f64 	%fd17, %fd16, %fd16, %fd16;
	fma.rn.f64 	%fd18, %fd17, %fd14, %fd14;
	mul.f64 	%fd19, %fd12, %fd18;
	fma.rn.f64 	%fd20, %fd12, %fd18, %fd19;
	mul.f64 	%fd21, %fd20, %fd20;
	fma.rn.f64 	%fd22, %fd21, 0d3EB0F5FF7D2CAFE2, 0d3ED0F5D241AD3B5A;
	fma.rn.f64 	%fd23, %fd22, %fd21, 0d3EF3B20A75488A3F;
	fma.rn.f64 	%fd24, %fd23, %fd21, 0d3F1745CDE4FAECD5;
	fma.rn.f64 	%fd25, %fd24, %fd21, 0d3F3C71C7258A578B;
	fma.rn.f64 	%fd26, %fd25, %fd21, 0d3F6249249242B910;
	fma.rn.f64 	%fd27, %fd26, %fd21, 0d3F89999999999DFB;
	sub.f64 	%fd28, %fd12, %fd20;
	add.f64 	%fd29, %fd28, %fd28;
	neg.f64 	%fd30, %fd20;
	fma.rn.f64 	%fd31, %fd30, %fd12, %fd29;
	mul.f64 	%fd32, %fd18, %fd31;
	fma.rn.f64 	%fd33, %fd21, %fd27, 0d3FB5555555555555;
	mov.f64 	%fd34, 0d3FB5555555555555;
	sub.f64 	%fd35, %fd34, %fd33;
	fma.rn.f64 	%fd36, %fd21, %fd27, %fd35;
	add.f64 	%fd37, %fd36, 0dBC46A4CB00B9E7B0;
	add.f64 	%fd38, %fd33, %fd37;
	sub.f64 	%fd39, %fd33, %fd38;
	add.f64 	%fd40, %fd37, %fd39;
	mul.rn.f64 	%fd41, %fd20, %fd20;
	neg.f64 	%fd42, %fd41;
	fma.rn.f64 	%fd43, %fd20, %fd20, %fd42;
	{
	.reg .b32 %temp; 
	mov.b64 	{%r22, %temp}, %fd32;
	}
	{
	.reg .b32 %temp; 
	mov.b64 	{%temp, %r23}, %fd32;
	}
	add.s32 	%r24, %r23, 1048576;
	mov.b64 	%fd44, {%r22, %r24};
	fma.rn.f64 	%fd45, %fd20, %fd44, %fd43;
	mul.rn.f64 	%fd46, %fd41, %fd20;
	neg.f64 	%fd47, %fd46;
	fma.rn.f64 	%fd48, %fd41, %fd20, %fd47;
	fma.rn.f64 	%fd49, %fd41, %fd32, %fd48;
	fma.rn.f64 	%fd50, %fd45, %fd20, %fd49;
	mul.rn.f64 	%fd51, %fd38, %fd46;
	neg.f64 	%fd52, %fd51;
	fma.rn.f64 	%fd53, %fd38, %fd46, %fd52;
	fma.rn.f64 	%fd54, %fd38, %fd50, %fd53;
	fma.rn.f64 	%fd55, %fd40, %fd46, %fd54;
	add.f64 	%fd56, %fd51, %fd55;
	sub.f64 	%fd57, %fd51, %fd56;
	add.f64 	%fd58, %fd55, %fd57;
	add.f64 	%fd59, %fd20, %fd56;
	sub.f64 	%fd60, %fd20, %fd59;
	add.f64 	%fd61, %fd56, %fd60;
	add.f64 	%fd62, %fd58, %fd61;
	add.f64 	%fd63, %fd32, %fd62;
	add.f64 	%fd64, %fd59, %fd63;
	sub.f64 	%fd65, %fd59, %fd64;
	add.f64 	%fd66, %fd63, %fd65;
	xor.b32  	%r25, %r48, -2147483648;
	mov.b32 	%r26, 1127219200;
	mov.b64 	%fd67, {%r25, %r26};
	mov.b32 	%r27, -2147483648;
	mov.b64 	%fd68, {%r27, %r26};
	sub.f64 	%fd69, %fd67, %fd68;
	fma.rn.f64 	%fd70, %fd69, 0d3FE62E42FEFA39EF, %fd64;
	fma.rn.f64 	%fd71, %fd69, 0dBFE62E42FEFA39EF, %fd70;
	sub.f64 	%fd72, %fd71, %fd64;
	sub.f64 	%fd73, %fd66, %fd72;
	fma.rn.f64 	%fd74, %fd69, 0d3C7ABC9E3B39803F, %fd73;
	add.f64 	%fd75, %fd70, %fd74;
	sub.f64 	%fd76, %fd70, %fd75;
	add.f64 	%fd77, %fd74, %fd76;
	mov.f64 	%fd78, 0d4000000000000000;
	{
	.reg .b32 %temp; 
	mov.b64 	{%temp, %r28}, %fd78;
	}
	{
	.reg .b32 %temp; 
	mov.b64 	{%r29, %temp}, %fd78;
	}
	shl.b32 	%r30, %r28, 1;
	setp.gt.u32 	%p3, %r30, -33554433;
	and.b32  	%r31, %r28, -15728641;
	selp.b32 	%r32, %r31, %r28, %p3;
	mov.b64 	%fd79, {%r29, %r32};
	mul.rn.f64 	%fd80, %fd75, %fd79;
	neg.f64 	%fd81, %fd80;
	fma.rn.f64 	%fd82, %fd75, %fd79, %fd81;
	fma.rn.f64 	%fd83, %fd77, %fd79, %fd82;
	add.f64 	%fd4, %fd80, %fd83;
	sub.f64 	%fd84, %fd80, %fd4;
	add.f64 	%fd5, %fd83, %fd84;
	fma.rn.f64 	%fd85, %fd4, 0d3FF71547652B82FE, 0d4338000000000000;
	{
	.reg .b32 %temp; 
	mov.b64 	{%r13, %temp}, %fd85;
	}
	mov.f64 	%fd86, 0dC338000000000000;
	add.rn.f64 	%fd87, %fd85, %fd86;
	fma.rn.f64 	%fd88, %fd87, 0dBFE62E42FEFA39EF, %fd4;
	fma.rn.f64 	%fd89, %fd87, 0dBC7ABC9E3B39803F, %fd88;
	fma.rn.f64 	%fd90, %fd89, 0d3E5ADE1569CE2BDF, 0d3E928AF3FCA213EA;
	fma.rn.f64 	%fd91, %fd90, %fd89, 0d3EC71DEE62401315;
	fma.rn.f64 	%fd92, %fd91, %fd89, 0d3EFA01997C89EB71;
	fma.rn.f64 	%fd93, %fd92, %fd89, 0d3F2A01A014761F65;
	fma.rn.f64 	%fd94, %fd93, %fd89, 0d3F56C16C1852B7AF;
	fma.rn.f64 	%fd95, %fd94, %fd89, 0d3F81111111122322;
	fma.rn.f64 	%fd96, %fd95, %fd89, 0d3FA55555555502A1;
	fma.rn.f64 	%fd97, %fd96, %fd89, 0d3FC5555555555511;
	fma.rn.f64 	%fd98, %fd97, %fd89, 0d3FE000000000000B;
	fma.rn.f64 	%fd99, %fd98, %fd89, 0d3FF0000000000000;
	fma.rn.f64 	%fd100, %fd99, %fd89, 0d3FF0000000000000;
	{
	.reg .b32 %temp; 
	mov.b64 	{%r14, %temp}, %fd100;
	}
	{
	.reg .b32 %temp; 
	mov.b64 	{%temp, %r15}, %fd100;
	}
	shl.b32 	%r33, %r13, 20;
	add.s32 	%r34, %r33, %r15;
	mov.b64 	%fd108, {%r14, %r34};
	{
	.reg .b32 %temp; 
	mov.b64 	{%temp, %r35}, %fd4;
	}
	mov.b32 	%f2, %r35;
	abs.f32 	%f1, %f2;
	setp.lt.f32 	%p4, %f1, 0f4086232B;
	@%p4 bra 	$L__BB8_7;
	setp.lt.f64 	%p5, %fd4, 0d0000000000000000;
	add.f64 	%fd101, %fd4, 0d7FF0000000000000;
	selp.f64 	%fd108, 0d0000000000000000, %fd101, %p5;
	setp.geu.f32 	%p6, %f1, 0f40874800;
	@%p6 bra 	$L__BB8_7;
	shr.u32 	%r36, %r13, 31;
	add.s32 	%r37, %r13, %r36;
	shr.s32 	%r38, %r37, 1;
	shl.b32 	%r39, %r38, 20;
	add.s32 	%r40, %r15, %r39;
	mov.b64 	%fd102, {%r14, %r40};
	sub.s32 	%r41, %r13, %r38;
	shl.b32 	%r42, %r41, 20;
	add.s32 	%r43, %r42, 1072693248;
	mov.b32 	%r44, 0;
	mov.b64 	%fd103, {%r44, %r43};
	mul.f64 	%fd108, %fd103, %fd102;
$L__BB8_7:
	abs.f64 	%fd104, %fd108;
	setp.eq.f64 	%p7, %fd104, 0d7FF0000000000000;
	fma.rn.f64 	%fd105, %fd108, %fd5, %fd108;
	selp.f64 	%fd106, %fd108, %fd105, %p7;
	st.param.f64 	[func_retval0], %fd106;
	ret;

}


// ===== COMPILED SASS (sm_100) =====

	.target	sm_100

	.elftype	@"ET_EXEC"


//--------------------- .note.nv.tkinfo           --------------------------
	.section	.note.nv.tkinfo,"",@"SHT_NOTE"
	.sectionflags	@"SHF_NOTE_NV_TKINFO"
	.tkinfo
        /*0018*/ 	.word	0x00000002
        /*0030*/ 	.string	""
        /*0030*/ 	.string	"ptxas"
        /*0030*/ 	.string	"Cuda compilation tools, release 13.0, V13.0.88"
        /*0030*/ 	.string	"Build cuda_13.0.r13.0/compiler.36424714_0"
        /*0030*/ 	.string	"-arch sm_100 -m 64 "



//--------------------- .note.nv.cuinfo           --------------------------
	.section	.note.nv.cuinfo,"",@"SHT_NOTE"
	.sectionflags	@"SHF_NOTE_NV_CUINFO"
        /*0018*/ 	.short	0x0002
        /*001a*/ 	.short	0x0064
        /*001c*/ 	.short	0x0082
	.zero		2


//--------------------- .nv.info                  --------------------------
	.section	.nv.info,"",@"SHT_CUDA_INFO"
	.align	4


	//----- nvinfo : EIATTR_REGCOUNT
	.align		4
        /*0000*/ 	.byte	0x04, 0x2f
        /*0002*/ 	.short	(.L_15 - .L_14)
	.align		4
.L_14:
        /*0004*/ 	.word	index@(_Z15findNoisyPixelsP11pixelCoordsPhS1_PjS2_S2_jj)
        /*0008*/ 	.word	0x0000001a


	//----- nvinfo : EIATTR_FRAME_SIZE
	.align		4
.L_15:
        /*000c*/ 	.byte	0x04, 0x11
        /*000e*/ 	.short	(.L_17 - .L_16)
	.align		4
.L_16:
        /*0010*/ 	.word	index@(_Z15findNoisyPixelsP11pixelCoordsPhS1_PjS2_S2_jj)
        /*0014*/ 	.word	0x00000000


	//----- nvinfo : EIATTR_REGCOUNT
	.align		4
.L_17:
        /*0018*/ 	.byte	0x04, 0x2f
        /*001a*/ 	.short	(.L_19 - .L_18)
	.align		4
.L_18:
        /*001c*/ 	.word	index@(_Z14determineMasksP11pixelCoordsPhS1_S1_jjj)
        /*0020*/ 	.word	0x00000040


	//----- nvinfo : EIATTR_FRAME_SIZE
	.align		4
.L_19:
        /*0024*/ 	.byte	0x04, 0x11
        /*0026*/ 	.short	(.L_21 - .L_20)
	.align		4
.L_20:
        /*0028*/ 	.word	index@($_Z14determineMasksP11pixelCoordsPhS1_S1_jjj$__internal_accurate_pow)
        /*002c*/ 	.word	0x00000040


	//----- nvinfo : EIATTR_FRAME_SIZE
	.align		4
.L_21:
        /*0030*/ 	.byte	0x04, 0x11
        /*0032*/ 	.short	(.L_23 - .L_22)
	.align		4
.L_22:
        /*0034*/ 	.word	index@($__internal_1_$__cuda_sm3x_div_rn_noftz_f32_slowpath)
        /*0038*/ 	.word	0x00000040


	//----- nvinfo : EIATTR_FRAME_SIZE
	.align		4
.L_23:
        /*003c*/ 	.byte	0x04, 0x11
        /*003e*/ 	.short	(.L_25 - .L_24)
	.align		4
.L_24:
        /*0040*/ 	.word	index@(_Z14determineMasksP11pixelCoordsPhS1_S1_jjj)
        /*0044*/ 	.word	0x00000040


	//----- nvinfo : EIATTR_REGCOUNT
	.align		4
.L_25:
        /*0048*/ 	.byte	0x04, 0x2f
        /*004a*/ 	.short	(.L_27 - .L_26)
	.align		4
.L_26:
        /*004c*/ 	.word	index@(_Z9ConvolutePdS_P11pixelCoordsPhjj)
        /*0050*/ 	.word	0x00000020


	//----- nvinfo : EIATTR_FRAME_SIZE
	.align		4
.L_27:
        /*0054*/ 	.byte	0x04, 0x11
        /*0056*/ 	.short	(.L_29 - .L_28)
	.align		4
.L_28:
        /*0058*/ 	.word	index@(_Z9ConvolutePdS_P11pixelCoordsPhjj)
        /*005c*/ 	.word	0x00000000


	//----- nvinfo : EIATTR_REGCOUNT
	.align		4
.L_29:
        /*0060*/ 	.byte	0x04, 0x2f
        /*0062*/ 	.short	(.L_31 - .L_30)
	.align		4
.L_30:
        /*0064*/ 	.word	index@(_Z3SADPjPdS0_P11pixelCoordsjjj)
        /*0068*/ 	.word	0x0000000d


	//----- nvinfo : EIATTR_FRAME_SIZE
	.align		4
.L_31:
        /*006c*/ 	.byte	0x04, 0x11
        /*006e*/ 	.short	(.L_33 - .L_32)
	.align		4
.L_32:
        /*0070*/ 	.word	index@(_Z3SADPjPdS0_P11pixelCoordsjjj)
        /*0074*/ 	.word	0x00000000


	//----- nvinfo : EIATTR_REGCOUNT
	.align		4
.L_33:
        /*0078*/ 	.byte	0x04, 0x2f
        /*007a*/ 	.short	(.L_35 - .L_34)
	.align		4
.L_34:
        /*007c*/ 	.word	index@(_Z8BWKernelPhS_Pdj)
        /*0080*/ 	.word	0x00000018


	//----- nvinfo : EIATTR_FRAME_SIZE
	.align		4
.L_35:
        /*0084*/ 	.byte	0x04, 0x11
        /*0086*/ 	.short	(.L_37 - .L_36)
	.align		4
.L_36:
        /*0088*/ 	.word	index@($__internal_0_$__cuda_sm20_div_rn_f64_full)
        /*008c*/ 	.word	0x00000000


	//----- nvinfo : EIATTR_FRAME_SIZE
	.align		4
.L_37:
        /*0090*/ 	.byte	0x04, 0x11
        /*0092*/ 	.short	(.L_39 - .L_38)
	.align		4
.L_38:
        /*0094*/ 	.word	index@(_Z8BWKernelPhS_Pdj)
        /*0098*/ 	.word	0x00000000


	//----- nvinfo : EIATTR_REGCOUNT
	.align		4
.L_39:
        /*009c*/ 	.byte	0x04, 0x2f
        /*009e*/ 	.short	(.L_41 - .L_40)
	.align		4
.L_40:
        /*00a0*/ 	.word	index@(_Z9RGBKernelPhPdj)
        /*00a4*/ 	.word	0x0000000e


	//----- nvinfo : EIATTR_FRAME_SIZE
	.align		4
.L_41:
        /*00a8*/ 	.byte	0x04, 0x11
        /*00aa*/ 	.short	(.L_43 - .L_42)
	.align		4
.L_42:
        /*00ac*/ 	.word	index@(_Z9RGBKernelPhPdj)
        /*00b0*/ 	.word	0x00000000


	//----- nvinfo : EIATTR_REGCOUNT
	.align		4
.L_43:
        /*00b4*/ 	.byte	0x04, 0x2f
        /*00b6*/ 	.short	(.L_45 - .L_44)
	.align		4
.L_44:
        /*00b8*/ 	.word	index@(_Z12NoisyPixCopyPdS_P11pixelCoordsjj)
        /*00bc*/ 	.word	0x0000000c


	//----- nvinfo : EIATTR_FRAME_SIZE
	.align		4
.L_45:
        /*00c0*/ 	.byte	0x04, 0x11
        /*00c2*/ 	.short	(.L_47 - .L_46)
	.align		4
.L_46:
        /*00c4*/ 	.word	index@(_Z12NoisyPixCopyPdS_P11pixelCoordsjj)
        /*00c8*/ 	.word	0x00000000


	//----- nvinfo : EIATTR_REGCOUNT
	.align		4
.L_47:
        /*00cc*/ 	.byte	0x04, 0x2f
        /*00ce*/ 	.short	(.L_49 - .L_48)
	.align		4
.L_48:
        /*00d0*/ 	.word	index@(_Z7PixCopyPdS_j)
        /*00d4*/ 	.word	0x0000000a


	//----- nvinfo : EIATTR_FRAME_SIZE
	.align		4
.L_49:
        /*00d8*/ 	.byte	0x04, 0x11
        /*00da*/ 	.short	(.L_51 - .L_50)
	.align		4
.L_50:
        /*00dc*/ 	.word	index@(_Z7PixCopyPdS_j)
        /*00e0*/ 	.word	0x00000000


	//----- nvinfo : EIATTR_MIN_STACK_SIZE
	.align		4
.L_51:
        /*00e4*/ 	.byte	0x04, 0x12
        /*00e6*/ 	.short	(.L_53 - .L_52)
	.align		4
.L_52:
        /*00e8*/ 	.word	index@(_Z7PixCopyPdS_j)
        /*00ec*/ 	.word	0x00000000


	//----- nvinfo : EIATTR_MIN_STACK_SIZE
	.align		4
.L_53:
        /*00f0*/ 	.byte	0x04, 0x12
        /*00f2*/ 	.short	(.L_55 - .L_54)
	.align		4
.L_54:
        /*00f4*/ 	.word	index@(_Z12NoisyPixCopyPdS_P11pixelCoordsjj)
        /*00f8*/ 	.word	0x00000000


	//----- nvinfo : EIATTR_MIN_STACK_SIZE
	.align		4
.L_55:
        /*00fc*/ 	.byte	0x04, 0x12
        /*00fe*/ 	.short	(.L_57 - .L_56)
	.align		4
.L_56:
        /*0100*/ 	.word	index@(_Z9RGBKernelPhPdj)
        /*0104*/ 	.word	0x00000000


	//----- nvinfo : EIATTR_MIN_STACK_SIZE
	.align		4
.L_57:
        /*0108*/ 	.byte	0x04, 0x12
        /*010a*/ 	.short	(.L_59 - .L_58)
	.align		4
.L_58:
        /*010c*/ 	.word	index@(_Z8BWKernelPhS_Pdj)
        /*0110*/ 	.word	0x00000000


	//----- nvinfo : EIATTR_MIN_STACK_SIZE
	.align		4
.L_59:
        /*0114*/ 	.byte	0x04, 0x12
        /*0116*/ 	.short	(.L_61 - .L_60)
	.align		4
.L_60:
        /*0118*/ 	.word	index@(_Z3SADPjPdS0_P11pixelCoordsjjj)
        /*011c*/ 	.word	0x00000000


	//----- nvinfo : EIATTR_MIN_STACK_SIZE
	.align		4
.L_61:
        /*0120*/ 	.byte	0x04, 0x12
        /*0122*/ 	.short	(.L_63 - .L_62)
	.align		4
.L_62:
        /*0124*/ 	.word	index@(_Z9ConvolutePdS_P11pixelCoordsPhjj)
        /*0128*/ 	.word	0x00000000


	//----- nvinfo : EIATTR_MIN_STACK_SIZE
	.align		4
.L_63:
        /*012c*/ 	.byte	0x04, 0x12
        /*012e*/ 	.short	(.L_65 - .L_64)
	.align		4
.L_64:
        /*0130*/ 	.word	index@(_Z14determineMasksP11pixelCoordsPhS1_S1_jjj)
        /*0134*/ 	.word	0x00000040


	//----- nvinfo : EIATTR_MIN_STACK_SIZE
	.align		4
.L_65:
        /*0138*/ 	.byte	0x04, 0x12
        /*013a*/ 	.short	(.L_67 - .L_66)
	.align		4
.L_66:
        /*013c*/ 	.word	index@(_Z15findNoisyPixelsP11pixelCoordsPhS1_PjS2_S2_jj)
        /*0140*/ 	.word	0x00000000
.L_67:


//--------------------- .nv.compat                --------------------------
	.section	.nv.compat,"",@"SHT_CUDA_COMPAT_INFO"
	.align	4
        /*0000*/ 	.byte	0x02, 0x09, 0x00, 0x00, 0x02, 0x02, 0x01, 0x00, 0x02, 0x05, 0x05, 0x00, 0x03, 0x07, 0x01, 0x01
        /*0010*/ 	.byte	0x02, 0x03, 0x00, 0x00, 0x02, 0x06, 0x01, 0x00, 0x04, 0x0b, 0x08, 0x00, 0x01, 0x00, 0x00, 0x00
        /*0020*/ 	.byte	0x00, 0x00, 0x00, 0x00


//--------------------- .nv.info._Z7PixCopyPdS_j  --------------------------
	.section	.nv.info._Z7PixCopyPdS_j,"",@"SHT_CUDA_INFO"
	.sectionflags	@""
	.align	4


	//----- nvinfo : EIATTR_CUDA_API_VERSION
	.align		4
        /*0000*/ 	.byte	0x04, 0x37
        /*0002*/ 	.short	(.L_69 - .L_68)
.L_68:
        /*0004*/ 	.word	0x00000082


	//----- nvinfo : EIATTR_KPARAM_INFO
	.align		4
.L_69:
        /*0008*/ 	.byte	0x04, 0x17
        /*000a*/ 	.short	(.L_71 - .L_70)
.L_70:
        /*000c*/ 	.word	0x00000000
        /*0010*/ 	.short	0x0002
        /*0012*/ 	.short	0x0010
        /*0014*/ 	.byte	0x00, 0xf0, 0x11, 0x00


	//----- nvinfo : EIATTR_KPARAM_INFO
	.align		4
.L_71:
        /*0018*/ 	.byte	0x04, 0x17
        /*001a*/ 	.short	(.L_73 - .L_72)
.L_72:
        /*001c*/ 	.word	0x00000000
        /*0020*/ 	.short	0x0001
        /*0022*/ 	.short	0x0008
        /*0024*/ 	.byte	0x00, 0xf5, 0x21, 0x00


	//----- nvinfo : EIATTR_KPARAM_INFO
	.align		4
.L_73:
        /*0028*/ 	.byte	0x04, 0x17
        /*002a*/ 	.short	(.L_75 - .L_74)
.L_74:
        /*002c*/ 	.word	0x00000000
        /*0030*/ 	.short	0x0000
        /*0032*/ 	.short	0x0000
        /*0034*/ 	.byte	0x00, 0xf5, 0x21, 0x00


	//----- nvinfo : EIATTR_SPARSE_MMA_MASK
	.align		4
.L_75:
        /*0038*/ 	.byte	0x03, 0x50
        /*003a*/ 	.short	0x0000


	//----- nvinfo : EIATTR_MAXREG_COUNT
	.align		4
        /*003c*/ 	.byte	0x03, 0x1b
        /*003e*/ 	.short	0x00ff


	//----- nvinfo : EIATTR_MERCURY_ISA_VERSION
	.align		4
        /*0040*/ 	.byte	0x03, 0x5f
        /*0042*/ 	.short	0x0101


	//----- nvinfo : EIATTR_VRC_CTA_INIT_COUNT
	.align		4
        /*0044*/ 	.byte	0x02, 0x4a
	.zero		1
	.zero		1


	//----- nvinfo : EIATTR_EXIT_INSTR_OFFSETS
	.align		4
        /*0048*/ 	.byte	0x04, 0x1c
        /*004a*/ 	.short	(.L_77 - .L_76)


	//   ....[0]....
.L_76:
        /*004c*/ 	.word	0x00000070


	//   ....[1]....
        /*0050*/ 	.word	0x000000f0


	//----- nvinfo : EIATTR_CBANK_PARAM_SIZE
	.align		4
.L_77:
        /*0054*/ 	.byte	0x03, 0x19
        /*0056*/ 	.short	0x0014


	//----- nvinfo : EIATTR_PARAM_CBANK
	.align		4
        /*0058*/ 	.byte	0x04, 0x0a
        /*005a*/ 	.short	(.L_79 - .L_78)
	.align		4
.L_78:
        /*005c*/ 	.word	index@(.nv.constant0._Z7PixCopyPdS_j)
        /*0060*/ 	.short	0x0380
        /*0062*/ 	.short	0x0014


	//----- nvinfo : EIATTR_SW_WAR
	.align		4
.L_79:
        /*0064*/ 	.byte	0x04, 0x36
        /*0066*/ 	.short	(.L_81 - .L_80)
.L_80:
        /*0068*/ 	.word	0x00000008
.L_81:


//--------------------- .nv.info._Z12NoisyPixCopyPdS_P11pixelCoordsjj --------------------------
	.section	.nv.info._Z12NoisyPixCopyPdS_P11pixelCoordsjj,"",@"SHT_CUDA_INFO"
	.sectionflags	@""
	.align	4


	//----- nvinfo : EIATTR_CUDA_API_VERSION
	.align		4
        /*0000*/ 	.byte	0x04, 0x37
        /*0002*/ 	.short	(.L_83 - .L_82)
.L_82:
        /*0004*/ 	.word	0x00000082


	//----- nvinfo : EIATTR_KPARAM_INFO
	.align		4
.L_83:
        /*0008*/ 	.byte	0x04, 0x17
        /*000a*/ 	.short	(.L_85 - .L_84)
.L_84:
        /*000c*/ 	.word	0x00000000
        /*0010*/ 	.short	0x0004
        /*0012*/ 	.short	0x001c
        /*0014*/ 	.byte	0x00, 0xf0, 0x11, 0x00


	//----- nvinfo : EIATTR_KPARAM_INFO
	.align		4
.L_85:
        /*0018*/ 	.byte	0x04, 0x17
        /*001a*/ 	.short	(.L_87 - .L_86)
.L_86:
        /*001c*/ 	.word	0x00000000
        /*0020*/ 	.short	0x0003
        /*0022*/ 	.short	0x0018
        /*0024*/ 	.byte	0x00, 0xf0, 0x11, 0x00


	//----- nvinfo : EIATTR_KPARAM_INFO
	.align		4
.L_87:
        /*0028*/ 	.byte	0x04, 0x17
        /*002a*/ 	.short	(.L_89 - .L_88)
.L_88:
        /*002c*/ 	.word	0x00000000
        /*0030*/ 	.short	0x0002
        /*0032*/ 	.short	0x0010
        /*0034*/ 	.byte	0x00, 0xf5, 0x21, 0x00


	//----- nvinfo : EIATTR_KPARAM_INFO
	.align		4
.L_89:
        /*0038*/ 	.byte	0x04, 0x17
        /*003a*/ 	.short	(.L_91 - .L_90)
.L_90:
        /*003c*/ 	.word	0x00000000
        /*0040*/ 	.short	0x0001
        /*0042*/ 	.short	0x0008
        /*0044*/ 	.byte	0x00, 0xf5, 0x21, 0x00


	//----- nvinfo : EIATTR_KPARAM_INFO
	.align		4
.L_91:
        /*0048*/ 	.byte	0x04, 0x17
        /*004a*/ 	.short	(.L_93 - .L_92)
.L_92:
        /*004c*/ 	.word	0x00000000
        /*0050*/ 	.short	0x0000
        /*0052*/ 	.short	0x0000
        /*0054*/ 	.byte	0x00, 0xf5, 0x21, 0x00


	//----- nvinfo : EIATTR_SPARSE_MMA_MASK
	.align		4
.L_93:
        /*0058*/ 	.byte	0x03, 0x50
        /*005a*/ 	.short	0x0000


	//----- nvinfo : EIATTR_MAXREG_COUNT
	.align		4
        /*005c*/ 	.byte	0x03, 0x1b
        /*005e*/ 	.short	0x00ff


	//----- nvinfo : EIATTR_MERCURY_ISA_VERSION
	.align		4
        /*0060*/ 	.byte	0x03, 0x5f
        /*0062*/ 	.short	0x0101


	//----- nvinfo : EIATTR_VRC_CTA_INIT_COUNT
	.align		4
        /*0064*/ 	.byte	0x02, 0x4a
	.zero		1
	.zero		1


	//----- nvinfo : EIATTR_EXIT_INSTR_OFFSETS
	.align		4
        /*0068*/ 	.byte	0x04, 0x1c
        /*006a*/ 	.short	(.L_95 - .L_94)


	//   ....[0]....
.L_94:
        /*006c*/ 	.word	0x00000070


	//   ....[1]....
        /*0070*/ 	.word	0x00000150


	//----- nvinfo : EIATTR_CBANK_PARAM_SIZE
	.align		4
.L_95:
        /*0074*/ 	.byte	0x03, 0x19
        /*0076*/ 	.short	0x0020


	//----- nvinfo : EIATTR_PARAM_CBANK
	.align		4
        /*0078*/ 	.byte	0x04, 0x0a
        /*007a*/ 	.short	(.L_97 - .L_96)
	.align		4
.L_96:
        /*007c*/ 	.word	index@(.nv.constant0._Z12NoisyPixCopyPdS_P11pixelCoordsjj)
        /*0080*/ 	.short	0x0380
        /*0082*/ 	.short	0x0020


	//----- nvinfo : EIATTR_SW_WAR
	.align		4
.L_97:
        /*0084*/ 	.byte	0x04, 0x36
        /*0086*/ 	.short	(.L_99 - .L_98)
.L_98:
        /*0088*/ 	.word	0x00000008
.L_99:


//--------------------- .nv.info._Z9RGBKernelPhPdj --------------------------
	.section	.nv.info._Z9RGBKernelPhPdj,"",@"SHT_CUDA_INFO"
	.sectionflags	@""
	.align	4


	//----- nvinfo : EIATTR_CUDA_API_VERSION
	.align		4
        /*0000*/ 	.byte	0x04, 0x37
        /*0002*/ 	.short	(.L_101 - .L_100)
.L_100:
        /*0004*/ 	.word	0x00000082


	//----- nvinfo : EIATTR_KPARAM_INFO
	.align		4
.L_101:
        /*0008*/ 	.byte	0x04, 0x17
        /*000a*/ 	.short	(.L_103 - .L_102)
.L_102:
        /*000c*/ 	.word	0x00000000
        /*0010*/ 	.short	0x0002
        /*0012*/ 	.short	0x0010
        /*0014*/ 	.byte	0x00, 0xf0, 0x11, 0x00


	//----- nvinfo : EIATTR_KPARAM_INFO
	.align		4
.L_103:
        /*0018*/ 	.byte	0x04, 0x17
        /*001a*/ 	.short	(.L_105 - .L_104)
.L_104:
        /*001c*/ 	.word	0x00000000
        /*0020*/ 	.short	0x0001
        /*0022*/ 	.short	0x0008
        /*0024*/ 	.byte	0x00, 0xf5, 0x21, 0x00


	//----- nvinfo : EIATTR_KPARAM_INFO
	.align		4
.L_105:
        /*0028*/ 	.byte	0x04, 0x17
        /*002a*/ 	.short	(.L_107 - .L_106)
.L_106:
        /*002c*/ 	.word	0x00000000
        /*0030*/ 	.short	0x0000
        /*0032*/ 	.short	0x0000
        /*0034*/ 	.byte	0x00, 0xf5, 0x21, 0x00


	//----- nvinfo : EIATTR_SPARSE_MMA_MASK
	.align		4
.L_107:
        /*0038*/ 	.byte	0x03, 0x50
        /*003a*/ 	.short	0x0000


	//----- nvinfo : EIATTR_MAXREG_COUNT
	.align		4
        /*003c*/ 	.byte	0x03, 0x1b
        /*003e*/ 	.short	0x00ff


	//----- nvinfo : EIATTR_MERCURY_ISA_VERSION
	.align		4
        /*0040*/ 	.byte	0x03, 0x5f
        /*0042*/ 	.short	0x0101


	//----- nvinfo : EIATTR_VRC_CTA_INIT_COUNT
	.align		4
        /*0044*/ 	.byte	0x02, 0x4a
	.zero		1
	.zero		1


	//----- nvinfo : EIATTR_EXIT_INSTR_OFFSETS
	.align		4
        /*0048*/ 	.byte	0x04, 0x1c
        /*004a*/ 	.short	(.L_109 - .L_108)


	//   ....[0]....
.L_108:
        /*004c*/ 	.word	0x000002e0


	//   ....[1]....
        /*0050*/ 	.word	0x00000460


	//----- nvinfo : EIATTR_CBANK_PARAM_SIZE
	.align		4
.L_109:
        /*0054*/ 	.byte	0x03, 0x19
        /*0056*/ 	.short	0x0014


	//----- nvinfo : EIATTR_PARAM_CBANK
	.align		4
        /*0058*/ 	.byte	0x04, 0x0a
        /*005a*/ 	.short	(.L_111 - .L_110)
	.align		4
.L_110:
        /*005c*/ 	.word	index@(.nv.constant0._Z9RGBKernelPhPdj)
        /*0060*/ 	.short	0x0380
        /*0062*/ 	.short	0x0014


	//----- nvinfo : EIATTR_SW_WAR
	.align		4
.L_111:
        /*0064*/ 	.byte	0x04, 0x36
        /*0066*/ 	.short	(.L_113 - .L_112)
.L_112:
        /*0068*/ 	.word	0x00000008
.L_113:


//--------------------- .nv.info._Z8BWKernelPhS_Pdj --------------------------
	.section	.nv.info._Z8BWKernelPhS_Pdj,"",@"SHT_CUDA_INFO"
	.sectionflags	@""
	.align	4


	//----- nvinfo : EIATTR_CUDA_API_VERSION
	.align		4
        /*0000*/ 	.byte	0x04, 0x37
        /*0002*/ 	.short	(.L_115 - .L_114)
.L_114:
        /*0004*/ 	.word	0x00000082


	//----- nvinfo : EIATTR_KPARAM_INFO
	.align		4
.L_115:
        /*0008*/ 	.byte	0x04, 0x17
        /*000a*/ 	.short	(.L_117 - .L_116)
.L_116:
        /*000c*/ 	.word	0x00000000
        /*0010*/ 	.short	0x0003
        /*0012*/ 	.short	0x0018
        /*0014*/ 	.byte	0x00, 0xf0, 0x11, 0x00


	//----- nvinfo : EIATTR_KPARAM_INFO
	.align		4
.L_117:
        /*0018*/ 	.byte	0x04, 0x17
        /*001a*/ 	.short	(.L_119 - .L_118)
.L_118:
        /*001c*/ 	.word	0x00000000
        /*0020*/ 	.short	0x0002
        /*0022*/ 	.short	0x0010
        /*0024*/ 	.byte	0x00, 0xf5, 0x21, 0x00


	//----- nvinfo : EIATTR_KPARAM_INFO
	.align		4
.L_119:
        /*0028*/ 	.byte	0x04, 0x17
        /*002a*/ 	.short	(.L_121 - .L_120)
.L_120:
        /*002c*/ 	.word	0x00000000
        /*0030*/ 	.short	0x0001
        /*0032*/ 	.short	0x0008
        /*0034*/ 	.byte	0x00, 0xf5, 0x21, 0x00


	//----- nvinfo : EIATTR_KPARAM_INFO
	.align		4
.L_121:
        /*0038*/ 	.byte	0x04, 0x17
        /*003a*/ 	.short	(.L_123 - .L_122)
.L_122:
        /*003c*/ 	.word	0x00000000
        /*0040*/ 	.short	0x0000
        /*0042*/ 	.short	0x0000
        /*0044*/ 	.byte	0x00, 0xf5, 0x21, 0x00


	//----- nvinfo : EIATTR_SPARSE_MMA_MASK
	.align		4
.L_123:
        /*0048*/ 	.byte	0x03, 0x50
        /*004a*/ 	.short	0x0000


	//----- nvinfo : EIATTR_MAXREG_COUNT
	.align		4
        /*004c*/ 	.byte	0x03, 0x1b
        /*004e*/ 	.short	0x00ff


	//----- nvinfo : EIATTR_MERCURY_ISA_VERSION
	.align		4
        /*0050*/ 	.byte	0x03, 0x5f
        /*0052*/ 	.short	0x0101


	//----- nvinfo : EIATTR_VRC_CTA_INIT_COUNT
	.align		4
        /*0054*/ 	.byte	0x02, 0x4a
	.zero		1
	.zero		1


	//----- nvinfo : EIATTR_EXIT_INSTR_OFFSETS
	.align		4
        /*0058*/ 	.byte	0x04, 0x1c
        /*005a*/ 	.short	(.L_125 - .L_124)


	//   ....[0]....
.L_124:
        /*005c*/ 	.word	0x000002e0


	//   ....[1]....
        /*0060*/ 	.word	0x00000630


	//----- nvinfo : EIATTR_CRS_STACK_SIZE
	.align		4
.L_125:
        /*0064*/ 	.byte	0x04, 0x1e
        /*0066*/ 	.short	(.L_127 - .L_126)
.L_126:
        /*0068*/ 	.word	0x00000000


	//----- nvinfo : EIATTR_CBANK_PARAM_SIZE
	.align		4
.L_127:
        /*006c*/ 	.byte	0x03, 0x19
        /*006e*/ 	.short	0x001c


	//----- nvinfo : EIATTR_PARAM_CBANK
	.align		4
        /*0070*/ 	.byte	0x04, 0x0a
        /*0072*/ 	.short	(.L_129 - .L_128)
	.align		4
.L_128:
        /*0074*/ 	.word	index@(.nv.constant0._Z8BWKernelPhS_Pdj)
        /*0078*/ 	.short	0x0380
        /*007a*/ 	.short	0x001c


	//----- nvinfo : EIATTR_SW_WAR
	.align		4
.L_129:
        /*007c*/ 	.byte	0x04, 0x36
        /*007e*/ 	.short	(.L_131 - .L_130)
.L_130:
        /*0080*/ 	.word	0x00000008
.L_131:


//--------------------- .nv.info._Z3SADPjPdS0_P11pixelCoordsjjj --------------------------
	.section	.nv.info._Z3SADPjPdS0_P11pixelCoordsjjj,"",@"SHT_CUDA_INFO"
	.sectionflags	@""
	.align	4


	//----- nvinfo : EIATTR_CUDA_API_VERSION
	.align		4
        /*0000*/ 	.byte	0x04, 0x37
        /*0002*/ 	.short	(.L_133 - .L_132)
.L_132:
        /*0004*/ 	.word	0x00000082


	//----- nvinfo : EIATTR_KPARAM_INFO
	.align		4
.L_133:
        /*0008*/ 	.byte	0x04, 0x17
        /*000a*/ 	.short	(.L_135 - .L_134)
.L_134:
        /*000c*/ 	.word	0x00000000
        /*0010*/ 	.short	0x0006
        /*0012*/ 	.short	0x0028
        /*0014*/ 	.byte	0x00, 0xf0, 0x11, 0x00


	//----- nvinfo : EIATTR_KPARAM_INFO
	.align		4
.L_135:
        /*0018*/ 	.byte	0x04, 0x17
        /*001a*/ 	.short	(.L_137 - .L_136)
.L_136:
        /*001c*/ 	.word	0x00000000
        /*0020*/ 	.short	0x0005
        /*0022*/ 	.short	0x0024
        /*0024*/ 	.byte	0x00, 0xf0, 0x11, 0x00


	//----- nvinfo : EIATTR_KPARAM_INFO
	.align		4
.L_137:
        /*0028*/ 	.byte	0x04, 0x17
        /*002a*/ 	.short	(.L_139 - .L_138)
.L_138:
        /*002c*/ 	.word	0x00000000
        /*0030*/ 	.short	0x0004
        /*0032*/ 	.short	0x0020
        /*0034*/ 	.byte	0x00, 0xf0, 0x11, 0x00


	//----- nvinfo : EIATTR_KPARAM_INFO
	.align		4
.L_139:
        /*0038*/ 	.byte	0x04, 0x17
        /*003a*/ 	.short	(.L_141 - .L_140)
.L_140:
        /*003c*/ 	.word	0x00000000
        /*0040*/ 	.short	0x0003
        /*0042*/ 	.short	0x0018
        /*0044*/ 	.byte	0x00, 0xf5, 0x21, 0x00


	//----- nvinfo : EIATTR_KPARAM_INFO
	.align		4
.L_141:
        /*0048*/ 	.byte	0x04, 0x17
        /*004a*/ 	.short	(.L_143 - .L_142)
.L_142:
        /*004c*/ 	.word	0x00000000
        /*0050*/ 	.short	0x0002
        /*0052*/ 	.short	0x0010
        /*0054*/ 	.byte	0x00, 0xf5, 0x21, 0x00


	//----- nvinfo : EIATTR_KPARAM_INFO
	.align		4
.L_143:
        /*0058*/ 	.byte	0x04, 0x17
        /*005a*/ 	.short	(.L_145 - .L_144)
.L_144:
        /*005c*/ 	.word	0x00000000
        /*0060*/ 	.short	0x0001
        /*0062*/ 	.short	0x0008
        /*0064*/ 	.byte	0x00, 0xf5, 0x21, 0x00


	//----- nvinfo : EIATTR_KPARAM_INFO
	.align		4
.L_145:
        /*0068*/ 	.byte	0x04, 0x17
        /*006a*/ 	.short	(.L_147 - .L_146)
.L_146:
        /*006c*/ 	.word	0x00000000
        /*0070*/ 	.short	0x0000
        /*0072*/ 	.short	0x0000
        /*0074*/ 	.byte	0x00, 0xf5, 0x21, 0x00


	//----- nvinfo : EIATTR_SPARSE_MMA_MASK
	.align		4
.L_147:
        /*0078*/ 	.byte	0x03, 0x50
        /*007a*/ 	.short	0x0000


	//----- nvinfo : EIATTR_MAXREG_COUNT
	.align		4
        /*007c*/ 	.byte	0x03, 0x1b
        /*007e*/ 	.short	0x00ff


	//----- nvinfo : EIATTR_MERCURY_ISA_VERSION
	.align		4
        /*0080*/ 	.byte	0x03, 0x5f
        /*0082*/ 	.short	0x0101


	//----- nvinfo : EIATTR_INT_WARP_WIDE_INSTR_OFFSETS
	.align		4
        /*0084*/ 	.byte	0x04, 0x31
        /*0086*/ 	.short	(.L_149 - .L_148)


	//   ....[0]....
.L_148:
        /*0088*/ 	.word	0x00000160


	//   ....[1]....
        /*008c*/ 	.word	0x000001e0


	//----- nvinfo : EIATTR_VRC_CTA_INIT_COUNT
	.align		4
.L_149:
        /*0090*/ 	.byte	0x02, 0x4a
	.zero		1
	.zero		1


	//----- nvinfo : EIATTR_EXIT_INSTR_OFFSETS
	.align		4
        /*0094*/ 	.byte	0x04, 0x1c
        /*0096*/ 	.short	(.L_151 - .L_150)


	//   ....[0]....
.L_150:
        /*0098*/ 	.word	0x00000070


	//   ....[1]....
        /*009c*/ 	.word	0x00000210


	//----- nvinfo : EIATTR_CBANK_PARAM_SIZE
	.align		4
.L_151:
        /*00a0*/ 	.byte	0x03, 0x19
        /*00a2*/ 	.short	0x002c


	//----- nvinfo : EIATTR_PARAM_CBANK
	.align		4
        /*00a4*/ 	.byte	0x04, 0x0a
        /*00a6*/ 	.short	(.L_153 - .L_152)
	.align		4
.L_152:
        /*00a8*/ 	.word	index@(.nv.constant0._Z3SADPjPdS0_P11pixelCoordsjjj)
        /*00ac*/ 	.short	0x0380
        /*00ae*/ 	.short	0x002c


	//----- nvinfo : EIATTR_SW_WAR
	.align		4
.L_153:
        /*00b0*/ 	.byte	0x04, 0x36
        /*00b2*/ 	.short	(.L_155 - .L_154)
.L_154:
        /*00b4*/ 	.word	0x00000008
.L_155:


//--------------------- .nv.info._Z9ConvolutePdS_P11pixelCoordsPhjj --------------------------
	.section	.nv.info._Z9ConvolutePdS_P11pixelCoordsPhjj,"",@"SHT_CUDA_INFO"
	.sectionflags	@""
	.align	4


	//----- nvinfo : EIATTR_CUDA_API_VERSION
	.align		4
        /*0000*/ 	.byte	0x04, 0x37
        /*0002*/ 	.short	(.L_157 - .L_156)
.L_156:
        /*0004*/ 	.word	0x00000082


	//----- nvinfo : EIATTR_KPARAM_INFO
	.align		4
.L_157:
        /*0008*/ 	.byte	0x04, 0x17
        /*000a*/ 	.short	(.L_159 - .L_158)
.L_158:
        /*000c*/ 	.word	0x00000000
        /*0010*/ 	.short	0x0005
        /*0012*/ 	.short	0x0024
        /*0014*/ 	.byte	0x00, 0xf0, 0x11, 0x00


	//----- nvinfo : EIATTR_KPARAM_INFO
	.align		4
.L_159:
        /*0018*/ 	.byte	0x04, 0x17
        /*001a*/ 	.short	(.L_161 - .L_160)
.L_160:
        /*001c*/ 	.word	0x00000000
        /*0020*/ 	.short	0x0004
        /*0022*/ 	.short	0x0020
        /*0024*/ 	.byte	0x00, 0xf0, 0x11, 0x00


	//----- nvinfo : EIATTR_KPARAM_INFO
	.align		4
.L_161:
        /*0028*/ 	.byte	0x04, 0x17
        /*002a*/ 	.short	(.L_163 - .L_162)
.L_162:
        /*002c*/ 	.word	0x00000000
        /*0030*/ 	.short	0x0003
        /*0032*/ 	.short	0x0018
        /*0034*/ 	.byte	0x00, 0xf5, 0x21, 0x00


	//----- nvinfo : EIATTR_KPARAM_INFO
	.align		4
.L_163:
        /*0038*/ 	.byte	0x04, 0x17
        /*003a*/ 	.short	(.L_165 - .L_164)
.L_164:
        /*003c*/ 	.word	0x00000000
        /*0040*/ 	.short	0x0002
        /*0042*/ 	.short	0x0010
        /*0044*/ 	.byte	0x00, 0xf5, 0x21, 0x00


	//----- nvinfo : EIATTR_KPARAM_INFO
	.align		4
.L_165:
        /*0048*/ 	.byte	0x04, 0x17
        /*004a*/ 	.short	(.L_167 - .L_166)
.L_166:
        /*004c*/ 	.word	0x00000000
        /*0050*/ 	.short	0x0001
        /*0052*/ 	.short	0x0008
        /*0054*/ 	.byte	0x00, 0xf5, 0x21, 0x00


	//----- nvinfo : EIATTR_KPARAM_INFO
	.align		4
.L_167:
        /*0058*/ 	.byte	0x04, 0x17
        /*005a*/ 	.short	(.L_169 - .L_168)
.L_168:
        /*005c*/ 	.word	0x00000000
        /*0060*/ 	.short	0x0000
        /*0062*/ 	.short	0x0000
        /*0064*/ 	.byte	0x00, 0xf5, 0x21, 0x00


	//----- nvinfo : EIATTR_SPARSE_MMA_MASK
	.align		4
.L_169:
        /*0068*/ 	.byte	0x03, 0x50
        /*006a*/ 	.short	0x0000


	//----- nvinfo : EIATTR_MAXREG_COUNT
	.align		4
        /*006c*/ 	.byte	0x03, 0x1b
        /*006e*/ 	.short	0x00ff


	//----- nvinfo : EIATTR_MERCURY_ISA_VERSION
	.align		4
        /*0070*/ 	.byte	0x03, 0x5f
        /*0072*/ 	.short	0x0101


	//----- nvinfo : EIATTR_VRC_CTA_INIT_COUNT
	.align		4
        /*0074*/ 	.byte	0x02, 0x4a
	.zero		1
	.zero		1


	//----- nvinfo : EIATTR_EXIT_INSTR_OFFSETS
	.align		4
        /*0078*/ 	.byte	0x04, 0x1c
        /*007a*/ 	.short	(.L_171 - .L_170)


	//   ....[0]....
.L_170:
        /*007c*/ 	.word	0x00000070


	//   ....[1]....
        /*0080*/ 	.word	0x00000650


	//   ....[2]....
        /*0084*/ 	.word	0x00000860


	//   ....[3]....
        /*0088*/ 	.word	0x00001140


	//   ....[4]....
        /*008c*/ 	.word	0x000019d0


	//   ....[5]....
        /*0090*/ 	.word	0x00001e90


	//----- nvinfo : EIATTR_CRS_STACK_SIZE
	.align		4
.L_171:
        /*0094*/ 	.byte	0x04, 0x1e
        /*0096*/ 	.short	(.L_173 - .L_172)
.L_172:
        /*0098*/ 	.word	0x00000000


	//----- nvinfo : EIATTR_CBANK_PARAM_SIZE
	.align		4
.L_173:
        /*009c*/ 	.byte	0x03, 0x19
        /*009e*/ 	.short	0x0028


	//----- nvinfo : EIATTR_PARAM_CBANK
	.align		4
        /*00a0*/ 	.byte	0x04, 0x0a
        /*00a2*/ 	.short	(.L_175 - .L_174)
	.align		4
.L_174:
        /*00a4*/ 	.word	index@(.nv.constant0._Z9ConvolutePdS_P11pixelCoordsPhjj)
        /*00a8*/ 	.short	0x0380
        /*00aa*/ 	.short	0x0028


	//----- nvinfo : EIATTR_SW_WAR
	.align		4
.L_175:
        /*00ac*/ 	.byte	0x04, 0x36
        /*00ae*/ 	.short	(.L_177 - .L_176)
.L_176:
        /*00b0*/ 	.word	0x00000008
.L_177:


//--------------------- .nv.info._Z14determineMasksP11pixelCoordsPhS1_S1_jjj --------------------------
	.section	.nv.info._Z14determineMasksP11pixelCoordsPhS1_S1_jjj,"",@"SHT_CUDA_INFO"
	.sectionflags	@""
	.align	4


	//----- nvinfo : EIATTR_CUDA_API_VERSION
	.align		4
        /*0000*/ 	.byte	0x04, 0x37
        /*0002*/ 	.short	(.L_179 - .L_178)
.L_178:
        /*0004*/ 	.word	0x00000082


	//----- nvinfo : EIATTR_KPARAM_INFO
	.align		4
.L_179:
        /*0008*/ 	.byte	0x04, 0x17
        /*000a*/ 	.short	(.L_181 - .L_180)
.L_180:
        /*000c*/ 	.word	0x00000000
        /*0010*/ 	.short	0x0006
        /*0012*/ 	.short	0x0028
        /*0014*/ 	.byte	0x00, 0xf0, 0x11, 0x00


	//----- nvinfo : EIATTR_KPARAM_INFO
	.align		4
.L_181:
        /*0018*/ 	.byte	0x04, 0x17
        /*001a*/ 	.short	(.L_183 - .L_182)
.L_182:
        /*001c*/ 	.word	0x00000000
        /*0020*/ 	.short	0x0005
        /*0022*/ 	.short	0x0024
        /*0024*/ 	.byte	0x00, 0xf0, 0x11, 0x00


	//----- nvinfo : EIATTR_KPARAM_INFO
	.align		4
.L_183:
        /*0028*/ 	.byte	0x04, 0x17
        /*002a*/ 	.short	(.L_185 - .L_184)
.L_184:
        /*002c*/ 	.word	0x00000000
        /*0030*/ 	.short	0x0004
        /*0032*/ 	.short	0x0020
        /*0034*/ 	.byte	0x00, 0xf0, 0x11, 0x00


	//----- nvinfo : EIATTR_KPARAM_INFO
	.align		4
.L_185:
        /*0038*/ 	.byte	0x04, 0x17
        /*003a*/ 	.short	(.L_187 - .L_186)
.L_186:
        /*003c*/ 	.word	0x00000000
        /*0040*/ 	.short	0x0003
        /*0042*/ 	.short	0x0018
        /*0044*/ 	.byte	0x00, 0xf5, 0x21, 0x00


	//----- nvinfo : EIATTR_KPARAM_INFO
	.align		4
.L_187:
        /*0048*/ 	.byte	0x04, 0x17
        /*004a*/ 	.short	(.L_189 - .L_188)
.L_188:
        /*004c*/ 	.word	0x00000000
        /*0050*/ 	.short	0x0002
        /*0052*/ 	.short	0x0010
        /*0054*/ 	.byte	0x00, 0xf5, 0x21, 0x00


	//----- nvinfo : EIATTR_KPARAM_INFO
	.align		4
.L_189:
        /*0058*/ 	.byte	0x04, 0x17
        /*005a*/ 	.short	(.L_191 - .L_190)
.L_190:
        /*005c*/ 	.word	0x00000000
        /*0060*/ 	.short	0x0001
        /*0062*/ 	.short	0x0008
        /*0064*/ 	.byte	0x00, 0xf5, 0x21, 0x00


	//----- nvinfo : EIATTR_KPARAM_INFO
	.align		4
.L_191:
        /*0068*/ 	.byte	0x04, 0x17
        /*006a*/ 	.short	(.L_193 - .L_192)
.L_192:
        /*006c*/ 	.word	0x00000000
        /*0070*/ 	.short	0x0000
        /*0072*/ 	.short	0x0000
        /*0074*/ 	.byte	0x00, 0xf5, 0x21, 0x00


	//----- nvinfo : EIATTR_SPARSE_MMA_MASK
	.align		4
.L_193:
        /*0078*/ 	.byte	0x03, 0x50
        /*007a*/ 	.short	0x0000


	//----- nvinfo : EIATTR_MAXREG_COUNT
	.align		4
        /*007c*/ 	.byte	0x03, 0x1b
        /*007e*/ 	.short	0x00ff


	//----- nvinfo : EIATTR_MERCURY_ISA_VERSION
	.align		4
        /*0080*/ 	.byte	0x03, 0x5f
        /*0082*/ 	.short	0x0101


	//----- nvinfo : EIATTR_VRC_CTA_INIT_COUNT
	.align		4
        /*0084*/ 	.byte	0x02, 0x4a
	.zero		1
	.zero		1


	//----- nvinfo : EIATTR_EXIT_INSTR_OFFSETS
	.align		4
        /*0088*/ 	.byte	0x04, 0x1c
        /*008a*/ 	.short	(.L_195 - .L_194)


	//   ....[0]....
.L_194:
        /*008c*/ 	.word	0x00000080


	//   ....[1]....
        /*0090*/ 	.word	0x0000c840


	//----- nvinfo : EIATTR_CRS_STACK_SIZE
	.align		4
.L_195:
        /*0094*/ 	.byte	0x04, 0x1e
        /*0096*/ 	.short	(.L_197 - .L_196)
.L_196:
        /*0098*/ 	.word	0x00000000


	//----- nvinfo : EIATTR_CBANK_PARAM_SIZE
	.align		4
.L_197:
        /*009c*/ 	.byte	0x03, 0x19
        /*009e*/ 	.short	0x002c


	//----- nvinfo : EIATTR_PARAM_CBANK
	.align		4
        /*00a0*/ 	.byte	0x04, 0x0a
        /*00a2*/ 	.short	(.L_199 - .L_198)
	.align		4
.L_198:
        /*00a4*/ 	.word	index@(.nv.constant0._Z14determineMasksP11pixelCoordsPhS1_S1_jjj)
        /*00a8*/ 	.short	0x0380
        /*00aa*/ 	.short	0x002c


	//----- nvinfo : EIATTR_SW_WAR
	.align		4
.L_199:
        /*00ac*/ 	.byte	0x04, 0x36
        /*00ae*/ 	.short	(.L_201 - .L_200)
.L_200:
        /*00b0*/ 	.word	0x00000008
.L_201:


//--------------------- .nv.info._Z15findNoisyPixelsP11pixelCoordsPhS1_PjS2_S2_jj --------------------------
	.section	.nv.info._Z15findNoisyPixelsP11pixelCoordsPhS1_PjS2_S2_jj,"",@"SHT_CUDA_INFO"
	.sectionflags	@""
	.align	4


	//----- nvinfo : EIATTR_CUDA_API_VERSION
	.align		4
        /*0000*/ 	.byte	0x04, 0x37
        /*0002*/ 	.short	(.L_203 - .L_202)
.L_202:
        /*0004*/ 	.word	0x00000082


	//----- nvinfo : EIATTR_KPARAM_INFO
	.align		4
.L_203:
        /*0008*/ 	.byte	0x04, 0x17
        /*000a*/ 	.short	(.L_205 - .L_204)
.L_204:
        /*000c*/ 	.word	0x00000000
        /*0010*/ 	.short	0x0007
        /*0012*/ 	.short	0x0034
        /*0014*/ 	.byte	0x00, 0xf0, 0x11, 0x00


	//----- nvinfo : EIATTR_KPARAM_INFO
	.align		4
.L_205:
        /*0018*/ 	.byte	0x04, 0x17
        /*001a*/ 	.short	(.L_207 - .L_206)
.L_206:
        /*001c*/ 	.word	0x00000000
        /*0020*/ 	.short	0x0006
        /*0022*/ 	.short	0x0030
        /*0024*/ 	.byte	0x00, 0xf0, 0x11, 0x00


	//----- nvinfo : EIATTR_KPARAM_INFO
	.align		4
.L_207:
        /*0028*/ 	.byte	0x04, 0x17
        /*002a*/ 	.short	(.L_209 - .L_208)
.L_208:
        /*002c*/ 	.word	0x00000000
        /*0030*/ 	.short	0x0005
        /*0032*/ 	.short	0x0028
        /*0034*/ 	.byte	0x00, 0xf5, 0x21, 0x00


	//----- nvinfo : EIATTR_KPARAM_INFO
	.align		4
.L_209:
        /*0038*/ 	.byte	0x04, 0x17
        /*003a*/ 	.short	(.L_211 - .L_210)
.L_210:
        /*003c*/ 	.word	0x00000000
        /*0040*/ 	.short	0x0004
        /*0042*/ 	.short	0x0020
        /*0044*/ 	.byte	0x00, 0xf5, 0x21, 0x00


	//----- nvinfo : EIATTR_KPARAM_INFO
	.align		4
.L_211:
        /*0048*/ 	.byte	0x04, 0x17
        /*004a*/ 	.short	(.L_213 - .L_212)
.L_212:
        /*004c*/ 	.word	0x00000000
        /*0050*/ 	.short	0x0003
        /*0052*/ 	.short	0x0018
        /*0054*/ 	.byte	0x00, 0xf5, 0x21, 0x00


	//----- nvinfo : EIATTR_KPARAM_INFO
	.align		4
.L_213:
        /*0058*/ 	.byte	0x04, 0x17
        /*005a*/ 	.short	(.L_215 - .L_214)
.L_214:
        /*005c*/ 	.word	0x00000000
        /*0060*/ 	.short	0x0002
        /*0062*/ 	.short	0x0010
        /*0064*/ 	.byte	0x00, 0xf5, 0x21, 0x00


	//----- nvinfo : EIATTR_KPARAM_INFO
	.align		4
.L_215:
        /*0068*/ 	.byte	0x04, 0x17
        /*006a*/ 	.short	(.L_217 - .L_216)
.L_216:
        /*006c*/ 	.word	0x00000000
        /*0070*/ 	.short	0x0001
        /*0072*/ 	.short	0x0008
        /*0074*/ 	.byte	0x00, 0xf5, 0x21, 0x00


	//----- nvinfo : EIATTR_KPARAM_INFO
	.align		4
.L_217:
        /*0078*/ 	.byte	0x04, 0x17
        /*007a*/ 	.short	(.L_219 - .L_218)
.L_218:
        /*007c*/ 	.word	0x00000000
        /*0080*/ 	.short	0x0000
        /*0082*/ 	.short	0x0000
        /*0084*/ 	.byte	0x00, 0xf5, 0x21, 0x00


	//----- nvinfo : EIATTR_SPARSE_MMA_MASK
	.align		4
.L_219:
        /*0088*/ 	.byte	0x03, 0x50
        /*008a*/ 	.short	0x0000


	//----- nvinfo : EIATTR_MAXREG_COUNT
	.align		4
        /*008c*/ 	.byte	0x03, 0x1b
        /*008e*/ 	.short	0x00ff


	//----- nvinfo : EIATTR_MERCURY_ISA_VERSION
	.align		4
        /*0090*/ 	.byte	0x03, 0x5f
        /*0092*/ 	.short	0x0101


	//----- nvinfo : EIATTR_INT_WARP_WIDE_INSTR_OFFSETS
	.align		4
        /*0094*/ 	.byte	0x04, 0x31
        /*0096*/ 	.short	(.L_221 - .L_220)


	//   ....[0]....
.L_220:
        /*0098*/ 	.word	0x00000690


	//   ....[1]....
        /*009c*/ 	.word	0x00000750


	//----- nvinfo : EIATTR_VRC_CTA_INIT_COUNT
	.align		4
.L_221:
        /*00a0*/ 	.byte	0x02, 0x4a
	.zero		1
	.zero		1


	//----- nvinfo : EIATTR_EXIT_INSTR_OFFSETS
	.align		4
        /*00a4*/ 	.byte	0x04, 0x1c
        /*00a6*/ 	.short	(.L_223 - .L_222)


	//   ....[0]....
.L_222:
        /*00a8*/ 	.word	0x00000350


	//   ....[1]....
        /*00ac*/ 	.word	0x00000670


	//   ....[2]....
        /*00b0*/ 	.word	0x000007c0


	//----- nvinfo : EIATTR_CBANK_PARAM_SIZE
	.align		4
.L_223:
        /*00b4*/ 	.byte	0x03, 0x19
        /*00b6*/ 	.short	0x0038


	//----- nvinfo : EIATTR_PARAM_CBANK
	.align		4
        /*00b8*/ 	.byte	0x04, 0x0a
        /*00ba*/ 	.short	(.L_225 - .L_224)
	.align		4
.L_224:
        /*00bc*/ 	.word	index@(.nv.constant0._Z15findNoisyPixelsP11pixelCoordsPhS1_PjS2_S2_jj)
        /*00c0*/ 	.short	0x0380
        /*00c2*/ 	.short	0x0038


	//----- nvinfo : EIATTR_SW_WAR
	.align		4
.L_225:
        /*00c4*/ 	.byte	0x04, 0x36
        /*00c6*/ 	.short	(.L_227 - .L_226)
.L_226:
        /*00c8*/ 	.word	0x00000008
.L_227:


//--------------------- .nv.callgraph             --------------------------
	.section	.nv.callgraph,"",@"SHT_CUDA_CALLGRAPH"
	.align	4
	.sectionentsize	8
	.align		4
        /*0000*/ 	.word	0x00000000
	.align		4
        /*0004*/ 	.word	0xffffffff
	.align		4
        /*0008*/ 	.word	0x00000000
	.align		4
        /*000c*/ 	.word	0xfffffffe
	.align		4
        /*0010*/ 	.word	0x00000000
	.align		4
        /*0014*/ 	.word	0xfffffffd
	.align		4
        /*0018*/ 	.word	0x00000000
	.align		4
        /*001c*/ 	.word	0xfffffffc


//--------------------- .nv.constant4             --------------------------
	.section	.nv.constant4,"a",@progbits
	.align	8
	.align		8
.nv.constant4:
        /*0000*/ 	.dword	precalc_xorwow_matrix
	.align		8
        /*0008*/ 	.dword	precalc_xorwow_offset_matrix
	.align		8
        /*0010*/ 	.dword	mrg32k3aM1
	.align		8
        /*0018*/ 	.dword	mrg32k3aM2
	.align		8
        /*0020*/ 	.dword	mrg32k3aM1SubSeq
	.align		8
        /*0028*/ 	.dword	mrg32k3aM2SubSeq
	.align		8
        /*0030*/ 	.dword	mrg32k3aM1Seq
	.align		8
        /*0038*/ 	.dword	mrg32k3aM2Seq


//--------------------- .nv.constant3             --------------------------
	.section	.nv.constant3,"a",@progbits
	.align	8
.nv.constant3:
	.type		__cr_lgamma_table,@object
	.size		__cr_lgamma_table,(mask0 - __cr_lgamma_table)
__cr_lgamma_table:
        /*0000*/ 	.byte	0x00, 0x00, 0x00, 0x00, 0x00, 0x00, 0x00, 0x00, 0x00, 0x00, 0x00, 0x00, 0x00, 0x00, 0x00, 0x00
        /*0010*/ 	.byte	0xef, 0x39, 0xfa, 0xfe, 0x42, 0x2e, 0xe6, 0x3f, 0x02, 0x20, 0x2a, 0xfa, 0x0b, 0xab, 0xfc, 0x3f
        /*0020*/ 	.byte	0xf9, 0x2c, 0x92, 0x7c, 0xa7, 0x6c, 0x09, 0x40, 0xc9, 0x79, 0x44, 0x3c, 0x64, 0x26, 0x13, 0x40
        /*0030*/ 	.byte	0xca, 0x01, 0xcf, 0x3a, 0x27, 0x51, 0x1a, 0x40, 0x30, 0xcc, 0x2d, 0xf3, 0xe1, 0x0c, 0x21, 0x40
        /*0040*/ 	.byte	0x0d, 0xb7, 0xfc, 0x82, 0x8e, 0x35, 0x25, 0x40
	.type		mask0,@object
	.size		mask0,(mask1 - mask0)
mask0:
        /*0048*/ 	.byte	0xf6, 0x97, 0xdd, 0x93, 0x87, 0x85, 0xba, 0x3f, 0x05, 0x34, 0x11, 0x36, 0x3c, 0xbd, 0xc2, 0x3f
        /*0058*/ 	.byte	0xf6, 0x97, 0xdd, 0x93, 0x87, 0x85, 0xba, 0x3f, 0x05, 0x34, 0x11, 0x36, 0x3c, 0xbd, 0xc2, 0x3f
        /*0068*/ 	.byte	0x00, 0x00, 0x00, 0x00, 0x00, 0x00, 0x00, 0x00, 0x05, 0x34, 0x11, 0x36, 0x3c, 0xbd, 0xc2, 0x3f
        /*0078*/ 	.byte	0xf6, 0x97, 0xdd, 0x93, 0x87, 0x85, 0xba, 0x3f, 0x05, 0x34, 0x11, 0x36, 0x3c, 0xbd, 0xc2, 0x3f
        /*0088*/ 	.byte	0xf6, 0x97, 0xdd, 0x93, 0x87, 0x85, 0xba, 0x3f
	.type		mask1,@object
	.size		mask1,(mask2 - mask1)
mask1:
        /*0090*/ 	.byte	0x00, 0x00, 0x00, 0x00, 0x00, 0x00, 0x00, 0x00, 0x00, 0x00, 0x00, 0x00, 0x00, 0x00, 0x00, 0x00
        /* <DEDUP_REMOVED lines=11> */
        /*0150*/ 	.byte	0x00, 0x00, 0x00, 0x00, 0x00, 0x00, 0x00, 0x00
	.type		mask2,@object
	.size		mask2,(mask3 - mask2)
mask2:
        /* <DEDUP_REMOVED lines=13> */
	.type		mask3,@object
	.size		mask3,(mask4 - mask3)
mask3:
        /* <DEDUP_REMOVED lines=25> */
	.type		mask4,@object
	.size		mask4,(.L_13 - mask4)
mask4:
        /* <DEDUP_REMOVED lines=25> */
.L_13:


//--------------------- .text._Z7PixCopyPdS_j     --------------------------
	.section	.text._Z7PixCopyPdS_j,"ax",@progbits
	.align	128
        .global         _Z7PixCopyPdS_j
        .type           _Z7PixCopyPdS_j,@function
        .size           _Z7PixCopyPdS_j,(.L_x_369 - _Z7PixCopyPdS_j)
        .other          _Z7PixCopyPdS_j,@"STO_CUDA_ENTRY STV_DEFAULT"
_Z7PixCopyPdS_j:
.text._Z7PixCopyPdS_j:
[----:B------:R-:W-:Y:S01]  /*0000*/  LDC R1, c[0x0][0x37c] ;  /* 0x0000df00ff017b82 */ /* 0x000fe20000000800 */
[----:B------:R-:W0:Y:S01]  /*0010*/  S2R R7, SR_CTAID.X ;  /* 0x0000000000077919 */ /* 0x000e220000002500 */
[----:B------:R-:W0:Y:S01]  /*0020*/  LDCU UR4, c[0x0][0x360] ;  /* 0x00006c00ff0477ac */ /* 0x000e220008000800 */
[----:B------:R-:W0:Y:S01]  /*0030*/  S2R R0, SR_TID.X ;  /* 0x0000000000007919 */ /* 0x000e220000002100 */
[----:B------:R-:W1:Y:S01]  /*0040*/  LDCU UR5, c[0x0][0x390] ;  /* 0x00007200ff0577ac */ /* 0x000e620008000800 */
[----:B0-----:R-:W-:-:S05]  /*0050*/  IMAD R7, R7, UR4, R0 ;  /* 0x0000000407077c24 */ /* 0x001fca000f8e0200 */
[----:B-1----:R-:W-:-:S13]  /*0060*/  ISETP.GT.U32.AND P0, PT, R7, UR5, PT ;  /* 0x0000000507007c0c */ /* 0x002fda000bf04070 */
[----:B------:R-:W-:Y:S05]  /*0070*/  @P0 EXIT ;  /* 0x000000000000094d */ /* 0x000fea0003800000 */
[----:B------:R-:W0:Y:S01]  /*0080*/  LDC.64 R2, c[0x0][0x388] ;  /* 0x0000e200ff027b82 */ /* 0x000e220000000a00 */
[----:B------:R-:W1:Y:S07]  /*0090*/  LDCU.64 UR4, c[0x0][0x358] ;  /* 0x00006b00ff0477ac */ /* 0x000e6e0008000a00 */
[----:B------:R-:W2:Y:S01]  /*00a0*/  LDC.64 R4, c[0x0][0x380] ;  /* 0x0000e000ff047b82 */ /* 0x000ea20000000a00 */
[----:B0-----:R-:W-:-:S06]  /*00b0*/  IMAD.WIDE.U32 R2, R7, 0x8, R2 ;  /* 0x0000000807027825 */ /* 0x001fcc00078e0002 */
[----:B-1----:R-:W3:Y:S01]  /*00c0*/  LDG.E.64 R2, desc[UR4][R2.64] ;  /* 0x0000000402027981 */ /* 0x002ee2000c1e1b00 */
[----:B--2---:R-:W-:-:S05]  /*00d0*/  IMAD.WIDE.U32 R4, R7, 0x8, R4 ;  /* 0x0000000807047825 */ /* 0x004fca00078e0004 */
[----:B---3--:R-:W-:Y:S01]  /*00e0*/  STG.E.64 desc[UR4][R4.64], R2 ;  /* 0x0000000204007986 */ /* 0x008fe2000c101b04 */
[----:B------:R-:W-:Y:S05]  /*00f0*/  EXIT ;  /* 0x000000000000794d */ /* 0x000fea0003800000 */
.L_x_0:
[----:B------:R-:W-:-:S00]  /*0100*/  BRA `(.L_x_0) ;  /* 0xfffffffc00fc7947 */ /* 0x000fc0000383ffff */
[----:B------:R-:W-:-:S00]  /*0110*/  NOP ;  /* 0x0000000000007918 */ /* 0x000fc00000000000 */
        /* <DEDUP_REMOVED lines=14> */
.L_x_369:


//--------------------- .text._Z12NoisyPixCopyPdS_P11pixelCoordsjj --------------------------
	.section	.text._Z12NoisyPixCopyPdS_P11pixelCoordsjj,"ax",@progbits
	.align	128
        .global         _Z12NoisyPixCopyPdS_P11pixelCoordsjj
        .type           _Z12NoisyPixCopyPdS_P11pixelCoordsjj,@function
        .size           _Z12NoisyPixCopyPdS_P11pixelCoordsjj,(.L_x_370 - _Z12NoisyPixCopyPdS_P11pixelCoordsjj)
        .other          _Z12NoisyPixCopyPdS_P11pixelCoordsjj,@"STO_CUDA_ENTRY STV_DEFAULT"
_Z12NoisyPixCopyPdS_P11pixelCoordsjj:
.text._Z12NoisyPixCopyPdS_P11pixelCoordsjj:
[----:B------:R-:W-:Y:S01]  /*0000*/  LDC R1, c[0x0][0x37c] ;  /* 0x0000df00ff017b82 */ /* 0x000fe20000000800 */
[----:B------:R-:W0:Y:S01]  /*0010*/  S2R R5, SR_CTAID.X ;  /* 0x0000000000057919 */ /* 0x000e220000002500 */
[----:B------:R-:W0:Y:S01]  /*0020*/  LDCU UR4, c[0x0][0x360] ;  /* 0x00006c00ff0477ac */ /* 0x000e220008000800 */
[----:B------:R-:W0:Y:S01]  /*0030*/  S2R R0, SR_TID.X ;  /* 0x0000000000007919 */ /* 0x000e220000002100 */
[----:B------:R-:W1:Y:S01]  /*0040*/  LDCU UR5, c[0x0][0x398] ;  /* 0x00007300ff0577ac */ /* 0x000e620008000800 */
[----:B0-----:R-:W-:-:S05]  /*0050*/  IMAD R5, R5, UR4, R0 ;  /* 0x0000000405057c24 */ /* 0x001fca000f8e0200 */
[----:B-1----:R-:W-:-:S13]  /*0060*/  ISETP.GE.U32.AND P0, PT, R5, UR5, PT ;  /* 0x0000000505007c0c */ /* 0x002fda000bf06070 */
[----:B------:R-:W-:Y:S05]  /*0070*/  @P0 EXIT ;  /* 0x000000000000094d */ /* 0x000fea0003800000 */
[----:B------:R-:W0:Y:S01]  /*0080*/  LDC.64 R2, c[0x0][0x390] ;  /* 0x0000e400ff027b82 */ /* 0x000e220000000a00 */
[----:B------:R-:W1:Y:S01]  /*0090*/  LDCU.64 UR4, c[0x0][0x358] ;  /* 0x00006b00ff0477ac */ /* 0x000e620008000a00 */
[----:B------:R-:W2:Y:S01]  /*00a0*/  LDCU UR6, c[0x0][0x39c] ;  /* 0x00007380ff0677ac */ /* 0x000ea20008000800 */
[----:B0-----:R-:W-:-:S05]  /*00b0*/  IMAD.WIDE.U32 R2, R5, 0x8, R2 ;  /* 0x0000000805027825 */ /* 0x001fca00078e0002 */
[----:B------:R-:W0:Y:S01]  /*00c0*/  LDC.64 R4, c[0x0][0x388] ;  /* 0x0000e200ff047b82 */ /* 0x000e220000000a00 */
[----:B-1----:R-:W2:Y:S04]  /*00d0*/  LDG.E R0, desc[UR4][R2.64] ;  /* 0x0000000402007981 */ /* 0x002ea8000c1e1900 */
[----:B------:R-:W2:Y:S02]  /*00e0*/  LDG.E R7, desc[UR4][R2.64+0x4] ;  /* 0x0000040402077981 */ /* 0x000ea4000c1e1900 */
[----:B--2---:R-:W-:Y:S02]  /*00f0*/  IMAD R9, R0, UR6, R7 ;  /* 0x0000000600097c24 */ /* 0x004fe4000f8e0207 */
[----:B------:R-:W1:Y:S02]  /*0100*/  LDC.64 R6, c[0x0][0x380] ;  /* 0x0000e000ff067b82 */ /* 0x000e640000000a00 */
[----:B0-----:R-:W-:-:S06]  /*0110*/  IMAD.WIDE.U32 R4, R9, 0x8, R4 ;  /* 0x0000000809047825 */ /* 0x001fcc00078e0004 */
[----:B------:R-:W2:Y:S01]  /*0120*/  LDG.E.64 R4, desc[UR4][R4.64] ;  /* 0x0000000404047981 */ /* 0x000ea2000c1e1b00 */
[----:B-1----:R-:W-:-:S05]  /*0130*/  IMAD.WIDE.U32 R6, R9, 0x8, R6 ;  /* 0x0000000809067825 */ /* 0x002fca00078e0006 */
[----:B--2---:R-:W-:Y:S01]  /*0140*/  STG.E.64 desc[UR4][R6.64], R4 ;  /* 0x0000000406007986 */ /* 0x004fe2000c101b04 */
[----:B------:R-:W-:Y:S05]  /*0150*/  EXIT ;  /* 0x000000000000794d */ /* 0x000fea0003800000 */
.L_x_1:
        /* <DEDUP_REMOVED lines=10> */
.L_x_370:


//--------------------- .text._Z9RGBKernelPhPdj   --------------------------
	.section	.text._Z9RGBKernelPhPdj,"ax",@progbits
	.align	128
        .global         _Z9RGBKernelPhPdj
        .type           _Z9RGBKernelPhPdj,@function
        .size           _Z9RGBKernelPhPdj,(.L_x_371 - _Z9RGBKernelPhPdj)
        .other          _Z9RGBKernelPhPdj,@"STO_CUDA_ENTRY STV_DEFAULT"
_Z9RGBKernelPhPdj:
.text._Z9RGBKernelPhPdj:
[----:B------:R-:W-:Y:S08]  /*0000*/  LDC R1, c[0x0][0x37c] ;  /* 0x0000df00ff017b82 */ /* 0x000ff00000000800 */
[----:B------:R-:W0:Y:S08]  /*0010*/  LDC R9, c[0x0][0x360] ;  /* 0x0000d800ff097b82 */ /* 0x000e300000000800 */
[----:B------:R-:W1:Y:S08]  /*0020*/  LDC R0, c[0x0][0x390] ;  /* 0x0000e400ff007b82 */ /* 0x000e700000000800 */
[----:B------:R-:W2:Y:S01]  /*0030*/  S2UR UR4, SR_CTAID.X ;  /* 0x00000000000479c3 */ /* 0x000ea20000002500 */
[----:B0-----:R-:W0:Y:S01]  /*0040*/  I2F.U32.RP R4, R9 ;  /* 0x0000000900047306 */ /* 0x001e220000209000 */
[----:B------:R-:W-:-:S07]  /*0050*/  ISETP.NE.U32.AND P2, PT, R9, RZ, PT ;  /* 0x000000ff0900720c */ /* 0x000fce0003f45070 */
[----:B0-----:R-:W0:Y:S02]  /*0060*/  MUFU.RCP R4, R4 ;  /* 0x0000000400047308 */ /* 0x001e240000001000 */
[----:B0-----:R-:W-:-:S06]  /*0070*/  IADD3 R3, PT, PT, R4, 0xffffffe, RZ ;  /* 0x0ffffffe04037810 */ /* 0x001fcc0007ffe0ff */
[----:B------:R-:W0:Y:S02]  /*0080*/  F2I.FTZ.U32.TRUNC.NTZ R3, R3 ;  /* 0x0000000300037305 */ /* 0x000e24000021f000 */
[----:B0-----:R-:W-:-:S05]  /*0090*/  IADD3 R2, PT, PT, RZ, -R3, RZ ;  /* 0x80000003ff027210 */ /* 0x001fca0007ffe0ff */
[----:B------:R-:W-:Y:S02]  /*00a0*/  IMAD R5, R2, R9, RZ ;  /* 0x0000000902057224 */ /* 0x000fe400078e02ff */
[----:B------:R-:W-:-:S04]  /*00b0*/  IMAD.MOV.U32 R2, RZ, RZ, RZ ;  /* 0x000000ffff027224 */ /* 0x000fc800078e00ff */
[----:B------:R-:W-:Y:S01]  /*00c0*/  IMAD.HI.U32 R5, R3, R5, R2 ;  /* 0x0000000503057227 */ /* 0x000fe200078e0002 */
[----:B-1----:R-:W-:-:S05]  /*00d0*/  IADD3 R2, PT, PT, R9, -0x1, R0 ;  /* 0xffffffff09027810 */ /* 0x002fca0007ffe000 */
[----:B------:R-:W-:-:S05]  /*00e0*/  IMAD.HI.U32 R5, R5, R2, RZ ;  /* 0x0000000205057227 */ /* 0x000fca00078e00ff */
[----:B------:R-:W-:-:S05]  /*00f0*/  IADD3 R4, PT, PT, -R5, RZ, RZ ;  /* 0x000000ff05047210 */ /* 0x000fca0007ffe1ff */
[----:B------:R-:W-:-:S05]  /*0100*/  IMAD R2, R9, R4, R2 ;  /* 0x0000000409027224 */ /* 0x000fca00078e0202 */
[----:B------:R-:W-:-:S13]  /*0110*/  ISETP.GE.U32.AND P0, PT, R2, R9, PT ;  /* 0x000000090200720c */ /* 0x000fda0003f06070 */
[----:B------:R-:W-:Y:S01]  /*0120*/  @P0 IMAD.IADD R2, R2, 0x1, -R9 ;  /* 0x0000000102020824 */ /* 0x000fe200078e0a09 */
[----:B------:R-:W-:-:S04]  /*0130*/  @P0 IADD3 R5, PT, PT, R5, 0x1, RZ ;  /* 0x0000000105050810 */ /* 0x000fc80007ffe0ff */
[----:B------:R-:W-:-:S13]  /*0140*/  ISETP.GE.U32.AND P1, PT, R2, R9, PT ;  /* 0x000000090200720c */ /* 0x000fda0003f26070 */
[----:B------:R-:W-:Y:S01]  /*0150*/  @P1 VIADD R5, R5, 0x1 ;  /* 0x0000000105051836 */ /* 0x000fe20000000000 */
[----:B------:R-:W-:-:S04]  /*0160*/  @!P2 LOP3.LUT R5, RZ, R9, RZ, 0x33, !PT ;  /* 0x00000009ff05a212 */ /* 0x000fc800078e33ff */
[----:B------:R-:W0:Y:S01]  /*0170*/  I2F.U32.RP R4, R5 ;  /* 0x0000000500047306 */ /* 0x000e220000209000 */
[----:B------:R-:W-:-:S07]  /*0180*/  ISETP.NE.U32.AND P2, PT, R5, RZ, PT ;  /* 0x000000ff0500720c */ /* 0x000fce0003f45070 */
[----:B0-----:R-:W0:Y:S02]  /*0190*/  MUFU.RCP R4, R4 ;  /* 0x0000000400047308 */ /* 0x001e240000001000 */
[----:B0-----:R-:W-:-:S06]  /*01a0*/  IADD3 R2, PT, PT, R4, 0xffffffe, RZ ;  /* 0x0ffffffe04027810 */ /* 0x001fcc0007ffe0ff */
[----:B------:R0:W1:Y:S02]  /*01b0*/  F2I.FTZ.U32.TRUNC.NTZ R3, R2 ;  /* 0x0000000200037305 */ /* 0x000064000021f000 */
[----:B0-----:R-:W-:Y:S02]  /*01c0*/  HFMA2 R2, -RZ, RZ, 0, 0 ;  /* 0x00000000ff027431 */ /* 0x001fe400000001ff */
[----:B-1----:R-:W-:-:S04]  /*01d0*/  IMAD R6, R5, R3, RZ ;  /* 0x0000000305067224 */ /* 0x002fc800078e02ff */
[----:B------:R-:W-:-:S04]  /*01e0*/  IMAD.MOV R7, RZ, RZ, -R6 ;  /* 0x000000ffff077224 */ /* 0x000fc800078e0a06 */
[----:B------:R-:W-:Y:S02]  /*01f0*/  IMAD.HI.U32 R3, R3, R7, R2 ;  /* 0x0000000703037227 */ /* 0x000fe400078e0002 */
[----:B------:R-:W0:Y:S04]  /*0200*/  S2R R2, SR_TID.X ;  /* 0x0000000000027919 */ /* 0x000e280000002100 */
[----:B--2---:R-:W-:-:S04]  /*0210*/  IMAD.HI.U32 R7, R3, UR4, RZ ;  /* 0x0000000403077c27 */ /* 0x004fc8000f8e00ff */
[----:B------:R-:W-:-:S04]  /*0220*/  IMAD.MOV R6, RZ, RZ, -R7 ;  /* 0x000000ffff067224 */ /* 0x000fc800078e0a07 */
[----:B------:R-:W-:-:S05]  /*0230*/  IMAD R6, R5, R6, UR4 ;  /* 0x0000000405067e24 */ /* 0x000fca000f8e0206 */
[----:B------:R-:W-:-:S13]  /*0240*/  ISETP.GE.U32.AND P0, PT, R6, R5, PT ;  /* 0x000000050600720c */ /* 0x000fda0003f06070 */
[----:B------:R-:W-:Y:S01]  /*0250*/  @P0 IADD3 R6, PT, PT, -R5, R6, RZ ;  /* 0x0000000605060210 */ /* 0x000fe20007ffe1ff */
[----:B------:R-:W-:-:S03]  /*0260*/  @P0 VIADD R7, R7, 0x1 ;  /* 0x0000000107070836 */ /* 0x000fc60000000000 */
[----:B------:R-:W-:-:S13]  /*0270*/  ISETP.GE.U32.AND P1, PT, R6, R5, PT ;  /* 0x000000050600720c */ /* 0x000fda0003f26070 */
[----:B------:R-:W-:Y:S02]  /*0280*/  @P1 IADD3 R7, PT, PT, R7, 0x1, RZ ;  /* 0x0000000107071810 */ /* 0x000fe40007ffe0ff */
[----:B------:R-:W-:-:S05]  /*0290*/  @!P2 LOP3.LUT R7, RZ, R5, RZ, 0x33, !PT ;  /* 0x00000005ff07a212 */ /* 0x000fca00078e33ff */
[----:B------:R-:W-:-:S04]  /*02a0*/  IMAD.MOV R4, RZ, RZ, -R7 ;  /* 0x000000ffff047224 */ /* 0x000fc800078e0a07 */
[----:B------:R-:W-:-:S04]  /*02b0*/  IMAD R5, R5, R4, UR4 ;  /* 0x0000000405057e24 */ /* 0x000fc8000f8e0204 */
[----:B0-----:R-:W-:-:S05]  /*02c0*/  IMAD R5, R5, R9, R2 ;  /* 0x0000000905057224 */ /* 0x001fca00078e0202 */
[----:B------:R-:W-:-:S13]  /*02d0*/  ISETP.GE.U32.AND P0, PT, R5, R0, PT ;  /* 0x000000000500720c */ /* 0x000fda0003f06070 */
[----:B------:R-:W-:Y:S05]  /*02e0*/  @P0 EXIT ;  /* 0x000000000000094d */ /* 0x000fea0003800000 */
[----:B------:R-:W0:Y:S01]  /*02f0*/  LDC.64 R2, c[0x0][0x388] ;  /* 0x0000e200ff027b82 */ /* 0x000e220000000a00 */
[----:B------:R-:W1:Y:S01]  /*0300*/  LDCU.64 UR4, c[0x0][0x358] ;  /* 0x00006b00ff0477ac */ /* 0x000e620008000a00 */
[----:B------:R-:W-:Y:S01]  /*0310*/  IMAD R9, R7, R0, R5 ;  /* 0x0000000007097224 */ /* 0x000fe200078e0205 */
[----:B------:R-:W2:Y:S03]  /*0320*/  LDCU.64 UR6, c[0x0][0x380] ;  /* 0x00007000ff0677ac */ /* 0x000ea60008000a00 */
[----:B0-----:R-:W-:-:S06]  /*0330*/  IMAD.WIDE.U32 R2, R9, 0x8, R2 ;  /* 0x0000000809027825 */ /* 0x001fcc00078e0002 */
[----:B-1----:R-:W3:Y:S01]  /*0340*/  LDG.E.64 R2, desc[UR4][R2.64] ;  /* 0x0000000402027981 */ /* 0x002ee2000c1e1b00 */
[----:B------:R-:W-:-:S05]  /*0350*/  MOV R9, 0x3 ;  /* 0x0000000300097802 */ /* 0x000fca0000000f00 */
[----:B------:R-:W-:-:S05]  /*0360*/  IMAD R0, R0, R9, 0x3 ;  /* 0x0000000300007424 */ /* 0x000fca00078e0209 */
[----:B------:R-:W-:-:S05]  /*0370*/  LOP3.LUT R0, R0, 0xfffffffc, RZ, 0xc0, !PT ;  /* 0xfffffffc00007812 */ /* 0x000fca00078ec0ff */
[----:B------:R-:W-:-:S04]  /*0380*/  IMAD R0, R7, R0, RZ ;  /* 0x0000000007007224 */ /* 0x000fc800078e02ff */
[----:B------:R-:W-:-:S04]  /*0390*/  IMAD R0, R5, 0x3, R0 ;  /* 0x0000000305007824 */ /* 0x000fc800078e0200 */
[C---:B------:R-:W-:Y:S01]  /*03a0*/  VIADD R6, R0.reuse, 0x1 ;  /* 0x0000000100067836 */ /* 0x040fe20000000000 */
[C---:B------:R-:W-:Y:S02]  /*03b0*/  IADD3 R8, PT, PT, R0.reuse, 0x2, RZ ;  /* 0x0000000200087810 */ /* 0x040fe40007ffe0ff */
[----:B--2---:R-:W-:Y:S02]  /*03c0*/  IADD3 R4, P0, PT, R0, UR6, RZ ;  /* 0x0000000600047c10 */ /* 0x004fe4000ff1e0ff */
[----:B------:R-:W-:Y:S02]  /*03d0*/  IADD3 R6, P1, PT, R6, UR6, RZ ;  /* 0x0000000606067c10 */ /* 0x000fe4000ff3e0ff */
[----:B------:R-:W-:Y:S01]  /*03e0*/  IADD3 R8, P2, PT, R8, UR6, RZ ;  /* 0x0000000608087c10 */ /* 0x000fe2000ff5e0ff */
[----:B------:R-:W-:Y:S01]  /*03f0*/  IMAD.X R5, RZ, RZ, UR7, P0 ;  /* 0x00000007ff057e24 */ /* 0x000fe200080e06ff */
[----:B------:R-:W-:-:S03]  /*0400*/  IADD3.X R7, PT, PT, RZ, UR7, RZ, P1, !PT ;  /* 0x00000007ff077c10 */ /* 0x000fc60008ffe4ff */
[----:B------:R-:W-:Y:S01]  /*0410*/  IMAD.X R9, RZ, RZ, UR7, P2 ;  /* 0x00000007ff097e24 */ /* 0x000fe200090e06ff */
[----:B---3--:R-:W0:Y:S02]  /*0420*/  F2I.U32.F64.TRUNC R11, R2 ;  /* 0x00000002000b7311 */ /* 0x008e24000030d000 */
[----:B0-----:R-:W-:Y:S04]  /*0430*/  STG.E.U8 desc[UR4][R4.64], R11 ;  /* 0x0000000b04007986 */ /* 0x001fe8000c101104 */
[----:B------:R-:W-:Y:S04]  /*0440*/  STG.E.U8 desc[UR4][R6.64], R11 ;  /* 0x0000000b06007986 */ /* 0x000fe8000c101104 */
[----:B------:R-:W-:Y:S01]  /*0450*/  STG.E.U8 desc[UR4][R8.64], R11 ;  /* 0x0000000b08007986 */ /* 0x000fe2000c101104 */
[----:B------:R-:W-:Y:S05]  /*0460*/  EXIT ;  /* 0x000000000000794d */ /* 0x000fea0003800000 */
.L_x_2:
        /* <DEDUP_REMOVED lines=9> */
.L_x_371:


//--------------------- .text._Z8BWKernelPhS_Pdj  --------------------------
	.section	.text._Z8BWKernelPhS_Pdj,"ax",@progbits
	.align	128
        .global         _Z8BWKernelPhS_Pdj
        .type           _Z8BWKernelPhS_Pdj,@function
        .size           _Z8BWKernelPhS_Pdj,(.L_x_366 - _Z8BWKernelPhS_Pdj)
        .other          _Z8BWKernelPhS_Pdj,@"STO_CUDA_ENTRY STV_DEFAULT"
_Z8BWKernelPhS_Pdj:
.text._Z8BWKernelPhS_Pdj:
[----:B------:R-:W-:Y:S08]  /*0000*/  LDC R1, c[0x0][0x37c] ;  /* 0x0000df00ff017b82 */ /* 0x000ff00000000800 */
[----:B------:R-:W0:Y:S08]  /*0010*/  LDC R11, c[0x0][0x360] ;  /* 0x0000d800ff0b7b82 */ /* 0x000e300000000800 */
[----:B------:R-:W1:Y:S08]  /*0020*/  LDC R7, c[0x0][0x398] ;  /* 0x0000e600ff077b82 */ /* 0x000e700000000800 */
[----:B------:R-:W2:Y:S01]  /*0030*/  S2UR UR4, SR_CTAID.X ;  /* 0x00000000000479c3 */ /* 0x000ea20000002500 */
[----:B0-----:R-:W0:Y:S01]  /*0040*/  I2F.U32.RP R4, R11 ;  /* 0x0000000b00047306 */ /* 0x001e220000209000 */
[----:B------:R-:W-:-:S07]  /*0050*/  ISETP.NE.U32.AND P2, PT, R11, RZ, PT ;  /* 0x000000ff0b00720c */ /* 0x000fce0003f45070 */
[----:B0-----:R-:W0:Y:S02]  /*0060*/  MUFU.RCP R4, R4 ;  /* 0x0000000400047308 */ /* 0x001e240000001000 */
[----:B0-----:R-:W-:-:S06]  /*0070*/  VIADD R2, R4, 0xffffffe ;  /* 0x0ffffffe04027836 */ /* 0x001fcc0000000000 */
[----:B------:R0:W3:Y:S02]  /*0080*/  F2I.FTZ.U32.TRUNC.NTZ R3, R2 ;  /* 0x0000000200037305 */ /* 0x0000e4000021f000 */
[----:B0-----:R-:W-:Y:S02]  /*0090*/  IMAD.MOV.U32 R2, RZ, RZ, RZ ;  /* 0x000000ffff027224 */ /* 0x001fe400078e00ff */
[----:B---3--:R-:W-:-:S04]  /*00a0*/  IMAD.MOV R0, RZ, RZ, -R3 ;  /* 0x000000ffff007224 */ /* 0x008fc800078e0a03 */
[----:B------:R-:W-:Y:S01]  /*00b0*/  IMAD R5, R0, R11, RZ ;  /* 0x0000000b00057224 */ /* 0x000fe200078e02ff */
[----:B-1----:R-:W-:-:S03]  /*00c0*/  IADD3 R0, PT, PT, R11, -0x1, R7 ;  /* 0xffffffff0b007810 */ /* 0x002fc60007ffe007 */
[----:B------:R-:W-:-:S06]  /*00d0*/  IMAD.HI.U32 R3, R3, R5, R2 ;  /* 0x0000000503037227 */ /* 0x000fcc00078e0002 */
[----:B------:R-:W-:-:S04]  /*00e0*/  IMAD.HI.U32 R9, R3, R0, RZ ;  /* 0x0000000003097227 */ /* 0x000fc800078e00ff */
[----:B------:R-:W-:-:S04]  /*00f0*/  IMAD.MOV R3, RZ, RZ, -R9 ;  /* 0x000000ffff037224 */ /* 0x000fc800078e0a09 */
[----:B------:R-:W-:-:S05]  /*0100*/  IMAD R0, R11, R3, R0 ;  /* 0x000000030b007224 */ /* 0x000fca00078e0200 */
[----:B------:R-:W-:-:S13]  /*0110*/  ISETP.GE.U32.AND P0, PT, R0, R11, PT ;  /* 0x0000000b0000720c */ /* 0x000fda0003f06070 */
[----:B------:R-:W-:Y:S01]  /*0120*/  @P0 IADD3 R0, PT, PT, R0, -R11, RZ ;  /* 0x8000000b00000210 */ /* 0x000fe20007ffe0ff */
[----:B------:R-:W-:-:S03]  /*0130*/  @P0 VIADD R9, R9, 0x1 ;  /* 0x0000000109090836 */ /* 0x000fc60000000000 */
[----:B------:R-:W-:-:S13]  /*0140*/  ISETP.GE.U32.AND P1, PT, R0, R11, PT ;  /* 0x0000000b0000720c */ /* 0x000fda0003f26070 */
[----:B------:R-:W-:Y:S01]  /*0150*/  @P1 VIADD R9, R9, 0x1 ;  /* 0x0000000109091836 */ /* 0x000fe20000000000 */
[----:B------:R-:W-:-:S04]  /*0160*/  @!P2 LOP3.LUT R9, RZ, R11, RZ, 0x33, !PT ;  /* 0x0000000bff09a212 */ /* 0x000fc800078e33ff */
[----:B------:R-:W0:Y:S01]  /*0170*/  I2F.U32.RP R0, R9 ;  /* 0x0000000900007306 */ /* 0x000e220000209000 */
[----:B------:R-:W-:-:S07]  /*0180*/  ISETP.NE.U32.AND P2, PT, R9, RZ, PT ;  /* 0x000000ff0900720c */ /* 0x000fce0003f45070 */
[----:B0-----:R-:W0:Y:S02]  /*0190*/  MUFU.RCP R0, R0 ;  /* 0x0000000000007308 */ /* 0x001e240000001000 */
[----:B0-----:R-:W-:-:S06]  /*01a0*/  VIADD R2, R0, 0xffffffe ;  /* 0x0ffffffe00027836 */ /* 0x001fcc0000000000 */
        /* <DEDUP_REMOVED lines=10> */
[----:B------:R-:W-:Y:S02]  /*0250*/  @P0 IMAD.IADD R4, R4, 0x1, -R9 ;  /* 0x0000000104040824 */ /* 0x000fe400078e0a09 */
[----:B------:R-:W-:-:S03]  /*0260*/  @P0 VIADD R5, R5, 0x1 ;  /* 0x0000000105050836 */ /* 0x000fc60000000000 */
[----:B------:R-:W-:-:S13]  /*0270*/  ISETP.GE.U32.AND P1, PT, R4, R9, PT ;  /* 0x000000090400720c */ /* 0x000fda0003f26070 */
[----:B------:R-:W-:Y:S01]  /*0280*/  @P1 VIADD R5, R5, 0x1 ;  /* 0x0000000105051836 */ /* 0x000fe20000000000 */
[----:B------:R-:W-:-:S04]  /*0290*/  @!P2 LOP3.LUT R5, RZ, R9, RZ, 0x33, !PT ;  /* 0x00000009ff05a212 */ /* 0x000fc800078e33ff */
[----:B------:R-:W-:-:S05]  /*02a0*/  IADD3 R0, PT, PT, -R5, RZ, RZ ;  /* 0x000000ff05007210 */ /* 0x000fca0007ffe1ff */
[----:B------:R-:W-:-:S04]  /*02b0*/  IMAD R0, R9, R0, UR4 ;  /* 0x0000000409007e24 */ /* 0x000fc8000f8e0200 */
[----:B0-----:R-:W-:-:S05]  /*02c0*/  IMAD R0, R0, R11, R2 ;  /* 0x0000000b00007224 */ /* 0x001fca00078e0202 */
[----:B------:R-:W-:-:S13]  /*02d0*/  ISETP.GE.U32.AND P0, PT, R0, R7, PT ;  /* 0x000000070000720c */ /* 0x000fda0003f06070 */
[----:B------:R-:W-:Y:S05]  /*02e0*/  @P0 EXIT ;  /* 0x000000000000094d */ /* 0x000fea0003800000 */
[----:B------:R-:W-:Y:S01]  /*02f0*/  IMAD.MOV.U32 R2, RZ, RZ, 0x3 ;  /* 0x00000003ff027424 */ /* 0x000fe200078e00ff */
[----:B------:R-:W0:Y:S03]  /*0300*/  LDCU.64 UR6, c[0x0][0x388] ;  /* 0x00007100ff0677ac */ /* 0x000e260008000a00 */
[----:B------:R-:W-:Y:S01]  /*0310*/  IMAD R2, R7, R2, 0x3 ;  /* 0x0000000307027424 */ /* 0x000fe200078e0202 */
[----:B------:R-:W1:Y:S04]  /*0320*/  LDCU.64 UR4, c[0x0][0x358] ;  /* 0x00006b00ff0477ac */ /* 0x000e680008000a00 */
[----:B------:R-:W-:-:S05]  /*0330*/  LOP3.LUT R2, R2, 0xfffffffc, RZ, 0xc0, !PT ;  /* 0xfffffffc02027812 */ /* 0x000fca00078ec0ff */
[----:B------:R-:W-:-:S04]  /*0340*/  IMAD R3, R5, R2, RZ ;  /* 0x0000000205037224 */ /* 0x000fc800078e02ff */
[----:B------:R-:W-:-:S04]  /*0350*/  IMAD R3, R0, 0x3, R3 ;  /* 0x0000000300037824 */ /* 0x000fc800078e0203 */
[C---:B------:R-:W-:Y:S02]  /*0360*/  VIADD R18, R3.reuse, 0x2 ;  /* 0x0000000203127836 */ /* 0x040fe40000000000 */
[----:B------:R-:W-:-:S03]  /*0370*/  VIADD R14, R3, 0x1 ;  /* 0x00000001030e7836 */ /* 0x000fc60000000000 */
[----:B0-----:R-:W-:Y:S02]  /*0380*/  IADD3 R18, P1, PT, R18, UR6, RZ ;  /* 0x0000000612127c10 */ /* 0x001fe4000ff3e0ff */
[----:B------:R-:W-:-:S03]  /*0390*/  IADD3 R14, P0, PT, R14, UR6, RZ ;  /* 0x000000060e0e7c10 */ /* 0x000fc6000ff1e0ff */
[----:B------:R-:W-:Y:S01]  /*03a0*/  IMAD.X R19, RZ, RZ, UR7, P1 ;  /* 0x00000007ff137e24 */ /* 0x000fe200088e06ff */
[----:B------:R-:W-:Y:S02]  /*03b0*/  IADD3.X R15, PT, PT, RZ, UR7, RZ, P0, !PT ;  /* 0x00000007ff0f7c10 */ /* 0x000fe400087fe4ff */
[----:B------:R-:W-:Y:S02]  /*03c0*/  IADD3 R16, P0, PT, R3, UR6, RZ ;  /* 0x0000000603107c10 */ /* 0x000fe4000ff1e0ff */
[----:B-1----:R-:W2:Y:S04]  /*03d0*/  LDG.E.U8 R18, desc[UR4][R18.64] ;  /* 0x0000000412127981 */ /* 0x002ea8000c1e1100 */
[----:B------:R0:W3:Y:S01]  /*03e0*/  LDG.E.U8 R4, desc[UR4][R14.64] ;  /* 0x000000040e047981 */ /* 0x0000e2000c1e1100 */
[----:B------:R-:W-:-:S05]  /*03f0*/  IMAD.X R17, RZ, RZ, UR7, P0 ;  /* 0x00000007ff117e24 */ /* 0x000fca00080e06ff */
[----:B------:R-:W4:Y:S01]  /*0400*/  LDG.E.U8 R16, desc[UR4][R16.64] ;  /* 0x0000000410107981 */ /* 0x000f22000c1e1100 */
[----:B------:R-:W1:Y:S01]  /*0410*/  MUFU.RCP64H R3, 3 ;  /* 0x4008000000037908 */ /* 0x000e620000001800 */
[----:B------:R-:W-:Y:S01]  /*0420*/  IMAD.MOV.U32 R20, RZ, RZ, 0x0 ;  /* 0x00000000ff147424 */ /* 0x000fe200078e00ff */
[----:B------:R-:W-:Y:S01]  /*0430*/  MOV R21, 0x40080000 ;  /* 0x4008000000157802 */ /* 0x000fe20000000f00 */
[----:B------:R-:W-:-:S06]  /*0440*/  IMAD.MOV.U32 R2, RZ, RZ, 0x1 ;  /* 0x00000001ff027424 */ /* 0x000fcc00078e00ff */
[----:B-1----:R-:W-:-:S08]  /*0450*/  DFMA R10, R2, -R20, 1 ;  /* 0x3ff00000020a742b */ /* 0x002fd00000000814 */
[----:B------:R-:W-:-:S08]  /*0460*/  DFMA R12, R10, R10, R10 ;  /* 0x0000000a0a0c722b */ /* 0x000fd0000000000a */
[----:B------:R-:W-:-:S08]  /*0470*/  DFMA R12, R2, R12, R2 ;  /* 0x0000000c020c722b */ /* 0x000fd00000000002 */
[----:B0-----:R-:W-:-:S08]  /*0480*/  DFMA R14, R12, -R20, 1 ;  /* 0x3ff000000c0e742b */ /* 0x001fd00000000814 */
[----:B------:R-:W-:Y:S01]  /*0490*/  DFMA R14, R12, R14, R12 ;  /* 0x0000000e0c0e722b */ /* 0x000fe2000000000c */
[----:B------:R-:W-:Y:S01]  /*04a0*/  BSSY.RECONVERGENT B0, `(.L_x_3) ;  /* 0x0000010000007945 */ /* 0x000fe20003800200 */
[----:B------:R-:W-:Y:S01]  /*04b0*/  IMAD R0, R5, R7, R0 ;  /* 0x0000000705007224 */ /* 0x000fe200078e0200 */
[----:B--2---:R-:W-:Y:S08]  /*04c0*/  I2F.F64.U16 R10, R18 ;  /* 0x00000012000a7312 */ /* 0x004ff00000101800 */
[----:B---3--:R-:W0:Y:S08]  /*04d0*/  I2F.F64.U16 R8, R4 ;  /* 0x0000000400087312 */ /* 0x008e300000101800 */
[----:B----4-:R-:W1:Y:S01]  /*04e0*/  I2F.F64.U16 R2, R16 ;  /* 0x0000001000027312 */ /* 0x010e620000101800 */
[----:B0-----:R-:W-:-:S08]  /*04f0*/  DADD R8, R8, R10 ;  /* 0x0000000008087229 */ /* 0x001fd0000000000a */
[----:B-1----:R-:W-:-:S08]  /*0500*/  DADD R8, R2, R8 ;  /* 0x0000000002087229 */ /* 0x002fd00000000008 */
[----:B------:R-:W-:-:S08]  /*0510*/  DMUL R2, R8, R14 ;  /* 0x0000000e08027228 */ /* 0x000fd00000000000 */
[----:B------:R-:W-:-:S08]  /*0520*/  DFMA R10, R2, -3, R8 ;  /* 0xc0080000020a782b */ /* 0x000fd00000000008 */
[----:B------:R-:W-:Y:S01]  /*0530*/  DFMA R2, R14, R10, R2 ;  /* 0x0000000a0e02722b */ /* 0x000fe20000000002 */
[----:B------:R-:W-:-:S09]  /*0540*/  FSETP.GEU.AND P1, PT, |R9|, 6.5827683646048100446e-37, PT ;  /* 0x036000000900780b */ /* 0x000fd20003f2e200 */
[----:B------:R-:W-:-:S05]  /*0550*/  FFMA R4, RZ, 2.125, R3 ;  /* 0x40080000ff047823 */ /* 0x000fca0000000003 */
[----:B------:R-:W-:-:S13]  /*0560*/  FSETP.GT.AND P0, PT, |R4|, 1.469367938527859385e-39, PT ;  /* 0x001000000400780b */ /* 0x000fda0003f04200 */
[----:B------:R-:W-:Y:S05]  /*0570*/  @P0 BRA P1, `(.L_x_4) ;  /* 0x0000000000080947 */ /* 0x000fea0000800000 */
[----:B------:R-:W-:-:S07]  /*0580*/  MOV R6, 0x5a0 ;  /* 0x000005a000067802 */ /* 0x000fce0000000f00 */
[----:B------:R-:W-:Y:S05]  /*0590*/  CALL.REL.NOINC `($__internal_0_$__cuda_sm20_div_rn_f64_full) ;  /* 0x0000000000287944 */ /* 0x000fea0003c00000 */
.L_x_4:
[----:B------:R-:W-:Y:S05]  /*05a0*/  BSYNC.RECONVERGENT B0 ;  /* 0x0000000000007941 */ /* 0x000fea0003800200 */
.L_x_3:
[----:B------:R-:W0:Y:S01]  /*05b0*/  LDC.64 R4, c[0x0][0x390] ;  /* 0x0000e400ff047b82 */ /* 0x000e220000000a00 */
[----:B------:R-:W1:Y:S01]  /*05c0*/  LDCU.64 UR6, c[0x0][0x380] ;  /* 0x00007000ff0677ac */ /* 0x000e620008000a00 */
[----:B------:R-:W2:Y:S01]  /*05d0*/  F2I.U32.F64.TRUNC R9, R2 ;  /* 0x0000000200097311 */ /* 0x000ea2000030d000 */
[----:B-1----:R-:W-:-:S05]  /*05e0*/  IADD3 R6, P0, PT, R0, UR6, RZ ;  /* 0x0000000600067c10 */ /* 0x002fca000ff1e0ff */
[----:B------:R-:W-:Y:S02]  /*05f0*/  IMAD.X R7, RZ, RZ, UR7, P0 ;  /* 0x00000007ff077e24 */ /* 0x000fe400080e06ff */
[----:B0-----:R-:W-:-:S03]  /*0600*/  IMAD.WIDE.U32 R4, R0, 0x8, R4 ;  /* 0x0000000800047825 */ /* 0x001fc600078e0004 */
[----:B--2---:R-:W-:Y:S04]  /*0610*/  STG.E.U8 desc[UR4][R6.64], R9 ;  /* 0x0000000906007986 */ /* 0x004fe8000c101104 */
[----:B------:R-:W-:Y:S01]  /*0620*/  STG.E.64 desc[UR4][R4.64], R2 ;  /* 0x0000000204007986 */ /* 0x000fe2000c101b04 */
[----:B------:R-:W-:Y:S05]  /*0630*/  EXIT ;  /* 0x000000000000794d */ /* 0x000fea0003800000 */
        .weak           $__internal_0_$__cuda_sm20_div_rn_f64_full
        .type           $__internal_0_$__cuda_sm20_div_rn_f64_full,@function
        .size           $__internal_0_$__cuda_sm20_div_rn_f64_full,(.L_x_366 - $__internal_0_$__cuda_sm20_div_rn_f64_full)
$__internal_0_$__cuda_sm20_div_rn_f64_full:
[----:B------:R-:W-:Y:S01]  /*0640*/  MOV R3, 0x3ff80000 ;  /* 0x3ff8000000037802 */ /* 0x000fe20000000f00 */
[----:B------:R-:W-:Y:S01]  /*0650*/  IMAD.MOV.U32 R2, RZ, RZ, 0x0 ;  /* 0x00000000ff027424 */ /* 0x000fe200078e00ff */
[----:B------:R-:W-:Y:S01]  /*0660*/  MOV R19, 0x40000000 ;  /* 0x4000000000137802 */ /* 0x000fe20000000f00 */
[----:B------:R-:W-:Y:S01]  /*0670*/  IMAD.MOV.U32 R10, RZ, RZ, 0x1 ;  /* 0x00000001ff0a7424 */ /* 0x000fe200078e00ff */
[----:B------:R-:W0:Y:S01]  /*0680*/  MUFU.RCP64H R11, R3 ;  /* 0x00000003000b7308 */ /* 0x000e220000001800 */
[----:B------:R-:W-:Y:S01]  /*0690*/  IMAD.MOV.U32 R5, RZ, RZ, R9 ;  /* 0x000000ffff057224 */ /* 0x000fe200078e0009 */
[----:B------:R-:W-:Y:S01]  /*06a0*/  BSSY.RECONVERGENT B1, `(.L_x_5) ;  /* 0x0000047000017945 */ /* 0x000fe20003800200 */
[----:B------:R-:W-:Y:S01]  /*06b0*/  IMAD.MOV.U32 R4, RZ, RZ, R8 ;  /* 0x000000ffff047224 */ /* 0x000fe200078e0008 */
[----:B------:R-:W-:Y:S01]  /*06c0*/  MOV R8, 0x1ca00000 ;  /* 0x1ca0000000087802 */ /* 0x000fe20000000f00 */
[----:B------:R-:W-:Y:S01]  /*06d0*/  VIADD R20, R19, 0xffffffff ;  /* 0xffffffff13147836 */ /* 0x000fe20000000000 */
[----:B------:R-:W-:-:S02]  /*06e0*/  FSETP.GEU.AND P1, PT, |R5|, 1.469367938527859385e-39, PT ;  /* 0x001000000500780b */ /* 0x000fc40003f2e200 */
[----:B------:R-:W-:-:S04]  /*06f0*/  LOP3.LUT R7, R5, 0x7ff00000, RZ, 0xc0, !PT ;  /* 0x7ff0000005077812 */ /* 0x000fc800078ec0ff */
[----:B------:R-:W-:Y:S01]  /*0700*/  ISETP.GE.U32.AND P0, PT, R7, 0x40000000, PT ;  /* 0x400000000700780c */ /* 0x000fe20003f06070 */
[----:B------:R-:W-:Y:S01]  /*0710*/  IMAD.MOV.U32 R18, RZ, RZ, R7 ;  /* 0x000000ffff127224 */ /* 0x000fe200078e0007 */
[----:B0-----:R-:W-:-:S08]  /*0720*/  DFMA R12, R10, -R2, 1 ;  /* 0x3ff000000a0c742b */ /* 0x001fd00000000802 */
[----:B------:R-:W-:-:S08]  /*0730*/  DFMA R12, R12, R12, R12 ;  /* 0x0000000c0c0c722b */ /* 0x000fd0000000000c */
[----:B------:R-:W-:Y:S01]  /*0740*/  DFMA R14, R10, R12, R10 ;  /* 0x0000000c0a0e722b */ /* 0x000fe2000000000a */
[----:B------:R-:W-:Y:S01]  /*0750*/  SEL R13, R8, 0x63400000, !P0 ;  /* 0x63400000080d7807 */ /* 0x000fe20004000000 */
[----:B------:R-:W-:-:S03]  /*0760*/  IMAD.MOV.U32 R8, RZ, RZ, R4 ;  /* 0x000000ffff087224 */ /* 0x000fc600078e0004 */
[C-C-:B------:R-:W-:Y:S02]  /*0770*/  @!P1 LOP3.LUT R10, R13.reuse, 0x80000000, R5.reuse, 0xf8, !PT ;  /* 0x800000000d0a9812 */ /* 0x140fe400078ef805 */
[----:B------:R-:W-:Y:S01]  /*0780*/  LOP3.LUT R9, R13, 0x800fffff, R5, 0xf8, !PT ;  /* 0x800fffff0d097812 */ /* 0x000fe200078ef805 */
[----:B------:R-:W-:Y:S01]  /*0790*/  DFMA R16, R14, -R2, 1 ;  /* 0x3ff000000e10742b */ /* 0x000fe20000000802 */
[----:B------:R-:W-:Y:S01]  /*07a0*/  @!P1 LOP3.LUT R11, R10, 0x100000, RZ, 0xfc, !PT ;  /* 0x001000000a0b9812 */ /* 0x000fe200078efcff */
[----:B------:R-:W-:-:S06]  /*07b0*/  @!P1 IMAD.MOV.U32 R10, RZ, RZ, RZ ;  /* 0x000000ffff0a9224 */ /* 0x000fcc00078e00ff */
[----:B------:R-:W-:Y:S02]  /*07c0*/  @!P1 DFMA R8, R8, 2, -R10 ;  /* 0x400000000808982b */ /* 0x000fe4000000080a */
[----:B------:R-:W-:-:S08]  /*07d0*/  DFMA R16, R14, R16, R14 ;  /* 0x000000100e10722b */ /* 0x000fd0000000000e */
[----:B------:R-:W-:Y:S01]  /*07e0*/  @!P1 LOP3.LUT R18, R9, 0x7ff00000, RZ, 0xc0, !PT ;  /* 0x7ff0000009129812 */ /* 0x000fe200078ec0ff */
[----:B------:R-:W-:-:S04]  /*07f0*/  DMUL R10, R16, R8 ;  /* 0x00000008100a7228 */ /* 0x000fc80000000000 */
[----:B------:R-:W-:-:S04]  /*0800*/  VIADD R12, R18, 0xffffffff ;  /* 0xffffffff120c7836 */ /* 0x000fc80000000000 */
[----:B------:R-:W-:Y:S01]  /*0810*/  DFMA R14, R10, -R2, R8 ;  /* 0x800000020a0e722b */ /* 0x000fe20000000008 */
[----:B------:R-:W-:-:S04]  /*0820*/  ISETP.GT.U32.AND P0, PT, R12, 0x7feffffe, PT ;  /* 0x7feffffe0c00780c */ /* 0x000fc80003f04070 */
[----:B------:R-:W-:-:S03]  /*0830*/  ISETP.GT.U32.OR P0, PT, R20, 0x7feffffe, P0 ;  /* 0x7feffffe1400780c */ /* 0x000fc60000704470 */
[----:B------:R-:W-:-:S10]  /*0840*/  DFMA R10, R16, R14, R10 ;  /* 0x0000000e100a722b */ /* 0x000fd4000000000a */
[----:B------:R-:W-:Y:S05]  /*0850*/  @P0 BRA `(.L_x_6) ;  /* 0x0000000000680947 */ /* 0x000fea0003800000 */
[----:B------:R-:W-:-:S05]  /*0860*/  IMAD.MOV.U32 R4, RZ, RZ, 0x40000000 ;  /* 0x40000000ff047424 */ /* 0x000fca00078e00ff */
[----:B------:R-:W-:-:S04]  /*0870*/  VIADDMNMX R7, R7, -R4, 0xb9600000, !PT ;  /* 0xb960000007077446 */ /* 0x000fc80007800904 */
[----:B------:R-:W-:-:S04]  /*0880*/  VIMNMX R4, PT, PT, R7, 0x46a00000, PT ;  /* 0x46a0000007047848 */ /* 0x000fc80003fe0100 */
[----:B------:R-:W-:Y:S01]  /*0890*/  IADD3 R7, PT, PT, -R13, R4, RZ ;  /* 0x000000040d077210 */ /* 0x000fe20007ffe1ff */
[----:B------:R-:W-:-:S04]  /*08a0*/  IMAD.MOV.U32 R4, RZ, RZ, RZ ;  /* 0x000000ffff047224 */ /* 0x000fc800078e00ff */
[----:B------:R-:W-:-:S06]  /*08b0*/  VIADD R5, R7, 0x7fe00000 ;  /* 0x7fe0000007057836 */ /* 0x000fcc0000000000 */
[----:B------:R-:W-:-:S10]  /*08c0*/  DMUL R12, R10, R4 ;  /* 0x000000040a0c7228 */ /* 0x000fd40000000000 */
[----:B------:R-:W-:-:S13]  /*08d0*/  FSETP.GTU.AND P0, PT, |R13|, 1.469367938527859385e-39, PT ;  /* 0x001000000d00780b */ /* 0x000fda0003f0c200 */
[----:B------:R-:W-:Y:S05]  /*08e0*/  @P0 BRA `(.L_x_7) ;  /* 0x0000000000880947 */ /* 0x000fea0003800000 */
[----:B------:R-:W-:Y:S01]  /*08f0*/  DFMA R2, R10, -R2, R8 ;  /* 0x800000020a02722b */ /* 0x000fe20000000008 */
[----:B------:R-:W-:-:S09]  /*0900*/  IMAD.MOV.U32 R4, RZ, RZ, RZ ;  /* 0x000000ffff047224 */ /* 0x000fd200078e00ff */
[C---:B------:R-:W-:Y:S02]  /*0910*/  FSETP.NEU.AND P0, PT, R3.reuse, RZ, PT ;  /* 0x000000ff0300720b */ /* 0x040fe40003f0d000 */
[----:B------:R-:W-:-:S04]  /*0920*/  LOP3.LUT R2, R3, 0x40080000, RZ, 0x3c, !PT ;  /* 0x4008000003027812 */ /* 0x000fc800078e3cff */
[----:B------:R-:W-:-:S04]  /*0930*/  LOP3.LUT R9, R2, 0x80000000, RZ, 0xc0, !PT ;  /* 0x8000000002097812 */ /* 0x000fc800078ec0ff */
[----:B------:R-:W-:-:S03]  /*0940*/  LOP3.LUT R5, R9, R5, RZ, 0xfc, !PT ;  /* 0x0000000509057212 */ /* 0x000fc600078efcff */
[----:B------:R-:W-:Y:S05]  /*0950*/  @!P0 BRA `(.L_x_7) ;  /* 0x00000000006c8947 */ /* 0x000fea0003800000 */
[C---:B------:R-:W-:Y:S01]  /*0960*/  IADD3 R3, PT, PT, -R7.reuse, RZ, RZ ;  /* 0x000000ff07037210 */ /* 0x040fe20007ffe1ff */
[----:B------:R-:W-:Y:S01]  /*0970*/  IMAD.MOV.U32 R2, RZ, RZ, RZ ;  /* 0x000000ffff027224 */ /* 0x000fe200078e00ff */
[----:B------:R-:W-:Y:S01]  /*0980*/  DMUL.RP R4, R10, R4 ;  /* 0x000000040a047228 */ /* 0x000fe20000008000 */
[----:B------:R-:W-:-:S04]  /*0990*/  IADD3 R7, PT, PT, -R7, -0x43300000, RZ ;  /* 0xbcd0000007077810 */ /* 0x000fc80007ffe1ff */
[----:B------:R-:W-:-:S05]  /*09a0*/  DFMA R2, R12, -R2, R10 ;  /* 0x800000020c02722b */ /* 0x000fca000000000a */
[----:B------:R-:W-:-:S05]  /*09b0*/  LOP3.LUT R9, R5, R9, RZ, 0x3c, !PT ;  /* 0x0000000905097212 */ /* 0x000fca00078e3cff */
[----:B------:R-:W-:-:S04]  /*09c0*/  FSETP.NEU.AND P0, PT, |R3|, R7, PT ;  /* 0x000000070300720b */ /* 0x000fc80003f0d200 */
[----:B------:R-:W-:Y:S02]  /*09d0*/  FSEL R12, R4, R12, !P0 ;  /* 0x0000000c040c7208 */ /* 0x000fe40004000000 */
[----:B------:R-:W-:Y:S01]  /*09e0*/  FSEL R13, R9, R13, !P0 ;  /* 0x0000000d090d7208 */ /* 0x000fe20004000000 */
[----:B------:R-:W-:Y:S06]  /*09f0*/  BRA `(.L_x_7) ;  /* 0x0000000000447947 */ /* 0x000fec0003800000 */
.L_x_6:
[----:B------:R-:W-:-:S14]  /*0a00*/  DSETP.NAN.AND P0, PT, R4, R4, PT ;  /* 0x000000040400722a */ /* 0x000fdc0003f08000 */
[----:B------:R-:W-:Y:S05]  /*0a10*/  @P0 BRA `(.L_x_8) ;  /* 0x0000000000340947 */ /* 0x000fea0003800000 */
[----:B------:R-:W-:Y:S01]  /*0a20*/  ISETP.NE.AND P0, PT, R18, R19, PT ;  /* 0x000000131200720c */ /* 0x000fe20003f05270 */
[----:B------:R-:W-:Y:S02]  /*0a30*/  IMAD.MOV.U32 R12, RZ, RZ, 0x0 ;  /* 0x00000000ff0c7424 */ /* 0x000fe400078e00ff */
[----:B------:R-:W-:-:S10]  /*0a40*/  IMAD.MOV.U32 R13, RZ, RZ, -0x80000 ;  /* 0xfff80000ff0d7424 */ /* 0x000fd400078e00ff */
[----:B------:R-:W-:Y:S05]  /*0a50*/  @!P0 BRA `(.L_x_7) ;  /* 0x00000000002c8947 */ /* 0x000fea0003800000 */
[----:B------:R-:W-:Y:S02]  /*0a60*/  ISETP.NE.AND P0, PT, R18, 0x7ff00000, PT ;  /* 0x7ff000001200780c */ /* 0x000fe40003f05270 */
[----:B------:R-:W-:Y:S02]  /*0a70*/  LOP3.LUT R4, R5, 0x40080000, RZ, 0x3c, !PT ;  /* 0x4008000005047812 */ /* 0x000fe400078e3cff */
[----:B------:R-:W-:Y:S02]  /*0a80*/  ISETP.EQ.OR P0, PT, R19, RZ, !P0 ;  /* 0x000000ff1300720c */ /* 0x000fe40004702670 */
[----:B------:R-:W-:-:S11]  /*0a90*/  LOP3.LUT R13, R4, 0x80000000, RZ, 0xc0, !PT ;  /* 0x80000000040d7812 */ /* 0x000fd600078ec0ff */
[----:B------:R-:W-:Y:S02]  /*0aa0*/  @P0 LOP3.LUT R2, R13, 0x7ff00000, RZ, 0xfc, !PT ;  /* 0x7ff000000d020812 */ /* 0x000fe400078efcff */
[----:B------:R-:W-:Y:S01]  /*0ab0*/  @!P0 MOV R12, RZ ;  /* 0x000000ff000c8202 */ /* 0x000fe20000000f00 */
[----:B------:R-:W-:Y:S02]  /*0ac0*/  @P0 IMAD.MOV.U32 R12, RZ, RZ, RZ ;  /* 0x000000ffff0c0224 */ /* 0x000fe400078e00ff */
[----:B------:R-:W-:Y:S01]  /*0ad0*/  @P0 IMAD.MOV.U32 R13, RZ, RZ, R2 ;  /* 0x000000ffff0d0224 */ /* 0x000fe200078e0002 */
[----:B------:R-:W-:Y:S06]  /*0ae0*/  BRA `(.L_x_7) ;  /* 0x0000000000087947 */ /* 0x000fec0003800000 */
.L_x_8:
[----:B------:R-:W-:Y:S01]  /*0af0*/  LOP3.LUT R13, R5, 0x80000, RZ, 0xfc, !PT ;  /* 0x00080000050d7812 */ /* 0x000fe200078efcff */
[----:B------:R-:W-:-:S07]  /*0b00*/  IMAD.MOV.U32 R12, RZ, RZ, R4 ;  /* 0x000000ffff0c7224 */ /* 0x000fce00078e0004 */
.L_x_7:
[----:B------:R-:W-:Y:S05]  /*0b10*/  BSYNC.RECONVERGENT B1 ;  /* 0x0000000000017941 */ /* 0x000fea0003800200 */
.L_x_5:
[----:B------:R-:W-:Y:S01]  /*0b20*/  IMAD.MOV.U32 R7, RZ, RZ, 0x0 ;  /* 0x00000000ff077424 */ /* 0x000fe200078e00ff */
[----:B------:R-:W-:Y:S01]  /*0b30*/  MOV R2, R12 ;  /* 0x0000000c00027202 */ /* 0x000fe20000000f00 */
[----:B------:R-:W-:Y:S02]  /*0b40*/  IMAD.MOV.U32 R3, RZ, RZ, R13 ;  /* 0x000000ffff037224 */ /* 0x000fe400078e000d */
[----:B------:R-:W-:Y:S05]  /*0b50*/  RET.REL.NODEC R6 `(_Z8BWKernelPhS_Pdj) ;  /* 0xfffffff406287950 */ /* 0x000fea0003c3ffff */
.L_x_9:
        /* <DEDUP_REMOVED lines=10> */
.L_x_366:


//--------------------- .text._Z3SADPjPdS0_P11pixelCoordsjjj --------------------------
	.section	.text._Z3SADPjPdS0_P11pixelCoordsjjj,"ax",@progbits
	.align	128
        .global         _Z3SADPjPdS0_P11pixelCoordsjjj
        .type           _Z3SADPjPdS0_P11pixelCoordsjjj,@function
        .size           _Z3SADPjPdS0_P11pixelCoordsjjj,(.L_x_373 - _Z3SADPjPdS0_P11pixelCoordsjjj)
        .other          _Z3SADPjPdS0_P11pixelCoordsjjj,@"STO_CUDA_ENTRY STV_DEFAULT"
_Z3SADPjPdS0_P11pixelCoordsjjj:
.text._Z3SADPjPdS0_P11pixelCoordsjjj:
        /* <DEDUP_REMOVED lines=10> */
[----:B------:R-:W2:Y:S06]  /*00a0*/  LDCU UR4, c[0x0][0x3a4] ;  /* 0x00007480ff0477ac */ /* 0x000eac0008000800 */
[----:B------:R-:W3:Y:S01]  /*00b0*/  LDC.64 R6, c[0x0][0x390] ;  /* 0x0000e400ff067b82 */ /* 0x000ee20000000a00 */
[----:B0-----:R-:W-:-:S07]  /*00c0*/  IMAD.WIDE.U32 R2, R5, 0x8, R2 ;  /* 0x0000000805027825 */ /* 0x001fce00078e0002 */
[----:B------:R-:W0:Y:S01]  /*00d0*/  LDC.64 R4, c[0x0][0x388] ;  /* 0x0000e200ff047b82 */ /* 0x000e220000000a00 */
[----:B-1----:R-:W2:Y:S04]  /*00e0*/  LDG.E R0, desc[UR6][R2.64] ;  /* 0x0000000602007981 */ /* 0x002ea8000c1e1900 */
[----:B------:R-:W2:Y:S02]  /*00f0*/  LDG.E R9, desc[UR6][R2.64+0x4] ;  /* 0x0000040602097981 */ /* 0x000ea4000c1e1900 */
[----:B--2---:R-:W-:-:S04]  /*0100*/  IMAD R9, R0, UR4, R9 ;  /* 0x0000000400097c24 */ /* 0x004fc8000f8e0209 */
[----:B0-----:R-:W-:-:S04]  /*0110*/  IMAD.WIDE.U32 R4, R9, 0x8, R4 ;  /* 0x0000000809047825 */ /* 0x001fc800078e0004 */
[----:B---3--:R-:W-:Y:S02]  /*0120*/  IMAD.WIDE.U32 R6, R9, 0x8, R6 ;  /* 0x0000000809067825 */ /* 0x008fe400078e0006 */
[----:B------:R-:W2:Y:S04]  /*0130*/  LDG.E.64 R4, desc[UR6][R4.64] ;  /* 0x0000000604047981 */ /* 0x000ea8000c1e1b00 */
[----:B------:R-:W2:Y:S01]  /*0140*/  LDG.E.64 R6, desc[UR6][R6.64] ;  /* 0x0000000606067981 */ /* 0x000ea2000c1e1b00 */
[----:B------:R-:W0:Y:S01]  /*0150*/  LDC.64 R2, c[0x0][0x380] ;  /* 0x0000e000ff027b82 */ /* 0x000e220000000a00 */
[----:B------:R-:W-:Y:S01]  /*0160*/  VOTEU.ANY UR4, UPT, PT ;  /* 0x0000000000047886 */ /* 0x000fe200038e0100 */
[----:B------:R-:W1:Y:S01]  /*0170*/  S2R R0, SR_LANEID ;  /* 0x0000000000007919 */ /* 0x000e620000000000 */
[----:B------:R-:W-:-:S06]  /*0180*/  UFLO.U32 UR4, UR4 ;  /* 0x00000004000472bd */ /* 0x000fcc00080e0000 */
[----:B-1----:R-:W-:Y:S01]  /*0190*/  ISETP.EQ.U32.AND P0, PT, R0, UR4, PT ;  /* 0x0000000400007c0c */ /* 0x002fe2000bf02070 */
[----:B--2---:R-:W-:-:S08]  /*01a0*/  DADD R8, R4, -R6 ;  /* 0x0000000004087229 */ /* 0x004fd00000000806 */
[----:B------:R-:W-:-:S10]  /*01b0*/  DADD R8, R8, 0.5 ;  /* 0x3fe0000008087429 */ /* 0x000fd40000000000 */
[----:B------:R-:W1:Y:S02]  /*01c0*/  F2I.F64.TRUNC R8, R8 ;  /* 0x0000000800087311 */ /* 0x000e64000030d100 */
[----:B-1----:R-:W-:-:S04]  /*01d0*/  IABS R10, R8 ;  /* 0x00000008000a7213 */ /* 0x002fc80000000000 */
[----:B------:R-:W1:Y:S02]  /*01e0*/  REDUX.SUM UR5, R10 ;  /* 0x000000000a0573c4 */ /* 0x000e64000000c000 */
[----:B-1----:R-:W-:-:S05]  /*01f0*/  MOV R5, UR5 ;  /* 0x0000000500057c02 */ /* 0x002fca0008000f00 */
[----:B0-----:R-:W-:Y:S01]  /*0200*/  @P0 REDG.E.ADD.STRONG.GPU desc[UR6][R2.64], R5 ;  /* 0x000000050200098e */ /* 0x001fe2000c12e106 */
[----:B------:R-:W-:Y:S05]  /*0210*/  EXIT ;  /* 0x000000000000794d */ /* 0x000fea0003800000 */
.L_x_10:
        /* <DEDUP_REMOVED lines=14> */
.L_x_373:


//--------------------- .text._Z9ConvolutePdS_P11pixelCoordsPhjj --------------------------
	.section	.text._Z9ConvolutePdS_P11pixelCoordsPhjj,"ax",@progbits
	.align	128
        .global         _Z9ConvolutePdS_P11pixelCoordsPhjj
        .type           _Z9ConvolutePdS_P11pixelCoordsPhjj,@function
        .size           _Z9ConvolutePdS_P11pixelCoordsPhjj,(.L_x_374 - _Z9ConvolutePdS_P11pixelCoordsPhjj)
        .other          _Z9ConvolutePdS_P11pixelCoordsPhjj,@"STO_CUDA_ENTRY STV_DEFAULT"
_Z9ConvolutePdS_P11pixelCoordsPhjj:
.text._Z9ConvolutePdS_P11pixelCoordsPhjj:
        /* <DEDUP_REMOVED lines=8> */
[----:B------:R-:W0:Y:S01]  /*0080*/  LDCU.64 UR6, c[0x0][0x398] ;  /* 0x00007300ff0677ac */ /* 0x000e220008000a00 */
[----:B------:R-:W1:Y:S01]  /*0090*/  LDC.64 R4, c[0x0][0x390] ;  /* 0x0000e400ff047b82 */ /* 0x000e620000000a00 */
[----:B------:R-:W2:Y:S01]  /*00a0*/  LDCU.64 UR4, c[0x0][0x358] ;  /* 0x00006b00ff0477ac */ /* 0x000ea20008000a00 */
[----:B0-----:R-:W-:-:S04]  /*00b0*/  IADD3 R6, P0, PT, R3, UR6, RZ ;  /* 0x0000000603067c10 */ /* 0x001fc8000ff1e0ff */
[----:B------:R-:W-:Y:S01]  /*00c0*/  IADD3.X R7, PT, PT, RZ, UR7, RZ, P0, !PT ;  /* 0x00000007ff077c10 */ /* 0x000fe200087fe4ff */
[----:B-1----:R-:W-:-:S04]  /*00d0*/  IMAD.WIDE.U32 R4, R3, 0x8, R4 ;  /* 0x0000000803047825 */ /* 0x002fc800078e0004 */
[----:B--2---:R-:W2:Y:S01]  /*00e0*/  LDG.E.U8 R6, desc[UR4][R6.64] ;  /* 0x0000000406067981 */ /* 0x004ea2000c1e1100 */
[----:B------:R-:W0:Y:S03]  /*00f0*/  LDC R3, c[0x0][0x3a4] ;  /* 0x0000e900ff037b82 */ /* 0x000e260000000800 */
[----:B------:R-:W0:Y:S04]  /*0100*/  LDG.E R2, desc[UR4][R4.64] ;  /* 0x0000000404027981 */ /* 0x000e28000c1e1900 */
[----:B------:R-:W0:Y:S01]  /*0110*/  LDG.E R8, desc[UR4][R4.64+0x4] ;  /* 0x0000040404087981 */ /* 0x000e22000c1e1900 */
[----:B------:R-:W-:Y:S01]  /*0120*/  BSSY.RECONVERGENT B0, `(.L_x_11) ;  /* 0x0000079000007945 */ /* 0x000fe20003800200 */
[----:B--2---:R-:W-:Y:S01]  /*0130*/  ISETP.GT.AND P0, PT, R6, 0x1, PT ;  /* 0x000000010600780c */ /* 0x004fe20003f04270 */
[----:B0-----:R-:W-:-:S12]  /*0140*/  IMAD R0, R2, R3, R8 ;  /* 0x0000000302007224 */ /* 0x001fd800078e0208 */
[----:B------:R-:W-:Y:S05]  /*0150*/  @P0 BRA `(.L_x_12) ;  /* 0x0000000400c40947 */ /* 0x000fea0003800000 */
[----:B------:R-:W-:-:S13]  /*0160*/  ISETP.NE.AND P0, PT, R6, RZ, PT ;  /* 0x000000ff0600720c */ /* 0x000fda0003f05270 */
[----:B------:R-:W-:Y:S05]  /*0170*/  @!P0 BRA `(.L_x_13) ;  /* 0x0000000400388947 */ /* 0x000fea0003800000 */
[----:B------:R-:W-:-:S13]  /*0180*/  ISETP.NE.AND P0, PT, R6, 0x1, PT ;  /* 0x000000010600780c */ /* 0x000fda0003f05270 */
[----:B------:R-:W-:Y:S05]  /*0190*/  @P0 BRA `(.L_x_14) ;  /* 0x0000000400c40947 */ /* 0x000fea0003800000 */
[----:B------:R-:W0:Y:S01]  /*01a0*/  LDC.64 R20, c[0x0][0x388] ;  /* 0x0000e200ff147b82 */ /* 0x000e220000000a00 */
[----:B------:R-:W-:Y:S01]  /*01b0*/  IADD3 R2, PT, PT, R2, -0x2, RZ ;  /* 0xfffffffe02027810 */ /* 0x000fe20007ffe0ff */
[----:B------:R-:W1:Y:S04]  /*01c0*/  LDCU.128 UR8, c[0x3][0x90] ;  /* 0x00c01200ff0877ac */ /* 0x000e680008000c00 */
[----:B------:R-:W-:Y:S01]  /*01d0*/  IMAD R2, R2, R3, R8 ;  /* 0x0000000302027224 */ /* 0x000fe200078e0208 */
[----:B------:R-:W2:Y:S04]  /*01e0*/  LDCU.128 UR12, c[0x3][0xa0] ;  /* 0x00c01400ff0c77ac */ /* 0x000ea80008000c00 */
[----:B------:R-:W-:Y:S01]  /*01f0*/  IADD3 R5, PT, PT, R2, -0x2, RZ ;  /* 0xfffffffe02057810 */ /* 0x000fe20007ffe0ff */
[----:B------:R-:W3:Y:S04]  /*0200*/  LDCU.64 UR6, c[0x3][0x150] ;  /* 0x00c02a00ff0677ac */ /* 0x000ee80008000a00 */
[----:B0-----:R-:W-:-:S05]  /*0210*/  IMAD.WIDE R20, R5, 0x8, R20 ;  /* 0x0000000805147825 */ /* 0x001fca00078e0214 */
[----:B------:R-:W1:Y:S04]  /*0220*/  LDG.E.64 R6, desc[UR4][R20.64] ;  /* 0x0000000414067981 */ /* 0x000e68000c1e1b00 */
[----:B------:R-:W4:Y:S04]  /*0230*/  LDG.E.64 R8, desc[UR4][R20.64+0x8] ;  /* 0x0000080414087981 */ /* 0x000f28000c1e1b00 */
[----:B------:R-:W2:Y:S04]  /*0240*/  LDG.E.64 R10, desc[UR4][R20.64+0x10] ;  /* 0x00001004140a7981 */ /* 0x000ea8000c1e1b00 */
[----:B------:R-:W5:Y:S04]  /*0250*/  LDG.E.64 R12, desc[UR4][R20.64+0x18] ;  /* 0x00001804140c7981 */ /* 0x000f68000c1e1b00 */
[----:B------:R0:W3:Y:S02]  /*0260*/  LDG.E.64 R14, desc[UR4][R20.64+0x20] ;  /* 0x00002004140e7981 */ /* 0x0000e4000c1e1b00 */
[----:B0-----:R-:W-:-:S05]  /*0270*/  IMAD.WIDE R20, R3, 0x8, R20 ;  /* 0x0000000803147825 */ /* 0x001fca00078e0214 */
[----:B------:R-:W3:Y:S04]  /*0280*/  LDG.E.64 R16, desc[UR4][R20.64] ;  /* 0x0000000414107981 */ /* 0x000ee8000c1e1b00 */
[----:B------:R-:W3:Y:S04]  /*0290*/  LDG.E.64 R18, desc[UR4][R20.64+0x8] ;  /* 0x0000080414127981 */ /* 0x000ee8000c1e1b00 */
[----:B------:R-:W3:Y:S04]  /*02a0*/  LDG.E.64 R24, desc[UR4][R20.64+0x10] ;  /* 0x0000100414187981 */ /* 0x000ee8000c1e1b00 */
[----:B------:R-:W3:Y:S01]  /*02b0*/  LDG.E.64 R22, desc[UR4][R20.64+0x18] ;  /* 0x0000180414167981 */ /* 0x000ee2000c1e1b00 */
[----:B------:R-:W-:-:S03]  /*02c0*/  IMAD.WIDE R26, R3, 0x8, R20 ;  /* 0x00000008031a7825 */ /* 0x000fc600078e0214 */
[----:B------:R0:W3:Y:S01]  /*02d0*/  LDG.E.64 R4, desc[UR4][R20.64+0x20] ;  /* 0x0000200414047981 */ /* 0x0000e2000c1e1b00 */
[----:B-1----:R-:W-:-:S03]  /*02e0*/  DFMA R28, R6, UR8, RZ ;  /* 0x00000008061c7c2b */ /* 0x002fc600080000ff */
[----:B------:R-:W3:Y:S05]  /*02f0*/  LDG.E.64 R6, desc[UR4][R26.64] ;  /* 0x000000041a067981 */ /* 0x000eea000c1e1b00 */
[----:B----4-:R-:W-:Y:S01]  /*0300*/  DFMA R28, R8, UR10, R28 ;  /* 0x0000000a081c7c2b */ /* 0x010fe2000800001c */
[----:B------:R-:W3:Y:S01]  /*0310*/  LDCU.128 UR8, c[0x3][0xb0] ;  /* 0x00c01600ff0877ac */ /* 0x000ee20008000c00 */
[----:B------:R-:W4:Y:S06]  /*0320*/  LDG.E.64 R8, desc[UR4][R26.64+0x8] ;  /* 0x000008041a087981 */ /* 0x000f2c000c1e1b00 */
[----:B--2---:R-:W-:Y:S01]  /*0330*/  DFMA R28, R10, UR12, R28 ;  /* 0x0000000c0a1c7c2b */ /* 0x004fe2000800001c */
[----:B------:R-:W2:Y:S07]  /*0340*/  LDG.E.64 R10, desc[UR4][R26.64+0x10] ;  /* 0x000010041a0a7981 */ /* 0x000eae000c1e1b00 */
[----:B-----5:R-:W-:Y:S01]  /*0350*/  DFMA R28, R12, UR14, R28 ;  /* 0x0000000e0c1c7c2b */ /* 0x020fe2000800001c */
[----:B------:R-:W1:Y:S01]  /*0360*/  LDCU.128 UR12, c[0x3][0xc0] ;  /* 0x00c01800ff0c77ac */ /* 0x000e620008000c00 */
[----:B------:R-:W5:Y:S06]  /*0370*/  LDG.E.64 R12, desc[UR4][R26.64+0x18] ;  /* 0x000018041a0c7981 */ /* 0x000f6c000c1e1b00 */
[----:B---3--:R-:W-:-:S08]  /*0380*/  DFMA R14, R14, UR8, R28 ;  /* 0x000000080e0e7c2b */ /* 0x008fd0000800001c */
[----:B0-----:R-:W-:Y:S01]  /*0390*/  DFMA R20, R16, UR10, R14 ;  /* 0x0000000a10147c2b */ /* 0x001fe2000800000e */
[----:B------:R-:W0:Y:S01]  /*03a0*/  LDCU.128 UR8, c[0x3][0xd0] ;  /* 0x00c01a00ff0877ac */ /* 0x000e220008000c00 */
[----:B------:R3:W5:Y:S01]  /*03b0*/  LDG.E.64 R14, desc[UR4][R26.64+0x20] ;  /* 0x000020041a0e7981 */ /* 0x000762000c1e1b00 */
[----:B------:R-:W-:-:S05]  /*03c0*/  IMAD.WIDE R16, R3, 0x8, R26 ;  /* 0x0000000803107825 */ /* 0x000fca00078e021a */
[----:B-1----:R-:W-:Y:S01]  /*03d0*/  DFMA R28, R18, UR12, R20 ;  /* 0x0000000c121c7c2b */ /* 0x002fe20008000014 */
[----:B------:R-:W5:Y:S04]  /*03e0*/  LDG.E.64 R18, desc[UR4][R16.64] ;  /* 0x0000000410127981 */ /* 0x000f68000c1e1b00 */
[----:B------:R-:W5:Y:S03]  /*03f0*/  LDG.E.64 R20, desc[UR4][R16.64+0x8] ;  /* 0x0000080410147981 */ /* 0x000f66000c1e1b00 */
[----:B------:R-:W-:Y:S01]  /*0400*/  DFMA R28, R24, UR14, R28 ;  /* 0x0000000e181c7c2b */ /* 0x000fe2000800001c */
[----:B------:R-:W1:Y:S01]  /*0410*/  LDCU.128 UR12, c[0x3][0xe0] ;  /* 0x00c01c00ff0c77ac */ /* 0x000e620008000c00 */
[----:B------:R-:W5:Y:S06]  /*0420*/  LDG.E.64 R24, desc[UR4][R16.64+0x10] ;  /* 0x0000100410187981 */ /* 0x000f6c000c1e1b00 */
[----:B0-----:R-:W-:Y:S01]  /*0430*/  DFMA R28, R22, UR8, R28 ;  /* 0x00000008161c7c2b */ /* 0x001fe2000800001c */
[----:B------:R-:W5:Y:S01]  /*0440*/  LDG.E.64 R22, desc[UR4][R16.64+0x18] ;  /* 0x0000180410167981 */ /* 0x000f62000c1e1b00 */
[----:B------:R-:W-:-:S06]  /*0450*/  IMAD.WIDE R2, R3, 0x8, R16 ;  /* 0x0000000803027825 */ /* 0x000fcc00078e0210 */
[----:B---3--:R-:W-:Y:S01]  /*0460*/  DFMA R26, R4, UR10, R28 ;  /* 0x0000000a041a7c2b */ /* 0x008fe2000800001c */
[----:B------:R-:W2:Y:S01]  /*0470*/  LDCU.128 UR8, c[0x3][0xf0] ;  /* 0x00c01e00ff0877ac */ /* 0x000ea20008000c00 */
[----:B------:R-:W3:Y:S04]  /*0480*/  LDG.E.64 R4, desc[UR4][R16.64+0x20] ;  /* 0x0000200410047981 */ /* 0x000ee8000c1e1b00 */
[----:B------:R-:W3:Y:S02]  /*0490*/  LDG.E.64 R16, desc[UR4][R2.64+0x20] ;  /* 0x0000200402107981 */ /* 0x000ee4000c1e1b00 */
[----:B-1----:R-:W-:Y:S02]  /*04a0*/  DFMA R26, R6, UR12, R26 ;  /* 0x0000000c061a7c2b */ /* 0x002fe4000800001a */
[----:B------:R-:W3:Y:S06]  /*04b0*/  LDG.E.64 R6, desc[UR4][R2.64] ;  /* 0x0000000402067981 */ /* 0x000eec000c1e1b00 */
[----:B----4-:R-:W-:Y:S01]  /*04c0*/  DFMA R26, R8, UR14, R26 ;  /* 0x0000000e081a7c2b */ /* 0x010fe2000800001a */
[----:B------:R-:W0:Y:S01]  /*04d0*/  LDCU.128 UR12, c[0x3][0x110] ;  /* 0x00c02200ff0c77ac */ /* 0x000e220008000c00 */
[----:B------:R-:W4:Y:S06]  /*04e0*/  LDG.E.64 R8, desc[UR4][R2.64+0x8] ;  /* 0x0000080402087981 */ /* 0x000f2c000c1e1b00 */
[----:B--2---:R-:W-:Y:S01]  /*04f0*/  DFMA R26, R10, UR8, R26 ;  /* 0x000000080a1a7c2b */ /* 0x004fe2000800001a */
[----:B------:R-:W2:Y:S07]  /*0500*/  LDG.E.64 R10, desc[UR4][R2.64+0x10] ;  /* 0x00001004020a7981 */ /* 0x000eae000c1e1b00 */
[----:B-----5:R-:W-:Y:S01]  /*0510*/  DFMA R26, R12, UR10, R26 ;  /* 0x0000000a0c1a7c2b */ /* 0x020fe2000800001a */
[----:B------:R-:W1:Y:S01]  /*0520*/  LDCU.128 UR8, c[0x3][0x100] ;  /* 0x00c02000ff0877ac */ /* 0x000e620008000c00 */
[----:B------:R5:W2:Y:S02]  /*0530*/  LDG.E.64 R12, desc[UR4][R2.64+0x18] ;  /* 0x00001804020c7981 */ /* 0x000aa4000c1e1b00 */
[----:B-----5:R-:W5:Y:S04]  /*0540*/  LDC.64 R2, c[0x0][0x380] ;  /* 0x0000e000ff027b82 */ /* 0x020f680000000a00 */
[----:B-1----:R-:W-:-:S08]  /*0550*/  DFMA R14, R14, UR8, R26 ;  /* 0x000000080e0e7c2b */ /* 0x002fd0000800001a */
[----:B------:R-:W-:Y:S01]  /*0560*/  DFMA R14, R18, UR10, R14 ;  /* 0x0000000a120e7c2b */ /* 0x000fe2000800000e */
[----:B------:R-:W1:Y:S07]  /*0570*/  LDCU.128 UR8, c[0x3][0x120] ;  /* 0x00c02400ff0877ac */ /* 0x000e6e0008000c00 */
[----:B0-----:R-:W-:-:S08]  /*0580*/  DFMA R14, R20, UR12, R14 ;  /* 0x0000000c140e7c2b */ /* 0x001fd0000800000e */
[----:B------:R-:W-:Y:S01]  /*0590*/  DFMA R14, R24, UR14, R14 ;  /* 0x0000000e180e7c2b */ /* 0x000fe2000800000e */
[----:B------:R-:W0:Y:S07]  /*05a0*/  LDCU.128 UR12, c[0x3][0x130] ;  /* 0x00c02600ff0c77ac */ /* 0x000e2e0008000c00 */
[----:B-1----:R-:W-:-:S08]  /*05b0*/  DFMA R14, R22, UR8, R14 ;  /* 0x00000008160e7c2b */ /* 0x002fd0000800000e */
[----:B---3--:R-:W-:Y:S01]  /*05c0*/  DFMA R4, R4, UR10, R14 ;  /* 0x0000000a04047c2b */ /* 0x008fe2000800000e */
[----:B------:R-:W2:Y:S01]  /*05d0*/  LDCU.128 UR8, c[0x3][0x140] ;  /* 0x00c02800ff0877ac */ /* 0x000ea20008000c00 */
[----:B-----5:R-:W-:-:S06]  /*05e0*/  IMAD.WIDE.U32 R2, R0, 0x8, R2 ;  /* 0x0000000800027825 */ /* 0x020fcc00078e0002 */
[----:B0-----:R-:W-:-:S08]  /*05f0*/  DFMA R4, R6, UR12, R4 ;  /* 0x0000000c06047c2b */ /* 0x001fd00008000004 */
[----:B----4-:R-:W-:-:S08]  /*0600*/  DFMA R4, R8, UR14, R4 ;  /* 0x0000000e08047c2b */ /* 0x010fd00008000004 */
[----:B--2---:R-:W-:-:S08]  /*0610*/  DFMA R4, R10, UR8, R4 ;  /* 0x000000080a047c2b */ /* 0x004fd00008000004 */
[----:B------:R-:W-:-:S08]  /*0620*/  DFMA R4, R12, UR10, R4 ;  /* 0x0000000a0c047c2b */ /* 0x000fd00008000004 */
[----:B------:R-:W-:-:S07]  /*0630*/  DFMA R4, R16, UR6, R4 ;  /* 0x0000000610047c2b */ /* 0x000fce0008000004 */
[----:B------:R-:W-:Y:S01]  /*0640*/  STG.E.64 desc[UR4][R2.64], R4 ;  /* 0x0000000402007986 */ /* 0x000fe2000c101b04 */
[----:B------:R-:W-:Y:S05]  /*0650*/  EXIT ;  /* 0x000000000000794d */ /* 0x000fea0003800000 */
.L_x_13:
[----:B------:R-:W0:Y:S01]  /*0660*/  LDC.64 R18, c[0x0][0x388] ;  /* 0x0000e200ff127b82 */ /* 0x000e220000000a00 */
[----:B------:R-:W-:Y:S01]  /*0670*/  IMAD R5, R2, R3, -R3 ;  /* 0x0000000302057224 */ /* 0x000fe200078e0a03 */
[----:B------:R-:W1:Y:S04]  /*0680*/  LDCU.64 UR6, c[0x3][0x48] ;  /* 0x00c00900ff0677ac */ /* 0x000e680008000a00 */
[----:B------:R-:W-:Y:S01]  /*0690*/  IADD3 R5, PT, PT, R5, -0x1, R8 ;  /* 0xffffffff05057810 */ /* 0x000fe20007ffe008 */
[----:B------:R-:W2:Y:S01]  /*06a0*/  LDCU.128 UR8, c[0x3][0x50] ;  /* 0x00c00a00ff0877ac */ /* 0x000ea20008000c00 */
[----:B------:R-:W3:Y:S03]  /*06b0*/  LDCU.128 UR12, c[0x3][0x60] ;  /* 0x00c00c00ff0c77ac */ /* 0x000ee60008000c00 */
[----:B0-----:R-:W-:-:S05]  /*06c0*/  IMAD.WIDE R18, R5, 0x8, R18 ;  /* 0x0000000805127825 */ /* 0x001fca00078e0212 */
[----:B------:R-:W1:Y:S04]  /*06d0*/  LDG.E.64 R20, desc[UR4][R18.64] ;  /* 0x0000000412147981 */ /* 0x000e68000c1e1b00 */
[----:B------:R-:W2:Y:S01]  /*06e0*/  LDG.E.64 R16, desc[UR4][R18.64+0x8] ;  /* 0x0000080412107981 */ /* 0x000ea2000c1e1b00 */
[----:B------:R-:W-:-:S03]  /*06f0*/  IMAD.WIDE R22, R3, 0x8, R18 ;  /* 0x0000000803167825 */ /* 0x000fc600078e0212 */
[----:B------:R-:W4:Y:S04]  /*0700*/  LDG.E.64 R4, desc[UR4][R18.64+0x10] ;  /* 0x0000100412047981 */ /* 0x000f28000c1e1b00 */
[----:B------:R-:W3:Y:S04]  /*0710*/  LDG.E.64 R6, desc[UR4][R22.64] ;  /* 0x0000000416067981 */ /* 0x000ee8000c1e1b00 */
[----:B------:R-:W5:Y:S01]  /*0720*/  LDG.E.64 R8, desc[UR4][R22.64+0x8] ;  /* 0x0000080416087981 */ /* 0x000f62000c1e1b00 */
[----:B------:R-:W-:-:S03]  /*0730*/  IMAD.WIDE R24, R3, 0x8, R22 ;  /* 0x0000000803187825 */ /* 0x000fc600078e0216 */
[----:B------:R-:W5:Y:S04]  /*0740*/  LDG.E.64 R10, desc[UR4][R22.64+0x10] ;  /* 0x00001004160a7981 */ /* 0x000f68000c1e1b00 */
[----:B------:R-:W5:Y:S04]  /*0750*/  LDG.E.64 R2, desc[UR4][R24.64] ;  /* 0x0000000418027981 */ /* 0x000f68000c1e1b00 */
[----:B------:R-:W5:Y:S04]  /*0760*/  LDG.E.64 R14, desc[UR4][R24.64+0x8] ;  /* 0x00000804180e7981 */ /* 0x000f68000c1e1b00 */
[----:B------:R-:W5:Y:S01]  /*0770*/  LDG.E.64 R12, desc[UR4][R24.64+0x10] ;  /* 0x00001004180c7981 */ /* 0x000f62000c1e1b00 */
[----:B-1----:R-:W-:-:S08]  /*0780*/  DFMA R20, R20, UR6, RZ ;  /* 0x0000000614147c2b */ /* 0x002fd000080000ff */
[----:B--2---:R-:W-:-:S08]  /*0790*/  DFMA R16, R16, UR8, R20 ;  /* 0x0000000810107c2b */ /* 0x004fd00008000014 */
[----:B----4-:R-:W-:Y:S01]  /*07a0*/  DFMA R4, R4, UR10, R16 ;  /* 0x0000000a04047c2b */ /* 0x010fe20008000010 */
[----:B------:R-:W0:Y:S07]  /*07b0*/  LDCU.128 UR8, c[0x3][0x70] ;  /* 0x00c00e00ff0877ac */ /* 0x000e2e0008000c00 */
[----:B---3--:R-:W-:Y:S01]  /*07c0*/  DFMA R4, R6, UR12, R4 ;  /* 0x0000000c06047c2b */ /* 0x008fe20008000004 */
[----:B------:R-:W1:Y:S07]  /*07d0*/  LDC.64 R6, c[0x0][0x380] ;  /* 0x0000e000ff067b82 */ /* 0x000e6e0000000a00 */
[----:B-----5:R-:W-:Y:S01]  /*07e0*/  DFMA R4, R8, UR14, R4 ;  /* 0x0000000e08047c2b */ /* 0x020fe20008000004 */
[----:B------:R-:W2:Y:S07]  /*07f0*/  LDCU.128 UR12, c[0x3][0x80] ;  /* 0x00c01000ff0c77ac */ /* 0x000eae0008000c00 */
[----:B0-----:R-:W-:-:S08]  /*0800*/  DFMA R4, R10, UR8, R4 ;  /* 0x000000080a047c2b */ /* 0x001fd00008000004 */
[----:B------:R-:W-:Y:S01]  /*0810*/  DFMA R2, R2, UR10, R4 ;  /* 0x0000000a02027c2b */ /* 0x000fe20008000004 */
[----:B-1----:R-:W-:-:S07]  /*0820*/  IMAD.WIDE.U32 R6, R0, 0x8, R6 ;  /* 0x0000000800067825 */ /* 0x002fce00078e0006 */
[----:B--2---:R-:W-:-:S08]  /*0830*/  DFMA R2, R14, UR12, R2 ;  /* 0x0000000c0e027c2b */ /* 0x004fd00008000002 */
[----:B------:R-:W-:-:S07]  /*0840*/  DFMA R2, R12, UR14, R2 ;  /* 0x0000000e0c027c2b */ /* 0x000fce0008000002 */
[----:B------:R-:W-:Y:S01]  /*0850*/  STG.E.64 desc[UR4][R6.64], R2 ;  /* 0x0000000206007986 */ /* 0x000fe2000c101b04 */
[----:B------:R-:W-:Y:S05]  /*0860*/  EXIT ;  /* 0x000000000000794d */ /* 0x000fea0003800000 */
.L_x_12:
[----:B------:R-:W-:-:S13]  /*0870*/  ISETP.NE.AND P0, PT, R6, 0x2, PT ;  /* 0x000000020600780c */ /* 0x000fda0003f05270 */
[----:B------:R-:W-:Y:S05]  /*0880*/  @!P0 BRA `(.L_x_15) ;  /* 0x0000001000548947 */ /* 0x000fea0003800000 */
[----:B------:R-:W-:-:S13]  /*0890*/  ISETP.NE.AND P0, PT, R6, 0x3, PT ;  /* 0x000000030600780c */ /* 0x000fda0003f05270 */
[----:B------:R-:W-:Y:S05]  /*08a0*/  @!P0 BRA `(.L_x_16) ;  /* 0x0000000800288947 */ /* 0x000fea0003800000 */
.L_x_14:
[----:B------:R-:W-:Y:S05]  /*08b0*/  BSYNC.RECONVERGENT B0 ;  /* 0x0000000000007941 */ /* 0x000fea0003800200 */
.L_x_11:
[----:B------:R-:W0:Y:S01]  /*08c0*/  LDC.64 R26, c[0x0][0x388] ;  /* 0x0000e200ff1a7b82 */ /* 0x000e220000000a00 */
[----:B------:R-:W-:Y:S01]  /*08d0*/  IMAD R2, R3, -0x3, R0 ;  /* 0xfffffffd03027824 */ /* 0x000fe200078e0200 */
[----:B------:R-:W1:Y:S04]  /*08e0*/  LDCU.64 UR6, c[0x3][0x3a8] ;  /* 0x00c07500ff0677ac */ /* 0x000e680008000a00 */
[----:B------:R-:W-:Y:S01]  /*08f0*/  IADD3 R5, PT, PT, R2, -0x3, RZ ;  /* 0xfffffffd02057810 */ /* 0x000fe20007ffe0ff */
[----:B------:R-:W2:Y:S01]  /*0900*/  LDCU.128 UR8, c[0x3][0x3b0] ;  /* 0x00c07600ff0877ac */ /* 0x000ea20008000c00 */
[----:B------:R-:W3:Y:S03]  /*0910*/  LDCU.128 UR12, c[0x3][0x3c0] ;  /* 0x00c07800ff0c77ac */ /* 0x000ee60008000c00 */
[----:B0-----:R-:W-:-:S05]  /*0920*/  IMAD.WIDE R26, R5, 0x8, R26 ;  /* 0x00000008051a7825 */ /* 0x001fca00078e021a */
[----:B------:R-:W1:Y:S04]  /*0930*/  LDG.E.64 R4, desc[UR4][R26.64] ;  /* 0x000000041a047981 */ /* 0x000e68000c1e1b00 */
[----:B------:R-:W2:Y:S04]  /*0940*/  LDG.E.64 R14, desc[UR4][R26.64+0x8] ;  /* 0x000008041a0e7981 */ /* 0x000ea8000c1e1b00 */
[----:B------:R-:W4:Y:S04]  /*0950*/  LDG.E.64 R6, desc[UR4][R26.64+0x10] ;  /* 0x000010041a067981 */ /* 0x000f28000c1e1b00 */
[----:B------:R-:W3:Y:S04]  /*0960*/  LDG.E.64 R22, desc[UR4][R26.64+0x18] ;  /* 0x000018041a167981 */ /* 0x000ee8000c1e1b00 */
[----:B------:R-:W5:Y:S04]  /*0970*/  LDG.E.64 R16, desc[UR4][R26.64+0x20] ;  /* 0x000020041a107981 */ /* 0x000f68000c1e1b00 */
[----:B------:R-:W5:Y:S04]  /*0980*/  LDG.E.64 R20, desc[UR4][R26.64+0x28] ;  /* 0x000028041a147981 */ /* 0x000f68000c1e1b00 */
[----:B------:R-:W5:Y:S01]  /*0990*/  LDG.E.64 R18, desc[UR4][R26.64+0x30] ;  /* 0x000030041a127981 */ /* 0x000f62000c1e1b00 */
[----:B------:R-:W-:-:S05]  /*09a0*/  IMAD.WIDE R24, R3, 0x8, R26 ;  /* 0x0000000803187825 */ /* 0x000fca00078e021a */
[----:B------:R-:W5:Y:S04]  /*09b0*/  LDG.E.64 R12, desc[UR4][R24.64] ;  /* 0x00000004180c7981 */ /* 0x000f68000c1e1b00 */
[----:B------:R-:W5:Y:S04]  /*09c0*/  LDG.E.64 R8, desc[UR4][R24.64+0x8] ;  /* 0x0000080418087981 */ /* 0x000f68000c1e1b00 */
[----:B------:R-:W5:Y:S04]  /*09d0*/  LDG.E.64 R10, desc[UR4][R24.64+0x10] ;  /* 0x00001004180a7981 */ /* 0x000f68000c1e1b00 */
[----:B------:R-:W5:Y:S01]  /*09e0*/  LDG.E.64 R26, desc[UR4][R24.64+0x20] ;  /* 0x00002004181a7981 */ /* 0x000f62000c1e1b00 */
[----:B-1----:R-:W-:-:S03]  /*09f0*/  DFMA R28, R4, UR6, RZ ;  /* 0x00000006041c7c2b */ /* 0x002fc600080000ff */
[----:B------:R-:W5:Y:S05]  /*0a00*/  LDG.E.64 R4, desc[UR4][R24.64+0x18] ;  /* 0x0000180418047981 */ /* 0x000f6a000c1e1b00 */
[----:B--2---:R-:W-:-:S08]  /*0a10*/  DFMA R14, R14, UR8, R28 ;  /* 0x000000080e0e7c2b */ /* 0x004fd0000800001c */
[----:B----4-:R-:W-:Y:S01]  /*0a20*/  DFMA R14, R6, UR10, R14 ;  /* 0x0000000a060e7c2b */ /* 0x010fe2000800000e */
[----:B------:R-:W0:Y:S01]  /*0a30*/  LDCU.128 UR8, c[0x3][0x3d0] ;  /* 0x00c07a00ff0877ac */ /* 0x000e220008000c00 */
[----:B------:R-:W2:Y:S01]  /*0a40*/  LDG.E.64 R6, desc[UR4][R24.64+0x28] ;  /* 0x0000280418067981 */ /* 0x000ea2000c1e1b00 */
[----:B------:R-:W-:-:S05]  /*0a50*/  IMAD.WIDE R28, R3, 0x8, R24 ;  /* 0x00000008031c7825 */ /* 0x000fca00078e0218 */
[----:B---3--:R-:W-:Y:S02]  /*0a60*/  DFMA R22, R22, UR12, R14 ;  /* 0x0000000c16167c2b */ /* 0x008fe4000800000e */
[----:B------:R-:W3:Y:S06]  /*0a70*/  LDG.E.64 R14, desc[UR4][R24.64+0x30] ;  /* 0x00003004180e7981 */ /* 0x000eec000c1e1b00 */
[----:B-----5:R-:W-:Y:S01]  /*0a80*/  DFMA R22, R16, UR14, R22 ;  /* 0x0000000e10167c2b */ /* 0x020fe20008000016 */
[----:B------:R-:W1:Y:S01]  /*0a90*/  LDCU.128 UR12, c[0x3][0x3e0] ;  /* 0x00c07c00ff0c77ac */ /* 0x000e620008000c00 */
[----:B------:R-:W4:Y:S04]  /*0aa0*/  LDG.E.64 R16, desc[UR4][R28.64] ;  /* 0x000000041c107981 */ /* 0x000f28000c1e1b00 */
[----:B------:R-:W5:Y:S02]  /*0ab0*/  LDG.E.64 R24, desc[UR4][R28.64+0x10] ;  /* 0x000010041c187981 */ /* 0x000f64000c1e1b00 */
[----:B0-----:R-:W-:-:S02]  /*0ac0*/  DFMA R20, R20, UR8, R22 ;  /* 0x0000000814147c2b */ /* 0x001fc40008000016 */
[----:B------:R-:W5:Y:S06]  /*0ad0*/  LDG.E.64 R22, desc[UR4][R28.64+0x8] ;  /* 0x000008041c167981 */ /* 0x000f6c000c1e1b00 */
[----:B------:R-:W-:Y:S01]  /*0ae0*/  DFMA R18, R18, UR10, R20 ;  /* 0x0000000a12127c2b */ /* 0x000fe20008000014 */
[----:B------:R-:W0:Y:S01]  /*0af0*/  LDCU.128 UR8, c[0x3][0x3f0] ;  /* 0x00c07e00ff0877ac */ /* 0x000e220008000c00 */
[----:B------:R-:W5:Y:S06]  /*0b00*/  LDG.E.64 R20, desc[UR4][R28.64+0x18] ;  /* 0x000018041c147981 */ /* 0x000f6c000c1e1b00 */
[----:B-1----:R-:W-:-:S02]  /*0b10*/  DFMA R12, R12, UR12, R18 ;  /* 0x0000000c0c0c7c2b */ /* 0x002fc40008000012 */
[----:B------:R-:W5:Y:S06]  /*0b20*/  LDG.E.64 R18, desc[UR4][R28.64+0x28] ;  /* 0x000028041c127981 */ /* 0x000f6c000c1e1b00 */
[----:B------:R-:W-:Y:S01]  /*0b30*/  DFMA R8, R8, UR14, R12 ;  /* 0x0000000e08087c2b */ /* 0x000fe2000800000c */
[----:B------:R-:W1:Y:S07]  /*0b40*/  LDCU.128 UR12, c[0x3][0x400] ;  /* 0x00c08000ff0c77ac */ /* 0x000e6e0008000c00 */
[----:B0-----:R-:W-:-:S02]  /*0b50*/  DFMA R10, R10, UR8, R8 ;  /* 0x000000080a0a7c2b */ /* 0x001fc40008000008 */
[----:B------:R-:W5:Y:S01]  /*0b60*/  LDG.E.64 R8, desc[UR4][R28.64+0x20] ;  /* 0x000020041c087981 */ /* 0x000f62000c1e1b00 */
[----:B------:R-:W-:-:S05]  /*0b70*/  IMAD.WIDE R12, R3, 0x8, R28 ;  /* 0x00000008030c7825 */ /* 0x000fca00078e021c */
[----:B------:R-:W-:Y:S01]  /*0b80*/  DFMA R10, R4, UR10, R10 ;  /* 0x0000000a040a7c2b */ /* 0x000fe2000800000a */
[----:B------:R-:W3:Y:S01]  /*0b90*/  LDCU.128 UR8, c[0x3][0x410] ;  /* 0x00c08200ff0877ac */ /* 0x000ee20008000c00 */
[----:B------:R0:W5:Y:S06]  /*0ba0*/  LDG.E.64 R4, desc[UR4][R28.64+0x30] ;  /* 0x000030041c047981 */ /* 0x00016c000c1e1b00 */
[----:B-1----:R-:W-:Y:S02]  /*0bb0*/  DFMA R26, R26, UR12, R10 ;  /* 0x0000000c1a1a7c2b */ /* 0x002fe4000800000a */
[----:B------:R-:W5:Y:S06]  /*0bc0*/  LDG.E.64 R10, desc[UR4][R12.64] ;  /* 0x000000040c0a7981 */ /* 0x000f6c000c1e1b00 */
[----:B--2---:R-:W-:Y:S01]  /*0bd0*/  DFMA R26, R6, UR14, R26 ;  /* 0x0000000e061a7c2b */ /* 0x004fe2000800001a */
[----:B------:R-:W5:Y:S01]  /*0be0*/  LDCU.128 UR12, c[0x3][0x420] ;  /* 0x00c08400ff0c77ac */ /* 0x000f620008000c00 */
[----:B------:R-:W2:Y:S06]  /*0bf0*/  LDG.E.64 R6, desc[UR4][R12.64+0x8] ;  /* 0x000008040c067981 */ /* 0x000eac000c1e1b00 */
[----:B---3--:R-:W-:Y:S01]  /*0c00*/  DFMA R26, R14, UR8, R26 ;  /* 0x000000080e1a7c2b */ /* 0x008fe2000800001a */
[----:B------:R-:W3:Y:S07]  /*0c10*/  LDG.E.64 R14, desc[UR4][R12.64+0x10] ;  /* 0x000010040c0e7981 */ /* 0x000eee000c1e1b00 */
[----:B----4-:R-:W-:Y:S01]  /*0c20*/  DFMA R26, R16, UR10, R26 ;  /* 0x0000000a101a7c2b */ /* 0x010fe2000800001a */
[----:B------:R-:W1:Y:S01]  /*0c30*/  LDCU.128 UR8, c[0x3][0x430] ;  /* 0x00c08600ff0877ac */ /* 0x000e620008000c00 */
[----:B------:R-:W4:Y:S06]  /*0c40*/  LDG.E.64 R16, desc[UR4][R12.64+0x18] ;  /* 0x000018040c107981 */ /* 0x000f2c000c1e1b00 */
[----:B-----5:R-:W-:Y:S01]  /*0c50*/  DFMA R26, R22, UR12, R26 ;  /* 0x0000000c161a7c2b */ /* 0x020fe2000800001a */
[----:B------:R-:W5:Y:S07]  /*0c60*/  LDG.E.64 R22, desc[UR4][R12.64+0x20] ;  /* 0x000020040c167981 */ /* 0x000f6e000c1e1b00 */
[----:B------:R-:W-:Y:S01]  /*0c70*/  DFMA R26, R24, UR14, R26 ;  /* 0x0000000e181a7c2b */ /* 0x000fe2000800001a */
[----:B------:R-:W0:Y:S01]  /*0c80*/  LDCU.128 UR12, c[0x3][0x440] ;  /* 0x00c08800ff0c77ac */ /* 0x000e220008000c00 */
[----:B------:R-:W5:Y:S06]  /*0c90*/  LDG.E.64 R24, desc[UR4][R12.64+0x28] ;  /* 0x000028040c187981 */ /* 0x000f6c000c1e1b00 */
[----:B-1----:R-:W-:Y:S01]  /*0ca0*/  DFMA R26, R20, UR8, R26 ;  /* 0x00000008141a7c2b */ /* 0x002fe2000800001a */
[----:B------:R-:W5:Y:S07]  /*0cb0*/  LDG.E.64 R20, desc[UR4][R12.64+0x30] ;  /* 0x000030040c147981 */ /* 0x000f6e000c1e1b00 */
[----:B------:R-:W-:Y:S01]  /*0cc0*/  DFMA R26, R8, UR10, R26 ;  /* 0x0000000a081a7c2b */ /* 0x000fe2000800001a */
[----:B------:R-:W1:Y:S01]  /*0cd0*/  LDCU.128 UR8, c[0x3][0x450] ;  /* 0x00c08a00ff0877ac */ /* 0x000e620008000c00 */
[----:B------:R-:W-:-:S05]  /*0ce0*/  IMAD.WIDE R8, R3, 0x8, R12 ;  /* 0x0000000803087825 */ /* 0x000fca00078e020c */
[----:B------:R-:W5:Y:S01]  /*0cf0*/  LDG.E.64 R12, desc[UR4][R8.64+0x20] ;  /* 0x00002004080c7981 */ /* 0x000f62000c1e1b00 */
[----:B0-----:R-:W-:-:S03]  /*0d00*/  DFMA R26, R18, UR12, R26 ;  /* 0x0000000c121a7c2b */ /* 0x001fc6000800001a */
[----:B------:R-:W5:Y:S01]  /*0d10*/  LDG.E.64 R18, desc[UR4][R8.64] ;  /* 0x0000000408127981 */ /* 0x000f62000c1e1b00 */
[----:B------:R-:W-:-:S04]  /*0d20*/  IMAD.WIDE R28, R3, 0x8, R8 ;  /* 0x00000008031c7825 */ /* 0x000fc800078e0208 */
[----:B------:R-:W-:Y:S01]  /*0d30*/  DFMA R26, R4, UR14, R26 ;  /* 0x0000000e041a7c2b */ /* 0x000fe2000800001a */
[----:B------:R-:W3:Y:S01]  /*0d40*/  LDCU.128 UR12, c[0x3][0x460] ;  /* 0x00c08c00ff0c77ac */ /* 0x000ee20008000c00 */
[----:B------:R-:W5:Y:S06]  /*0d50*/  LDG.E.64 R4, desc[UR4][R8.64+0x8] ;  /* 0x0000080408047981 */ /* 0x000f6c000c1e1b00 */
[----:B-1----:R-:W-:Y:S01]  /*0d60*/  DFMA R26, R10, UR8, R26 ;  /* 0x000000080a1a7c2b */ /* 0x002fe2000800001a */
[----:B------:R-:W5:Y:S07]  /*0d70*/  LDG.E.64 R10, desc[UR4][R8.64+0x10] ;  /* 0x00001004080a7981 */ /* 0x000f6e000c1e1b00 */
[----:B--2---:R-:W-:Y:S01]  /*0d80*/  DFMA R26, R6, UR10, R26 ;  /* 0x0000000a061a7c2b */ /* 0x004fe2000800001a */
[----:B------:R-:W5:Y:S01]  /*0d90*/  LDCU.128 UR8, c[0x3][0x470] ;  /* 0x00c08e00ff0877ac */ /* 0x000f620008000c00 */
[----:B------:R-:W2:Y:S06]  /*0da0*/  LDG.E.64 R6, desc[UR4][R8.64+0x18] ;  /* 0x0000180408067981 */ /* 0x000eac000c1e1b00 */
[----:B---3--:R-:W-:-:S02]  /*0db0*/  DFMA R14, R14, UR12, R26 ;  /* 0x0000000c0e0e7c2b */ /* 0x008fc4000800001a */
[----:B------:R-:W3:Y:S06]  /*0dc0*/  LDG.E.64 R26, desc[UR4][R28.64] ;  /* 0x000000041c1a7981 */ /* 0x000eec000c1e1b00 */
[----:B----4-:R-:W-:Y:S01]  /*0dd0*/  DFMA R16, R16, UR14, R14 ;  /* 0x0000000e10107c2b */ /* 0x010fe2000800000e */
[----:B------:R-:W0:Y:S01]  /*0de0*/  LDCU.128 UR12, c[0x3][0x480] ;  /* 0x00c09000ff0c77ac */ /* 0x000e220008000c00 */
[----:B------:R-:W4:Y:S06]  /*0df0*/  LDG.E.64 R14, desc[UR4][R8.64+0x28] ;  /* 0x00002804080e7981 */ /* 0x000f2c000c1e1b00 */
[----:B-----5:R-:W-:-:S02]  /*0e00*/  DFMA R22, R22, UR8, R16 ;  /* 0x0000000816167c2b */ /* 0x020fc40008000010 */
[----:B------:R-:W5:Y:S06]  /*0e10*/  LDG.E.64 R16, desc[UR4][R8.64+0x30] ;  /* 0x0000300408107981 */ /* 0x000f6c000c1e1b00 */
[----:B------:R-:W-:Y:S01]  /*0e20*/  DFMA R24, R24, UR10, R22 ;  /* 0x0000000a18187c2b */ /* 0x000fe20008000016 */
[----:B------:R-:W1:Y:S01]  /*0e30*/  LDCU.128 UR8, c[0x3][0x490] ;  /* 0x00c09200ff0877ac */ /* 0x000e620008000c00 */
[----:B------:R-:W3:Y:S04]  /*0e40*/  LDG.E.64 R22, desc[UR4][R28.64+0x8] ;  /* 0x000008041c167981 */ /* 0x000ee8000c1e1b00 */
[----:B------:R-:W3:Y:S02]  /*0e50*/  LDG.E.64 R8, desc[UR4][R28.64+0x20] ;  /* 0x000020041c087981 */ /* 0x000ee4000c1e1b00 */
[----:B0-----:R-:W-:-:S02]  /*0e60*/  DFMA R24, R20, UR12, R24 ;  /* 0x0000000c14187c2b */ /* 0x001fc40008000018 */
[----:B------:R-:W3:Y:S06]  /*0e70*/  LDG.E.64 R20, desc[UR4][R28.64+0x10] ;  /* 0x000010041c147981 */ /* 0x000eec000c1e1b00 */
[----:B------:R-:W-:Y:S01]  /*0e80*/  DFMA R18, R18, UR14, R24 ;  /* 0x0000000e12127c2b */ /* 0x000fe20008000018 */
[----:B------:R-:W2:Y:S01]  /*0e90*/  LDCU.128 UR12, c[0x3][0x4a0] ;  /* 0x00c09400ff0c77ac */ /* 0x000ea20008000c00 */
[----:B------:R-:W-:-:S05]  /*0ea0*/  IMAD.WIDE R2, R3, 0x8, R28 ;  /* 0x0000000803027825 */ /* 0x000fca00078e021c */
[----:B------:R-:W3:Y:S01]  /*0eb0*/  LDG.E.64 R24, desc[UR4][R2.64+0x30] ;  /* 0x0000300402187981 */ /* 0x000ee2000c1e1b00 */
[----:B-1----:R-:W-:-:S03]  /*0ec0*/  DFMA R18, R4, UR8, R18 ;  /* 0x0000000804127c2b */ /* 0x002fc60008000012 */
[----:B------:R-:W3:Y:S05]  /*0ed0*/  LDG.E.64 R4, desc[UR4][R28.64+0x18] ;  /* 0x000018041c047981 */ /* 0x000eea000c1e1b00 */
[----:B------:R-:W-:Y:S01]  /*0ee0*/  DFMA R18, R10, UR10, R18 ;  /* 0x0000000a0a127c2b */ /* 0x000fe20008000012 */
[----:B------:R-:W4:Y:S01]  /*0ef0*/  LDCU.128 UR8, c[0x3][0x4b0] ;  /* 0x00c09600ff0877ac */ /* 0x000f220008000c00 */
[----:B------:R-:W3:Y:S06]  /*0f00*/  LDG.E.64 R10, desc[UR4][R28.64+0x28] ;  /* 0x000028041c0a7981 */ /* 0x000eec000c1e1b00 */
[----:B--2---:R-:W-:Y:S01]  /*0f10*/  DFMA R18, R6, UR12, R18 ;  /* 0x0000000c06127c2b */ /* 0x004fe20008000012 */
[----:B------:R-:W2:Y:S07]  /*0f20*/  LDG.E.64 R6, desc[UR4][R28.64+0x30] ;  /* 0x000030041c067981 */ /* 0x000eae000c1e1b00 */
[----:B------:R-:W-:Y:S01]  /*0f30*/  DFMA R18, R12, UR14, R18 ;  /* 0x0000000e0c127c2b */ /* 0x000fe20008000012 */
[----:B------:R-:W3:Y:S01]  /*0f40*/  LDCU.128 UR12, c[0x3][0x4c0] ;  /* 0x00c09800ff0c77ac */ /* 0x000ee20008000c00 */
[----:B------:R-:W2:Y:S06]  /*0f50*/  LDG.E.64 R12, desc[UR4][R2.64] ;  /* 0x00000004020c7981 */ /* 0x000eac000c1e1b00 */
[----:B----4-:R-:W-:Y:S01]  /*0f60*/  DFMA R18, R14, UR8, R18 ;  /* 0x000000080e127c2b */ /* 0x010fe20008000012 */
[----:B------:R-:W4:Y:S07]  /*0f70*/  LDG.E.64 R14, desc[UR4][R2.64+0x8] ;  /* 0x00000804020e7981 */ /* 0x000f2e000c1e1b00 */
[----:B-----5:R-:W-:Y:S01]  /*0f80*/  DFMA R18, R16, UR10, R18 ;  /* 0x0000000a10127c2b */ /* 0x020fe20008000012 */
[----:B------:R-:W0:Y:S01]  /*0f90*/  LDCU.128 UR8, c[0x3][0x4d0] ;  /* 0x00c09a00ff0877ac */ /* 0x000e220008000c00 */
[----:B------:R-:W5:Y:S06]  /*0fa0*/  LDG.E.64 R16, desc[UR4][R2.64+0x10] ;  /* 0x0000100402107981 */ /* 0x000f6c000c1e1b00 */
[----:B---3--:R-:W-:-:S02]  /*0fb0*/  DFMA R26, R26, UR12, R18 ;  /* 0x0000000c1a1a7c2b */ /* 0x008fc40008000012 */
[----:B------:R-:W3:Y:S06]  /*0fc0*/  LDG.E.64 R18, desc[UR4][R2.64+0x18] ;  /* 0x0000180402127981 */ /* 0x000eec000c1e1b00 */
[----:B------:R-:W-:Y:S01]  /*0fd0*/  DFMA R26, R22, UR14, R26 ;  /* 0x0000000e161a7c2b */ /* 0x000fe2000800001a */
[----:B------:R-:W1:Y:S01]  /*0fe0*/  LDCU.128 UR12, c[0x3][0x4e0] ;  /* 0x00c09c00ff0c77ac */ /* 0x000e620008000c00 */
[----:B------:R-:W3:Y:S06]  /*0ff0*/  LDG.E.64 R22, desc[UR4][R2.64+0x20] ;  /* 0x0000200402167981 */ /* 0x000eec000c1e1b00 */
[----:B0-----:R-:W-:Y:S01]  /*1000*/  DFMA R26, R20, UR8, R26 ;  /* 0x00000008141a7c2b */ /* 0x001fe2000800001a */
[----:B------:R0:W3:Y:S02]  /*1010*/  LDG.E.64 R20, desc[UR4][R2.64+0x28] ;  /* 0x0000280402147981 */ /* 0x0000e4000c1e1b00 */
[----:B0-----:R-:W0:Y:S02]  /*1020*/  LDC.64 R2, c[0x0][0x380] ;  /* 0x0000e000ff027b82 */ /* 0x001e240000000a00 */
[----:B0-----:R-:W-:-:S03]  /*1030*/  IMAD.WIDE.U32 R2, R0, 0x8, R2 ;  /* 0x0000000800027825 */ /* 0x001fc600078e0002 */
[----:B------:R-:W-:Y:S01]  /*1040*/  DFMA R4, R4, UR10, R26 ;  /* 0x0000000a04047c2b */ /* 0x000fe2000800001a */
[----:B------:R-:W2:Y:S07]  /*1050*/  LDCU.128 UR8, c[0x3][0x4f0] ;  /* 0x00c09e00ff0877ac */ /* 0x000eae0008000c00 */
[----:B-1----:R-:W-:-:S08]  /*1060*/  DFMA R4, R8, UR12, R4 ;  /* 0x0000000c08047c2b */ /* 0x002fd00008000004 */
[----:B------:R-:W-:Y:S01]  /*1070*/  DFMA R4, R10, UR14, R4 ;  /* 0x0000000e0a047c2b */ /* 0x000fe20008000004 */
[----:B------:R-:W4:Y:S07]  /*1080*/  LDCU.128 UR12, c[0x3][0x500] ;  /* 0x00c0a000ff0c77ac */ /* 0x000f2e0008000c00 */
[----:B--2---:R-:W-:-:S08]  /*1090*/  DFMA R4, R6, UR8, R4 ;  /* 0x0000000806047c2b */ /* 0x004fd00008000004 */
[----:B------:R-:W-:Y:S01]  /*10a0*/  DFMA R4, R12, UR10, R4 ;  /* 0x0000000a0c047c2b */ /* 0x000fe20008000004 */
[----:B------:R-:W3:Y:S07]  /*10b0*/  LDCU.128 UR8, c[0x3][0x510] ;  /* 0x00c0a200ff0877ac */ /* 0x000eee0008000c00 */
[----:B----4-:R-:W-:-:S08]  /*10c0*/  DFMA R4, R14, UR12, R4 ;  /* 0x0000000c0e047c2b */ /* 0x010fd00008000004 */
[----:B-----5:R-:W-:Y:S01]  /*10d0*/  DFMA R4, R16, UR14, R4 ;  /* 0x0000000e10047c2b */ /* 0x020fe20008000004 */
[----:B------:R-:W0:Y:S07]  /*10e0*/  LDCU.128 UR12, c[0x3][0x520] ;  /* 0x00c0a400ff0c77ac */ /* 0x000e2e0008000c00 */
[----:B---3--:R-:W-:-:S08]  /*10f0*/  DFMA R4, R18, UR8, R4 ;  /* 0x0000000812047c2b */ /* 0x008fd00008000004 */
[----:B------:R-:W-:-:S08]  /*1100*/  DFMA R4, R22, UR10, R4 ;  /* 0x0000000a16047c2b */ /* 0x000fd00008000004 */
[----:B0-----:R-:W-:-:S08]  /*1110*/  DFMA R4, R20, UR12, R4 ;  /* 0x0000000c14047c2b */ /* 0x001fd00008000004 */
[----:B------:R-:W-:-:S07]  /*1120*/  DFMA R4, R24, UR14, R4 ;  /* 0x0000000e18047c2b */ /* 0x000fce0008000004 */
[----:B------:R-:W-:Y:S01]  /*1130*/  STG.E.64 desc[UR4][R2.64], R4 ;  /* 0x0000000402007986 */ /* 0x000fe2000c101b04 */
[----:B------:R-:W-:Y:S05]  /*1140*/  EXIT ;  /* 0x000000000000794d */ /* 0x000fea0003800000 */
.L_x_16:
[----:B------:R-:W0:Y:S01]  /*1150*/  LDC.64 R4, c[0x0][0x388] ;  /* 0x0000e200ff047b82 */ /* 0x000e220000000a00 */
[----:B------:R-:W-:Y:S01]  /*1160*/  IMAD R2, R3, -0x3, R0 ;  /* 0xfffffffd03027824 */ /* 0x000fe200078e0200 */
[----:B------:R-:W1:Y:S04]  /*1170*/  LDCU.128 UR8, c[0x3][0x220] ;  /* 0x00c04400ff0877ac */ /* 0x000e680008000c00 */
[----:B------:R-:W-:Y:S01]  /*1180*/  IADD3 R29, PT, PT, R2, -0x3, RZ ;  /* 0xfffffffd021d7810 */ /* 0x000fe20007ffe0ff */
[----:B------:R-:W2:Y:S01]  /*1190*/  LDCU.128 UR12, c[0x3][0x230] ;  /* 0x00c04600ff0c77ac */ /* 0x000ea20008000c00 */
[----:B------:R-:W3:Y:S03]  /*11a0*/  LDCU.64 UR6, c[0x3][0x3a0] ;  /* 0x00c07400ff0677ac */ /* 0x000ee60008000a00 */
[----:B0-----:R-:W-:-:S05]  /*11b0*/  IMAD.WIDE R28, R29, 0x8, R4 ;  /* 0x000000081d1c7825 */ /* 0x001fca00078e0204 */
[----:B------:R-:W1:Y:S04]  /*11c0*/  LDG.E.64 R14, desc[UR4][R28.64] ;  /* 0x000000041c0e7981 */ /* 0x000e68000c1e1b00 */
[----:B------:R-:W4:Y:S04]  /*11d0*/  LDG.E.64 R10, desc[UR4][R28.64+0x8] ;  /* 0x000008041c0a7981 */ /* 0x000f28000c1e1b00 */
[----:B------:R-:W2:Y:S04]  /*11e0*/  LDG.E.64 R8, desc[UR4][R28.64+0x10] ;  /* 0x000010041c087981 */ /* 0x000ea8000c1e1b00 */
[----:B------:R-:W5:Y:S04]  /*11f0*/  LDG.E.64 R12, desc[UR4][R28.64+0x18] ;  /* 0x000018041c0c7981 */ /* 0x000f68000c1e1b00 */
[----:B------:R-:W3:Y:S04]  /*1200*/  LDG.E.64 R22, desc[UR4][R28.64+0x20] ;  /* 0x000020041c167981 */ /* 0x000ee8000c1e1b00 */
[----:B------:R-:W3:Y:S04]  /*1210*/  LDG.E.64 R16, desc[UR4][R28.64+0x28] ;  /* 0x000028041c107981 */ /* 0x000ee8000c1e1b00 */
[----:B------:R0:W3:Y:S01]  /*1220*/  LDG.E.64 R18, desc[UR4][R28.64+0x30] ;  /* 0x000030041c127981 */ /* 0x0000e2000c1e1b00 */
[----:B------:R-:W-:-:S05]  /*1230*/  IMAD.WIDE R24, R3, 0x8, R28 ;  /* 0x0000000803187825 */ /* 0x000fca00078e021c */
[----:B------:R-:W3:Y:S04]  /*1240*/  LDG.E.64 R20, desc[UR4][R24.64] ;  /* 0x0000000418147981 */ /* 0x000ee8000c1e1b00 */
[----:B------:R-:W3:Y:S04]  /*1250*/  LDG.E.64 R6, desc[UR4][R24.64+0x8] ;  /* 0x0000080418067981 */ /* 0x000ee8000c1e1b00 */
[----:B------:R-:W3:Y:S04]  /*1260*/  LDG.E.64 R4, desc[UR4][R24.64+0x10] ;  /* 0x0000100418047981 */ /* 0x000ee8000c1e1b00 */
[----:B------:R-:W3:Y:S01]  /*1270*/  LDG.E.64 R26, desc[UR4][R24.64+0x18] ;  /* 0x00001804181a7981 */ /* 0x000ee2000c1e1b00 */
[----:B0-----:R-:W-:Y:S01]  /*1280*/  IMAD.WIDE R28, R3, 0x8, R24 ;  /* 0x00000008031c7825 */ /* 0x001fe200078e0218 */
[----:B-1----:R-:W-:-:S08]  /*1290*/  DFMA R14, R14, UR8, RZ ;  /* 0x000000080e0e7c2b */ /* 0x002fd000080000ff */
[----:B----4-:R-:W-:Y:S01]  /*12a0*/  DFMA R10, R10, UR10, R14 ;  /* 0x0000000a0a0a7c2b */ /* 0x010fe2000800000e */
[----:B------:R-:W3:Y:S07]  /*12b0*/  LDCU.128 UR8, c[0x3][0x240] ;  /* 0x00c04800ff0877ac */ /* 0x000eee0008000c00 */
[----:B--2---:R-:W-:Y:S01]  /*12c0*/  DFMA R14, R8, UR12, R10 ;  /* 0x0000000c080e7c2b */ /* 0x004fe2000800000a */
[----:B------:R-:W2:Y:S04]  /*12d0*/  LDG.E.64 R8, desc[UR4][R24.64+0x20] ;  /* 0x0000200418087981 */ /* 0x000ea8000c1e1b00 */
[----:B------:R-:W4:Y:S03]  /*12e0*/  LDG.E.64 R10, desc[UR4][R24.64+0x28] ;  /* 0x00002804180a7981 */ /* 0x000f26000c1e1b00 */
[----:B-----5:R-:W-:Y:S01]  /*12f0*/  DFMA R12, R12, UR14, R14 ;  /* 0x0000000e0c0c7c2b */ /* 0x020fe2000800000e */
[----:B------:R-:W0:Y:S01]  /*1300*/  LDCU.128 UR12, c[0x3][0x250] ;  /* 0x00c04a00ff0c77ac */ /* 0x000e220008000c00 */
[----:B------:R-:W5:Y:S06]  /*1310*/  LDG.E.64 R14, desc[UR4][R28.64] ;  /* 0x000000041c0e7981 */ /* 0x000f6c000c1e1b00 */
[----:B---3--:R-:W-:-:S02]  /*1320*/  DFMA R22, R22, UR8, R12 ;  /* 0x0000000816167c2b */ /* 0x008fc4000800000c */
[----:B------:R-:W3:Y:S06]  /*1330*/  LDG.E.64 R12, desc[UR4][R24.64+0x30] ;  /* 0x00003004180c7981 */ /* 0x000eec000c1e1b00 */
[----:B------:R-:W-:Y:S01]  /*1340*/  DFMA R22, R16, UR10, R22 ;  /* 0x0000000a10167c2b */ /* 0x000fe20008000016 */
[----:B------:R-:W1:Y:S01]  /*1350*/  LDCU.128 UR8, c[0x3][0x260] ;  /* 0x00c04c00ff0877ac */ /* 0x000e620008000c00 */
[----:B------:R-:W5:Y:S04]  /*1360*/  LDG.E.64 R16, desc[UR4][R28.64+0x8] ;  /* 0x000008041c107981 */ /* 0x000f68000c1e1b00 */
[----:B------:R-:W5:Y:S02]  /*1370*/  LDG.E.64 R24, desc[UR4][R28.64+0x18] ;  /* 0x000018041c187981 */ /* 0x000f64000c1e1b00 */
[----:B0-----:R-:W-:-:S02]  /*1380*/  DFMA R22, R18, UR12, R22 ;  /* 0x0000000c12167c2b */ /* 0x001fc40008000016 */
[----:B------:R-:W5:Y:S06]  /*1390*/  LDG.E.64 R18, desc[UR4][R28.64+0x10] ;  /* 0x000010041c127981 */ /* 0x000f6c000c1e1b00 */
[----:B------:R-:W-:Y:S01]  /*13a0*/  DFMA R20, R20, UR14, R22 ;  /* 0x0000000e14147c2b */ /* 0x000fe20008000016 */
[----:B------:R-:W0:Y:S07]  /*13b0*/  LDCU.128 UR12, c[0x3][0x270] ;  /* 0x00c04e00ff0c77ac */ /* 0x000e2e0008000c00 */
[----:B-1----:R-:W-:-:S02]  /*13c0*/  DFMA R6, R6, UR8, R20 ;  /* 0x0000000806067c2b */ /* 0x002fc40008000014 */
[----:B------:R-:W5:Y:S06]  /*13d0*/  LDG.E.64 R20, desc[UR4][R28.64+0x20] ;  /* 0x000020041c147981 */ /* 0x000f6c000c1e1b00 */
[----:B------:R-:W-:Y:S01]  /*13e0*/  DFMA R6, R4, UR10, R6 ;  /* 0x0000000a04067c2b */ /* 0x000fe20008000006 */
[----:B------:R-:W4:Y:S01]  /*13f0*/  LDCU.128 UR8, c[0x3][0x280] ;  /* 0x00c05000ff0877ac */ /* 0x000f220008000c00 */
[----:B------:R-:W5:Y:S01]  /*1400*/  LDG.E.64 R4, desc[UR4][R28.64+0x28] ;  /* 0x000028041c047981 */ /* 0x000f62000c1e1b00 */
[----:B------:R-:W-:-:S05]  /*1410*/  IMAD.WIDE R22, R3, 0x8, R28 ;  /* 0x0000000803167825 */ /* 0x000fca00078e021c */
[----:B0-----:R-:W-:Y:S02]  /*1420*/  DFMA R26, R26, UR12, R6 ;  /* 0x0000000c1a1a7c2b */ /* 0x001fe40008000006 */
[----:B------:R-:W5:Y:S06]  /*1430*/  LDG.E.64 R6, desc[UR4][R28.64+0x30] ;  /* 0x000030041c067981 */ /* 0x000f6c000c1e1b00 */
[----:B--2---:R-:W-:Y:S01]  /*1440*/  DFMA R26, R8, UR14, R26 ;  /* 0x0000000e081a7c2b */ /* 0x004fe2000800001a */
[----:B------:R-:W5:Y:S01]  /*1450*/  LDCU.128 UR12, c[0x3][0x290] ;  /* 0x00c05200ff0c77ac */ /* 0x000f620008000c00 */
[----:B------:R-:W2:Y:S06]  /*1460*/  LDG.E.64 R8, desc[UR4][R22.64] ;  /* 0x0000000416087981 */ /* 0x000eac000c1e1b00 */
[----:B----4-:R-:W-:Y:S01]  /*1470*/  DFMA R26, R10, UR8, R26 ;  /* 0x000000080a1a7c2b */ /* 0x010fe2000800001a */
[----:B------:R-:W4:Y:S07]  /*1480*/  LDG.E.64 R10, desc[UR4][R22.64+0x8] ;  /* 0x00000804160a7981 */ /* 0x000f2e000c1e1b00 */
[----:B---3--:R-:W-:Y:S01]  /*1490*/  DFMA R26, R12, UR10, R26 ;  /* 0x0000000a0c1a7c2b */ /* 0x008fe2000800001a */
[----:B------:R-:W0:Y:S01]  /*14a0*/  LDCU.128 UR8, c[0x3][0x2a0] ;  /* 0x00c05400ff0877ac */ /* 0x000e220008000c00 */
[----:B------:R-:W3:Y:S06]  /*14b0*/  LDG.E.64 R12, desc[UR4][R22.64+0x10] ;  /* 0x00001004160c7981 */ /* 0x000eec000c1e1b00 */
[----:B-----5:R-:W-:Y:S01]  /*14c0*/  DFMA R26, R14, UR12, R26 ;  /* 0x0000000c0e1a7c2b */ /* 0x020fe2000800001a */
[----:B------:R-:W5:Y:S07]  /*14d0*/  LDG.E.64 R14, desc[UR4][R22.64+0x18] ;  /* 0x00001804160e7981 */ /* 0x000f6e000c1e1b00 */
[----:B------:R-:W-:Y:S01]  /*14e0*/  DFMA R26, R16, UR14, R26 ;  /* 0x0000000e101a7c2b */ /* 0x000fe2000800001a */
[----:B------:R-:W1:Y:S01]  /*14f0*/  LDCU.128 UR12, c[0x3][0x2c0] ;  /* 0x00c05800ff0c77ac */ /* 0x000e620008000c00 */
[----:B------:R-:W5:Y:S06]  /*1500*/  LDG.E.64 R16, desc[UR4][R22.64+0x20] ;  /* 0x0000200416107981 */ /* 0x000f6c000c1e1b00 */
[----:B0-----:R-:W-:Y:S01]  /*1510*/  DFMA R26, R18, UR8, R26 ;  /* 0x00000008121a7c2b */ /* 0x001fe2000800001a */
[----:B------:R-:W5:Y:S07]  /*1520*/  LDG.E.64 R18, desc[UR4][R22.64+0x28] ;  /* 0x0000280416127981 */ /* 0x000f6e000c1e1b00 */
[----:B------:R-:W-:Y:S01]  /*1530*/  DFMA R26, R24, UR10, R26 ;  /* 0x0000000a181a7c2b */ /* 0x000fe2000800001a */
[----:B------:R-:W0:Y:S01]  /*1540*/  LDCU.128 UR8, c[0x3][0x2b0] ;  /* 0x00c05600ff0877ac */ /* 0x000e220008000c00 */
[----:B------:R-:W5:Y:S06]  /*1550*/  LDG.E.64 R24, desc[UR4][R22.64+0x30] ;  /* 0x0000300416187981 */ /* 0x000f6c000c1e1b00 */
[----:B0-----:R-:W-:Y:S01]  /*1560*/  DFMA R26, R20, UR8, R26 ;  /* 0x00000008141a7c2b */ /* 0x001fe2000800001a */
[----:B------:R-:W-:-:S05]  /*1570*/  IMAD.WIDE R20, R3, 0x8, R22 ;  /* 0x0000000803147825 */ /* 0x000fca00078e0216 */
[----:B------:R-:W5:Y:S02]  /*1580*/  LDG.E.64 R22, desc[UR4][R20.64+0x20] ;  /* 0x0000200414167981 */ /* 0x000f64000c1e1b00 */
[----:B------:R-:W-:Y:S01]  /*1590*/  DFMA R26, R4, UR10, R26 ;  /* 0x0000000a041a7c2b */ /* 0x000fe2000800001a */
[----:B------:R-:W4:Y:S01]  /*15a0*/  LDCU.128 UR8, c[0x3][0x2d0] ;  /* 0x00c05a00ff0877ac */ /* 0x000f220008000c00 */
[----:B------:R-:W5:Y:S06]  /*15b0*/  LDG.E.64 R4, desc[UR4][R20.64] ;  /* 0x0000000414047981 */ /* 0x000f6c000c1e1b00 */
[----:B-1----:R-:W-:Y:S01]  /*15c0*/  DFMA R26, R6, UR12, R26 ;  /* 0x0000000c061a7c2b */ /* 0x002fe2000800001a */
[----:B------:R-:W5:Y:S01]  /*15d0*/  LDG.E.64 R6, desc[UR4][R20.64+0x8] ;  /* 0x0000080414067981 */ /* 0x000f62000c1e1b00 */
[----:B------:R-:W-:-:S06]  /*15e0*/  IMAD.WIDE R28, R3, 0x8, R20 ;  /* 0x00000008031c7825 */ /* 0x000fcc00078e0214 */
        /* <DEDUP_REMOVED lines=9> */
[----:B------:R2:W5:Y:S07]  /*1680*/  LDG.E.64 R14, desc[UR4][R20.64+0x30] ;  /* 0x00003004140e7981 */ /* 0x00056e000c1e1b00 */
[----:B------:R-:W-:Y:S01]  /*1690*/  DFMA R26, R16, UR14, R26 ;  /* 0x0000000e101a7c2b */ /* 0x000fe2000800001a */
[----:B------:R-:W2:Y:S01]  /*16a0*/  LDCU.128 UR12, c[0x3][0x310] ;  /* 0x00c06200ff0c77ac */ /* 0x000ea20008000c00 */
[----:B------:R-:W5:Y:S06]  /*16b0*/  LDG.E.64 R16, desc[UR4][R28.64] ;  /* 0x000000041c107981 */ /* 0x000f6c000c1e1b00 */
[----:B0-----:R-:W-:Y:S01]  /*16c0*/  DFMA R26, R18, UR8, R26 ;  /* 0x00000008121a7c2b */ /* 0x001fe2000800001a */
[----:B------:R-:W5:Y:S07]  /*16d0*/  LDG.E.64 R18, desc[UR4][R28.64+0x8] ;  /* 0x000008041c127981 */ /* 0x000f6e000c1e1b00 */
[----:B------:R-:W-:Y:S01]  /*16e0*/  DFMA R26, R24, UR10, R26 ;  /* 0x0000000a181a7c2b */ /* 0x000fe2000800001a */
[----:B------:R-:W0:Y:S01]  /*16f0*/  LDCU.128 UR8, c[0x3][0x300] ;  /* 0x00c06000ff0877ac */ /* 0x000e220008000c00 */
[----:B------:R-:W5:Y:S06]  /*1700*/  LDG.E.64 R24, desc[UR4][R28.64+0x10] ;  /* 0x000010041c187981 */ /* 0x000f6c000c1e1b00 */
[----:B0-----:R-:W-:Y:S01]  /*1710*/  DFMA R26, R4, UR8, R26 ;  /* 0x00000008041a7c2b */ /* 0x001fe2000800001a */
[----:B------:R-:W5:Y:S07]  /*1720*/  LDG.E.64 R4, desc[UR4][R28.64+0x18] ;  /* 0x000018041c047981 */ /* 0x000f6e000c1e1b00 */
[----:B------:R-:W-:Y:S01]  /*1730*/  DFMA R26, R6, UR10, R26 ;  /* 0x0000000a061a7c2b */ /* 0x000fe2000800001a */
[----:B------:R-:W0:Y:S01]  /*1740*/  LDCU.128 UR8, c[0x3][0x320] ;  /* 0x00c06400ff0877ac */ /* 0x000e220008000c00 */
[----:B------:R-:W5:Y:S01]  /*1750*/  LDG.E.64 R6, desc[UR4][R28.64+0x20] ;  /* 0x000020041c067981 */ /* 0x000f62000c1e1b00 */
[----:B------:R-:W-:-:S05]  /*1760*/  IMAD.WIDE R2, R3, 0x8, R28 ;  /* 0x0000000803027825 */ /* 0x000fca00078e021c */
[----:B--2---:R-:W-:Y:S01]  /*1770*/  DFMA R20, R8, UR12, R26 ;  /* 0x0000000c08147c2b */ /* 0x004fe2000800001a */
[----:B------:R-:W2:Y:S07]  /*1780*/  LDG.E.64 R8, desc[UR4][R28.64+0x28] ;  /* 0x000028041c087981 */ /* 0x000eae000c1e1b00 */
[----:B----4-:R-:W-:Y:S01]  /*1790*/  DFMA R20, R10, UR14, R20 ;  /* 0x0000000e0a147c2b */ /* 0x010fe20008000014 */
[----:B------:R-:W5:Y:S01]  /*17a0*/  LDCU.128 UR12, c[0x3][0x330] ;  /* 0x00c06600ff0c77ac */ /* 0x000f620008000c00 */
[----:B------:R-:W4:Y:S06]  /*17b0*/  LDG.E.64 R10, desc[UR4][R28.64+0x30] ;  /* 0x000030041c0a7981 */ /* 0x000f2c000c1e1b00 */
[----:B0-----:R-:W-:-:S02]  /*17c0*/  DFMA R22, R22, UR8, R20 ;  /* 0x0000000816167c2b */ /* 0x001fc40008000014 */
[----:B------:R-:W4:Y:S06]  /*17d0*/  LDG.E.64 R20, desc[UR4][R2.64] ;  /* 0x0000000402147981 */ /* 0x000f2c000c1e1b00 */
[----:B---3--:R-:W-:Y:S01]  /*17e0*/  DFMA R22, R12, UR10, R22 ;  /* 0x0000000a0c167c2b */ /* 0x008fe20008000016 */
[----:B------:R-:W0:Y:S01]  /*17f0*/  LDCU.128 UR8, c[0x3][0x340] ;  /* 0x00c06800ff0877ac */ /* 0x000e220008000c00 */
[----:B------:R-:W3:Y:S06]  /*1800*/  LDG.E.64 R12, desc[UR4][R2.64+0x8] ;  /* 0x00000804020c7981 */ /* 0x000eec000c1e1b00 */
[----:B-----5:R-:W-:Y:S01]  /*1810*/  DFMA R22, R14, UR12, R22 ;  /* 0x0000000c0e167c2b */ /* 0x020fe20008000016 */
[----:B------:R-:W5:Y:S07]  /*1820*/  LDG.E.64 R14, desc[UR4][R2.64+0x10] ;  /* 0x00001004020e7981 */ /* 0x000f6e000c1e1b00 */
[----:B------:R-:W-:Y:S01]  /*1830*/  DFMA R22, R16, UR14, R22 ;  /* 0x0000000e10167c2b */ /* 0x000fe20008000016 */
[----:B------:R-:W2:Y:S01]  /*1840*/  LDCU.128 UR12, c[0x3][0x360] ;  /* 0x00c06c00ff0c77ac */ /* 0x000ea20008000c00 */
[----:B------:R-:W5:Y:S06]  /*1850*/  LDG.E.64 R16, desc[UR4][R2.64+0x18] ;  /* 0x0000180402107981 */ /* 0x000f6c000c1e1b00 */
[----:B0-----:R-:W-:Y:S01]  /*1860*/  DFMA R22, R18, UR8, R22 ;  /* 0x0000000812167c2b */ /* 0x001fe20008000016 */
[----:B------:R-:W5:Y:S07]  /*1870*/  LDG.E.64 R18, desc[UR4][R2.64+0x20] ;  /* 0x0000200402127981 */ /* 0x000f6e000c1e1b00 */
[----:B------:R-:W-:Y:S01]  /*1880*/  DFMA R26, R24, UR10, R22 ;  /* 0x0000000a181a7c2b */ /* 0x000fe20008000016 */
[----:B------:R-:W0:Y:S01]  /*1890*/  LDCU.128 UR8, c[0x3][0x350] ;  /* 0x00c06a00ff0877ac */ /* 0x000e220008000c00 */
[----:B------:R-:W5:Y:S04]  /*18a0*/  LDG.E.64 R22, desc[UR4][R2.64+0x28] ;  /* 0x0000280402167981 */ /* 0x000f68000c1e1b00 */
[----:B------:R1:W5:Y:S02]  /*18b0*/  LDG.E.64 R24, desc[UR4][R2.64+0x30] ;  /* 0x0000300402187981 */ /* 0x000364000c1e1b00 */
[----:B-1----:R-:W1:Y:S01]  /*18c0*/  LDC.64 R2, c[0x0][0x380] ;  /* 0x0000e000ff027b82 */ /* 0x002e620000000a00 */
[----:B0-----:R-:W-:-:S08]  /*18d0*/  DFMA R4, R4, UR8, R26 ;  /* 0x0000000804047c2b */ /* 0x001fd0000800001a */
[----:B------:R-:W-:Y:S01]  /*18e0*/  DFMA R4, R6, UR10, R4 ;  /* 0x0000000a06047c2b */ /* 0x000fe20008000004 */
[----:B------:R-:W0:Y:S01]  /*18f0*/  LDCU.128 UR8, c[0x3][0x370] ;  /* 0x00c06e00ff0877ac */ /* 0x000e220008000c00 */
[----:B-1----:R-:W-:-:S06]  /*1900*/  IMAD.WIDE.U32 R2, R0, 0x8, R2 ;  /* 0x0000000800027825 */ /* 0x002fcc00078e0002 */
[----:B--2---:R-:W-:-:S08]  /*1910*/  DFMA R4, R8, UR12, R4 ;  /* 0x0000000c08047c2b */ /* 0x004fd00008000004 */
[----:B----4-:R-:W-:Y:S01]  /*1920*/  DFMA R4, R10, UR14, R4 ;  /* 0x0000000e0a047c2b */ /* 0x010fe20008000004 */
[----:B------:R-:W5:Y:S07]  /*1930*/  LDCU.128 UR12, c[0x3][0x380] ;  /* 0x00c07000ff0c77ac */ /* 0x000f6e0008000c00 */
[----:B0-----:R-:W-:-:S08]  /*1940*/  DFMA R4, R20, UR8, R4 ;  /* 0x0000000814047c2b */ /* 0x001fd00008000004 */
[----:B---3--:R-:W-:Y:S01]  /*1950*/  DFMA R4, R12, UR10, R4 ;  /* 0x0000000a0c047c2b */ /* 0x008fe20008000004 */
[----:B------:R-:W0:Y:S07]  /*1960*/  LDCU.128 UR8, c[0x3][0x390] ;  /* 0x00c07200ff0877ac */ /* 0x000e2e0008000c00 */
[----:B-----5:R-:W-:-:S08]  /*1970*/  DFMA R4, R14, UR12, R4 ;  /* 0x0000000c0e047c2b */ /* 0x020fd00008000004 */
[----:B------:R-:W-:-:S08]  /*1980*/  DFMA R4, R16, UR14, R4 ;  /* 0x0000000e10047c2b */ /* 0x000fd00008000004 */
[----:B0-----:R-:W-:-:S08]  /*1990*/  DFMA R4, R18, UR8, R4 ;  /* 0x0000000812047c2b */ /* 0x001fd00008000004 */
[----:B------:R-:W-:-:S08]  /*19a0*/  DFMA R4, R22, UR10, R4 ;  /* 0x0000000a16047c2b */ /* 0x000fd00008000004 */
[----:B------:R-:W-:-:S07]  /*19b0*/  DFMA R4, R24, UR6, R4 ;  /* 0x0000000618047c2b */ /* 0x000fce0008000004 */
[----:B------:R-:W-:Y:S01]  /*19c0*/  STG.E.64 desc[UR4][R2.64], R4 ;  /* 0x0000000402007986 */ /* 0x000fe2000c101b04 */
[----:B------:R-:W-:Y:S05]  /*19d0*/  EXIT ;  /* 0x000000000000794d */ /* 0x000fea0003800000 */
.L_x_15:
[----:B------:R-:W0:Y:S01]  /*19e0*/  LDC.64 R4, c[0x0][0x388] ;  /* 0x0000e200ff047b82 */ /* 0x000e220000000a00 */
[----:B------:R-:W-:Y:S01]  /*19f0*/  IADD3 R2, PT, PT, R2, -0x2, RZ ;  /* 0xfffffffe02027810 */ /* 0x000fe20007ffe0ff */
[----:B------:R-:W1:Y:S04]  /*1a00*/  LDCU.64 UR6, c[0x3][0x158] ;  /* 0x00c02b00ff0677ac */ /* 0x000e680008000a00 */
[----:B------:R-:W-:Y:S01]  /*1a10*/  IMAD R2, R2, R3, R8 ;  /* 0x0000000302027224 */ /* 0x000fe200078e0208 */
[----:B------:R-:W2:Y:S04]  /*1a20*/  LDCU.128 UR8, c[0x3][0x160] ;  /* 0x00c02c00ff0877ac */ /* 0x000ea80008000c00 */
[----:B------:R-:W-:Y:S01]  /*1a30*/  IADD3 R27, PT, PT, R2, -0x2, RZ ;  /* 0xfffffffe021b7810 */ /* 0x000fe20007ffe0ff */
[----:B------:R-:W3:Y:S04]  /*1a40*/  LDCU.128 UR12, c[0x3][0x170] ;  /* 0x00c02e00ff0c77ac */ /* 0x000ee80008000c00 */
[----:B0-----:R-:W-:-:S05]  /*1a50*/  IMAD.WIDE R26, R27, 0x8, R4 ;  /* 0x000000081b1a7825 */ /* 0x001fca00078e0204 */
[----:B------:R-:W1:Y:S04]  /*1a60*/  LDG.E.64 R18, desc[UR4][R26.64] ;  /* 0x000000041a127981 */ /* 0x000e68000c1e1b00 */
[----:B------:R-:W2:Y:S04]  /*1a70*/  LDG.E.64 R10, desc[UR4][R26.64+0x8] ;  /* 0x000008041a0a7981 */ /* 0x000ea8000c1e1b00 */
[----:B------:R-:W4:Y:S04]  /*1a80*/  LDG.E.64 R8, desc[UR4][R26.64+0x10] ;  /* 0x000010041a087981 */ /* 0x000f28000c1e1b00 */
[----:B------:R-:W3:Y:S04]  /*1a90*/  LDG.E.64 R4, desc[UR4][R26.64+0x18] ;  /* 0x000018041a047981 */ /* 0x000ee8000c1e1b00 */
[----:B------:R0:W5:Y:S02]  /*1aa0*/  LDG.E.64 R6, desc[UR4][R26.64+0x20] ;  /* 0x000020041a067981 */ /* 0x000164000c1e1b00 */
[----:B0-----:R-:W-:-:S05]  /*1ab0*/  IMAD.WIDE R26, R3, 0x8, R26 ;  /* 0x00000008031a7825 */ /* 0x001fca00078e021a */
[----:B------:R-:W5:Y:S04]  /*1ac0*/  LDG.E.64 R16, desc[UR4][R26.64] ;  /* 0x000000041a107981 */ /* 0x000f68000c1e1b00 */
[----:B------:R-:W5:Y:S04]  /*1ad0*/  LDG.E.64 R14, desc[UR4][R26.64+0x8] ;  /* 0x000008041a0e7981 */ /* 0x000f68000c1e1b00 */
[----:B------:R-:W5:Y:S04]  /*1ae0*/  LDG.E.64 R12, desc[UR4][R26.64+0x10] ;  /* 0x000010041a0c7981 */ /* 0x000f68000c1e1b00 */
[----:B------:R-:W5:Y:S01]  /*1af0*/  LDG.E.64 R22, desc[UR4][R26.64+0x18] ;  /* 0x000018041a167981 */ /* 0x000f62000c1e1b00 */
[----:B------:R-:W-:-:S03]  /*1b00*/  IMAD.WIDE R28, R3, 0x8, R26 ;  /* 0x00000008031c7825 */ /* 0x000fc600078e021a */
[----:B------:R0:W5:Y:S01]  /*1b10*/  LDG.E.64 R24, desc[UR4][R26.64+0x20] ;  /* 0x000020041a187981 */ /* 0x000162000c1e1b00 */
[----:B-1----:R-:W-:-:S03]  /*1b20*/  DFMA R20, R18, UR6, RZ ;  /* 0x0000000612147c2b */ /* 0x002fc600080000ff */
[----:B------:R-:W5:Y:S05]  /*1b30*/  LDG.E.64 R18, desc[UR4][R28.64] ;  /* 0x000000041c127981 */ /* 0x000f6a000c1e1b00 */
[----:B--2---:R-:W-:Y:S01]  /*1b40*/  DFMA R20, R10, UR8, R20 ;  /* 0x000000080a147c2b */ /* 0x004fe20008000014 */
[----:B------:R-:W2:Y:S07]  /*1b50*/  LDG.E.64 R10, desc[UR4][R28.64+0x8] ;  /* 0x000008041c0a7981 */ /* 0x000eae000c1e1b00 */
[----:B----4-:R-:W-:Y:S01]  /*1b60*/  DFMA R20, R8, UR10, R20 ;  /* 0x0000000a08147c2b */ /* 0x010fe20008000014 */
[----:B------:R-:W1:Y:S01]  /*1b70*/  LDCU.128 UR8, c[0x3][0x180] ;  /* 0x00c03000ff0877ac */ /* 0x000e620008000c00 */
[----:B------:R-:W4:Y:S06]  /*1b80*/  LDG.E.64 R8, desc[UR4][R28.64+0x10] ;  /* 0x000010041c087981 */ /* 0x000f2c000c1e1b00 */
[----:B---3--:R-:W-:Y:S01]  /*1b90*/  DFMA R20, R4, UR12, R20 ;  /* 0x0000000c04147c2b */ /* 0x008fe20008000014 */
[----:B------:R-:W3:Y:S07]  /*1ba0*/  LDG.E.64 R4, desc[UR4][R28.64+0x18] ;  /* 0x000018041c047981 */ /* 0x000eee000c1e1b00 */
[----:B-----5:R-:W-:Y:S01]  /*1bb0*/  DFMA R6, R6, UR14, R20 ;  /* 0x0000000e06067c2b */ /* 0x020fe20008000014 */
[----:B------:R-:W0:Y:S01]  /*1bc0*/  LDCU.128 UR12, c[0x3][0x190] ;  /* 0x00c03200ff0c77ac */ /* 0x000e220008000c00 */
[----:B------:R-:W-:-:S06]  /*1bd0*/  IMAD.WIDE R20, R3, 0x8, R28 ;  /* 0x0000000803147825 */ /* 0x000fcc00078e021c */
[----:B-1----:R-:W-:Y:S02]  /*1be0*/  DFMA R16, R16, UR8, R6 ;  /* 0x0000000810107c2b */ /* 0x002fe40008000006 */
[----:B------:R-:W5:Y:S06]  /*1bf0*/  LDG.E.64 R6, desc[UR4][R28.64+0x20] ;  /* 0x000020041c067981 */ /* 0x000f6c000c1e1b00 */
[----:B------:R-:W-:Y:S01]  /*1c00*/  DFMA R14, R14, UR10, R16 ;  /* 0x0000000a0e0e7c2b */ /* 0x000fe20008000010 */
[----:B------:R-:W1:Y:S01]  /*1c10*/  LDCU.128 UR8, c[0x3][0x1a0] ;  /* 0x00c03400ff0877ac */ /* 0x000e620008000c00 */
[----:B------:R-:W5:Y:S06]  /*1c20*/  LDG.E.64 R16, desc[UR4][R20.64] ;  /* 0x0000000414107981 */ /* 0x000f6c000c1e1b00 */
[----:B0-----:R-:W-:-:S02]  /*1c30*/  DFMA R26, R12, UR12, R14 ;  /* 0x0000000c0c1a7c2b */ /* 0x001fc4000800000e */
[----:B------:R-:W5:Y:S04]  /*1c40*/  LDG.E.64 R14, desc[UR4][R20.64+0x8] ;  /* 0x00000804140e7981 */ /* 0x000f68000c1e1b00 */
[----:B------:R-:W5:Y:S02]  /*1c50*/  LDG.E.64 R12, desc[UR4][R20.64+0x10] ;  /* 0x00001004140c7981 */ /* 0x000f64000c1e1b00 */
[----:B------:R-:W-:Y:S01]  /*1c60*/  DFMA R26, R22, UR14, R26 ;  /* 0x0000000e161a7c2b */ /* 0x000fe2000800001a */
[----:B------:R-:W2:Y:S01]  /*1c70*/  LDCU.128 UR12, c[0x3][0x1b0] ;  /* 0x00c03600ff0c77ac */ /* 0x000ea20008000c00 */
[----:B------:R-:W5:Y:S01]  /*1c80*/  LDG.E.64 R22, desc[UR4][R20.64+0x18] ;  /* 0x0000180414167981 */ /* 0x000f62000c1e1b00 */
[----:B------:R-:W-:-:S05]  /*1c90*/  IMAD.WIDE R2, R3, 0x8, R20 ;  /* 0x0000000803027825 */ /* 0x000fca00078e0214 */
[----:B-1----:R-:W-:Y:S01]  /*1ca0*/  DFMA R26, R24, UR8, R26 ;  /* 0x00000008181a7c2b */ /* 0x002fe2000800001a */
[----:B------:R-:W5:Y:S04]  /*1cb0*/  LDG.E.64 R24, desc[UR4][R20.64+0x20] ;  /* 0x0000200414187981 */ /* 0x000f68000c1e1b00 */
[----:B------:R-:W5:Y:S03]  /*1cc0*/  LDG.E.64 R20, desc[UR4][R2.64+0x20] ;  /* 0x0000200402147981 */ /* 0x000f66000c1e1b00 */
[----:B------:R-:W-:Y:S01]  /*1cd0*/  DFMA R26, R18, UR10, R26 ;  /* 0x0000000a121a7c2b */ /* 0x000fe2000800001a */
[----:B------:R-:W3:Y:S01]  /*1ce0*/  LDCU.128 UR8, c[0x3][0x1c0] ;  /* 0x00c03800ff0877ac */ /* 0x000ee20008000c00 */
[----:B------:R-:W5:Y:S06]  /*1cf0*/  LDG.E.64 R18, desc[UR4][R2.64] ;  /* 0x0000000402127981 */ /* 0x000f6c000c1e1b00 */
[----:B--2---:R-:W-:Y:S01]  /*1d00*/  DFMA R26, R10, UR12, R26 ;  /* 0x0000000c0a1a7c2b */ /* 0x004fe2000800001a */
[----:B------:R-:W2:Y:S07]  /*1d10*/  LDG.E.64 R10, desc[UR4][R2.64+0x8] ;  /* 0x00000804020a7981 */ /* 0x000eae000c1e1b00 */
[----:B----4-:R-:W-:Y:S01]  /*1d20*/  DFMA R26, R8, UR14, R26 ;  /* 0x0000000e081a7c2b */ /* 0x010fe2000800001a */
[----:B------:R-:W0:Y:S01]  /*1d30*/  LDCU.128 UR12, c[0x3][0x1d0] ;  /* 0x00c03a00ff0c77ac */ /* 0x000e220008000c00 */
[----:B------:R-:W4:Y:S06]  /*1d40*/  LDG.E.64 R8, desc[UR4][R2.64+0x10] ;  /* 0x0000100402087981 */ /* 0x000f2c000c1e1b00 */
[----:B---3--:R-:W-:Y:S01]  /*1d50*/  DFMA R26, R4, UR8, R26 ;  /* 0x00000008041a7c2b */ /* 0x008fe2000800001a */
[----:B------:R1:W3:Y:S02]  /*1d60*/  LDG.E.64 R4, desc[UR4][R2.64+0x18] ;  /* 0x0000180402047981 */ /* 0x0002e4000c1e1b00 */
[----:B-1----:R-:W1:Y:S05]  /*1d70*/  LDC.64 R2, c[0x0][0x380] ;  /* 0x0000e000ff027b82 */ /* 0x002e6a0000000a00 */
[----:B-----5:R-:W-:Y:S01]  /*1d80*/  DFMA R6, R6, UR10, R26 ;  /* 0x0000000a06067c2b */ /* 0x020fe2000800001a */
[----:B------:R-:W5:Y:S07]  /*1d90*/  LDCU.128 UR8, c[0x3][0x1e0] ;  /* 0x00c03c00ff0877ac */ /* 0x000f6e0008000c00 */
[----:B0-----:R-:W-:-:S08]  /*1da0*/  DFMA R6, R16, UR12, R6 ;  /* 0x0000000c10067c2b */ /* 0x001fd00008000006 */
[----:B------:R-:W-:Y:S01]  /*1db0*/  DFMA R6, R14, UR14, R6 ;  /* 0x0000000e0e067c2b */ /* 0x000fe20008000006 */
[----:B------:R-:W0:Y:S07]  /*1dc0*/  LDCU.128 UR12, c[0x3][0x1f0] ;  /* 0x00c03e00ff0c77ac */ /* 0x000e2e0008000c00 */
[----:B-----5:R-:W-:-:S08]  /*1dd0*/  DFMA R6, R12, UR8, R6 ;  /* 0x000000080c067c2b */ /* 0x020fd00008000006 */
[----:B------:R-:W-:Y:S01]  /*1de0*/  DFMA R6, R22, UR10, R6 ;  /* 0x0000000a16067c2b */ /* 0x000fe20008000006 */
[----:B------:R-:W2:Y:S07]  /*1df0*/  LDCU.128 UR8, c[0x3][0x200] ;  /* 0x00c04000ff0877ac */ /* 0x000eae0008000c00 */
[----:B0-----:R-:W-:Y:S01]  /*1e00*/  DFMA R6, R24, UR12, R6 ;  /* 0x0000000c18067c2b */ /* 0x001fe20008000006 */
[----:B-1----:R-:W-:-:S07]  /*1e10*/  IMAD.WIDE.U32 R2, R0, 0x8, R2 ;  /* 0x0000000800027825 */ /* 0x002fce00078e0002 */
[----:B------:R-:W-:Y:S01]  /*1e20*/  DFMA R6, R18, UR14, R6 ;  /* 0x0000000e12067c2b */ /* 0x000fe20008000006 */
[----:B------:R-:W3:Y:S07]  /*1e30*/  LDCU.128 UR12, c[0x3][0x210] ;  /* 0x00c04200ff0c77ac */ /* 0x000eee0008000c00 */
[----:B--2---:R-:W-:-:S08]  /*1e40*/  DFMA R6, R10, UR8, R6 ;  /* 0x000000080a067c2b */ /* 0x004fd00008000006 */
[----:B----4-:R-:W-:-:S08]  /*1e50*/  DFMA R6, R8, UR10, R6 ;  /* 0x0000000a08067c2b */ /* 0x010fd00008000006 */
[----:B---3--:R-:W-:-:S08]  /*1e60*/  DFMA R4, R4, UR12, R6 ;  /* 0x0000000c04047c2b */ /* 0x008fd00008000006 */
[----:B------:R-:W-:-:S07]  /*1e70*/  DFMA R4, R20, UR14, R4 ;  /* 0x0000000e14047c2b */ /* 0x000fce0008000004 */
[----:B------:R-:W-:Y:S01]  /*1e80*/  STG.E.64 desc[UR4][R2.64], R4 ;  /* 0x0000000402007986 */ /* 0x000fe2000c101b04 */
[----:B------:R-:W-:Y:S05]  /*1e90*/  EXIT ;  /* 0x000000000000794d */ /* 0x000fea0003800000 */
.L_x_17:
        /* <DEDUP_REMOVED lines=14> */
.L_x_374:


//--------------------- .text._Z14determineMasksP11pixelCoordsPhS1_S1_jjj --------------------------
	.section	.text._Z14determineMasksP11pixelCoordsPhS1_S1_jjj,"ax",@progbits
	.align	128
        .global         _Z14determineMasksP11pixelCoordsPhS1_S1_jjj
        .type           _Z14determineMasksP11pixelCoordsPhS1_S1_jjj,@function
        .size           _Z14determineMasksP11pixelCoordsPhS1_S1_jjj,(.L_x_368 - _Z14determineMasksP11pixelCoordsPhS1_S1_jjj)
        .other          _Z14determineMasksP11pixelCoordsPhS1_S1_jjj,@"STO_CUDA_ENTRY STV_DEFAULT"
_Z14determineMasksP11pixelCoordsPhS1_S1_jjj:
.text._Z14determineMasksP11pixelCoordsPhS1_S1_jjj:
[----:B------:R-:W0:Y:S01]  /*0000*/  LDC R1, c[0x0][0x37c] ;  /* 0x0000df00ff017b82 */ /* 0x000e220000000800 */
[----:B------:R-:W1:Y:S01]  /*0010*/  S2R R5, SR_CTAID.X ;  /* 0x0000000000057919 */ /* 0x000e620000002500 */
[----:B------:R-:W1:Y:S01]  /*0020*/  LDCU UR4, c[0x0][0x360] ;  /* 0x00006c00ff0477ac */ /* 0x000e620008000800 */
[----:B0-----:R-:W-:Y:S01]  /*0030*/  VIADD R1, R1, 0xffffffc0 ;  /* 0xffffffc001017836 */ /* 0x001fe20000000000 */
[----:B------:R-:W1:Y:S01]  /*0040*/  S2R R0, SR_TID.X ;  /* 0x0000000000007919 */ /* 0x000e620000002100 */
[----:B------:R-:W0:Y:S01]  /*0050*/  LDCU UR5, c[0x0][0x3a0] ;  /* 0x00007400ff0577ac */ /* 0x000e220008000800 */
[----:B-1----:R-:W-:-:S05]  /*0060*/  IMAD R5, R5, UR4, R0 ;  /* 0x0000000405057c24 */ /* 0x002fca000f8e0200 */
[----:B0-----:R-:W-:-:S13]  /*0070*/  ISETP.GT.U32.AND P0, PT, R5, UR5, PT ;  /* 0x0000000505007c0c */ /* 0x001fda000bf04070 */
[----:B------:R-:W-:Y:S05]  /*0080*/  @P0 EXIT ;  /* 0x000000000000094d */ /* 0x000fea0003800000 */
[----:B------:R-:W0:Y:S01]  /*0090*/  LDC.64 R2, c[0x0][0x380] ;  /* 0x0000e000ff027b82 */ /* 0x000e220000000a00 */
[----:B------:R-:W1:Y:S01]  /*00a0*/  LDCU.64 UR4, c[0x0][0x358] ;  /* 0x00006b00ff0477ac */ /* 0x000e620008000a00 */
[----:B------:R-:W2:Y:S06]  /*00b0*/  LDCU.64 UR6, c[0x0][0x390] ;  /* 0x00007200ff0677ac */ /* 0x000eac0008000a00 */
[----:B------:R-:W3:Y:S01]  /*00c0*/  LDC R7, c[0x0][0x3a4] ;  /* 0x0000e900ff077b82 */ /* 0x000ee20000000800 */
[----:B------:R-:W4:Y:S01]  /*00d0*/  LDCU.64 UR8, c[0x0][0x388] ;  /* 0x00007100ff0877ac */ /* 0x000f220008000a00 */
[----:B0-----:R-:W-:-:S05]  /*00e0*/  IMAD.WIDE.U32 R2, R5, 0x8, R2 ;  /* 0x0000000805027825 */ /* 0x001fca00078e0002 */
[----:B-1----:R-:W2:Y:S04]  /*00f0*/  LDG.E R0, desc[UR4][R2.64] ;  /* 0x0000000402007981 */ /* 0x002ea8000c1e1900 */
[----:B------:R3:W4:Y:S02]  /*0100*/  LDG.E R4, desc[UR4][R2.64+0x4] ;  /* 0x0000040402047981 */ /* 0x000724000c1e1900 */
[----:B---3--:R-:W-:Y:S01]  /*0110*/  SHF.R.S32.HI R3, RZ, 0x1f, R7 ;  /* 0x0000001fff037819 */ /* 0x008fe20000011407 */
[----:B--2---:R-:W-:-:S04]  /*0120*/  VIADD R0, R0, 0xfffffffe ;  /* 0xfffffffe00007836 */ /* 0x004fc80000000000 */
[----:B------:R-:W-:-:S05]  /*0130*/  IMAD R6, R0, R7, RZ ;  /* 0x0000000700067224 */ /* 0x000fca00078e02ff */
[----:B----4-:R-:W-:-:S04]  /*0140*/  IADD3 R12, PT, PT, R6, -0x2, R4 ;  /* 0xfffffffe060c7810 */ /* 0x010fc80007ffe004 */
[----:B------:R-:W-:Y:S02]  /*0150*/  SHF.R.S32.HI R11, RZ, 0x1f, R12 ;  /* 0x0000001fff0b7819 */ /* 0x000fe4000001140c */
[----:B------:R-:W-:-:S04]  /*0160*/  IADD3 R30, P0, PT, R12, UR6, RZ ;  /* 0x000000060c1e7c10 */ /* 0x000fc8000ff1e0ff */
[----:B------:R-:W-:-:S05]  /*0170*/  IADD3.X R31, PT, PT, R11, UR7, RZ, P0, !PT ;  /* 0x000000070b1f7c10 */ /* 0x000fca00087fe4ff */
[----:B------:R-:W2:Y:S04]  /*0180*/  LDG.E.U8 R0, desc[UR4][R30.64] ;  /* 0x000000041e007981 */ /* 0x000ea8000c1e1100 */
[----:B------:R-:W3:Y:S01]  /*0190*/  LDG.E.U8 R2, desc[UR4][R30.64+0x2] ;  /* 0x000002041e027981 */ /* 0x000ee2000c1e1100 */
[----:B------:R-:W-:-:S03]  /*01a0*/  IADD3 R18, P0, PT, R30, R7, RZ ;  /* 0x000000071e127210 */ /* 0x000fc60007f1e0ff */
[----:B------:R-:W4:Y:S04]  /*01b0*/  LDG.E.U8 R8, desc[UR4][R30.64+0x1] ;  /* 0x000001041e087981 */ /* 0x000f28000c1e1100 */
[----:B------:R-:W4:Y:S01]  /*01c0*/  LDG.E.U8 R9, desc[UR4][R30.64+0x3] ;  /* 0x000003041e097981 */ /* 0x000f22000c1e1100 */
[----:B------:R-:W-:-:S03]  /*01d0*/  IMAD.X R19, R3, 0x1, R31, P0 ;  /* 0x0000000103137824 */ /* 0x000fc600000e061f */
[----:B------:R0:W5:Y:S04]  /*01e0*/  LDG.E.U8 R15, desc[UR4][R30.64+0x4] ;  /* 0x000004041e0f7981 */ /* 0x000168000c1e1100 */
[----:B------:R0:W5:Y:S04]  /*01f0*/  LDG.E.U8 R25, desc[UR4][R18.64] ;  /* 0x0000000412197981 */ /* 0x000168000c1e1100 */
[----:B------:R0:W5:Y:S04]  /*0200*/  LDG.E.U8 R23, desc[UR4][R18.64+0x1] ;  /* 0x0000010412177981 */ /* 0x000168000c1e1100 */
[----:B------:R0:W5:Y:S04]  /*0210*/  LDG.E.U8 R22, desc[UR4][R18.64+0x2] ;  /* 0x0000020412167981 */ /* 0x000168000c1e1100 */
[----:B------:R0:W5:Y:S01]  /*0220*/  LDG.E.U8 R21, desc[UR4][R18.64+0x3] ;  /* 0x0000030412157981 */ /* 0x000162000c1e1100 */
[----:B------:R-:W-:Y:S01]  /*0230*/  IADD3 R16, P0, PT, R18, R7, RZ ;  /* 0x0000000712107210 */ /* 0x000fe20007f1e0ff */
[----:B------:R-:W-:Y:S01]  /*0240*/  BSSY.RECONVERGENT B0, `(.L_x_18) ;  /* 0x0000025000007945 */ /* 0x000fe20003800200 */
[----:B------:R-:W-:-:S02]  /*0250*/  IMAD.MOV.U32 R24, RZ, RZ, RZ ;  /* 0x000000ffff187224 */ /* 0x000fc400078e00ff */
[----:B------:R-:W-:Y:S02]  /*0260*/  IMAD.MOV.U32 R20, RZ, RZ, RZ ;  /* 0x000000ffff147224 */ /* 0x000fe400078e00ff */
[----:B------:R-:W-:Y:S01]  /*0270*/  IMAD.X R17, R3, 0x1, R19, P0 ;  /* 0x0000000103117824 */ /* 0x000fe200000e0613 */
[----:B--2---:R-:W-:Y:S01]  /*0280*/  ISETP.NE.AND P6, PT, R0, RZ, PT ;  /* 0x000000ff0000720c */ /* 0x004fe20003fc5270 */
[C-C-:B------:R-:W-:Y:S01]  /*0290*/  IMAD.IADD R0, R12.reuse, 0x1, R7.reuse ;  /* 0x000000010c007824 */ /* 0x140fe200078e0207 */
[----:B------:R-:W-:Y:S02]  /*02a0*/  IADD3 R12, P1, PT, R12, UR8, RZ ;  /* 0x000000080c0c7c10 */ /* 0x000fe4000ff3e0ff */
[----:B---3--:R-:W-:Y:S01]  /*02b0*/  ISETP.NE.AND P4, PT, R2, RZ, PT ;  /* 0x000000ff0200720c */ /* 0x008fe20003f85270 */
[C---:B------:R-:W-:Y:S01]  /*02c0*/  IMAD.IADD R2, R0.reuse, 0x1, R7 ;  /* 0x0000000100027824 */ /* 0x040fe200078e0207 */
[----:B------:R-:W-:Y:S02]  /*02d0*/  IADD3 R10, P2, PT, R0, UR8, RZ ;  /* 0x00000008000a7c10 */ /* 0x000fe4000ff5e0ff */
[----:B------:R-:W-:-:S02]  /*02e0*/  IADD3.X R13, PT, PT, R11, UR9, RZ, P1, !PT ;  /* 0x000000090b0d7c10 */ /* 0x000fc40008ffe4ff */
[----:B----4-:R-:W-:Y:S02]  /*02f0*/  ISETP.NE.AND P5, PT, R8, RZ, PT ;  /* 0x000000ff0800720c */ /* 0x010fe40003fa5270 */
[----:B------:R-:W-:Y:S02]  /*0300*/  LEA.HI.X.SX32 R11, R0, UR9, 0x1, P2 ;  /* 0x00000009000b7c11 */ /* 0x000fe400090f0eff */
[----:B------:R-:W-:Y:S02]  /*0310*/  ISETP.NE.AND P3, PT, R9, RZ, PT ;  /* 0x000000ff0900720c */ /* 0x000fe40003f65270 */
[C---:B------:R-:W-:Y:S01]  /*0320*/  IADD3 R8, P2, PT, R2.reuse, UR8, RZ ;  /* 0x0000000802087c10 */ /* 0x040fe2000ff5e0ff */
[----:B------:R-:W-:Y:S01]  /*0330*/  IMAD.IADD R36, R2, 0x1, R7 ;  /* 0x0000000102247824 */ /* 0x000fe200078e0207 */
[----:B------:R-:W-:Y:S02]  /*0340*/  P2R R42, PR, RZ, 0x40 ;  /* 0x00000040ff2a7803 */ /* 0x000fe40000000000 */
[----:B------:R-:W-:-:S02]  /*0350*/  P2R R41, PR, RZ, 0x20 ;  /* 0x00000020ff297803 */ /* 0x000fc40000000000 */
[----:B------:R-:W-:Y:S02]  /*0360*/  P2R R40, PR, RZ, 0x10 ;  /* 0x00000010ff287803 */ /* 0x000fe40000000000 */
[----:B------:R-:W-:Y:S02]  /*0370*/  P2R R39, PR, RZ, 0x8 ;  /* 0x00000008ff277803 */ /* 0x000fe40000000000 */
[----:B------:R-:W-:Y:S02]  /*0380*/  IADD3 R14, P1, PT, R16, R7, RZ ;  /* 0x00000007100e7210 */ /* 0x000fe40007f3e0ff */
[----:B------:R-:W-:Y:S01]  /*0390*/  LEA.HI.X.SX32 R9, R2, UR9, 0x1, P2 ;  /* 0x0000000902097c11 */ /* 0x000fe200090f0eff */
[----:B0-----:R-:W-:Y:S10]  /*03a0*/  @!P6 BRA `(.L_x_19) ;  /* 0x000000000038e947 */ /* 0x001ff40003800000 */
[----:B------:R-:W0:Y:S01]  /*03b0*/  LDCU.64 UR10, c[0x3][0x90] ;  /* 0x00c01200ff0a77ac */ /* 0x000e220008000a00 */
[----:B------:R-:W1:Y:S01]  /*03c0*/  LDCU.64 UR12, c[0x3][0x158] ;  /* 0x00c02b00ff0c77ac */ /* 0x000e620008000a00 */
[----:B0-----:R-:W0:Y:S08]  /*03d0*/  F2I.F64.TRUNC R0, UR10 ;  /* 0x0000000a00007d11 */ /* 0x001e30000830d100 */
[----:B-1----:R-:W1:Y:S01]  /*03e0*/  F2I.F64.TRUNC R2, UR12 ;  /* 0x0000000c00027d11 */ /* 0x002e62000830d100 */
[----:B0-----:R-:W-:-:S02]  /*03f0*/  ISETP.NE.AND P0, PT, R0, RZ, PT ;  /* 0x000000ff0000720c */ /* 0x001fc40003f05270 */
[----:B-1----:R-:W-:-:S11]  /*0400*/  ISETP.NE.AND P2, PT, R2, RZ, PT ;  /* 0x000000ff0200720c */ /* 0x002fd60003f45270 */
[----:B------:R-:W2:Y:S04]  /*0410*/  @P0 LDG.E.U8 R0, desc[UR4][R12.64] ;  /* 0x000000040c000981 */ /* 0x000ea8000c1e1100 */
[----:B------:R-:W3:Y:S01]  /*0420*/  @P2 LDG.E.U8 R2, desc[UR4][R12.64] ;  /* 0x000000040c022981 */ /* 0x000ee2000c1e1100 */
[----:B------:R-:W-:Y:S02]  /*0430*/  IMAD.MOV.U32 R24, RZ, RZ, RZ ;  /* 0x000000ffff187224 */ /* 0x000fe400078e00ff */
[----:B------:R-:W-:Y:S02]  /*0440*/  IMAD.MOV.U32 R20, RZ, RZ, RZ ;  /* 0x000000ffff147224 */ /* 0x000fe400078e00ff */
[----:B------:R-:W-:Y:S02]  /*0450*/  @P0 IMAD.MOV.U32 R24, RZ, RZ, 0x1 ;  /* 0x00000001ff180424 */ /* 0x000fe400078e00ff */
[----:B------:R-:W-:Y:S01]  /*0460*/  @P2 IMAD.MOV.U32 R20, RZ, RZ, 0x1 ;  /* 0x00000001ff142424 */ /* 0x000fe200078e00ff */
[----:B--2---:R0:W-:Y:S04]  /*0470*/  @P0 STL.U8 [R1], R0 ;  /* 0x0000000001000387 */ /* 0x0041e80000100000 */
[----:B---3--:R0:W-:Y:S02]  /*0480*/  @P2 STL.U8 [R1+0xe], R2 ;  /* 0x00000e0201002387 */ /* 0x0081e40000100000 */
.L_x_19:
[----:B------:R-:W-:Y:S05]  /*0490*/  BSYNC.RECONVERGENT B0 ;  /* 0x0000000000007941 */ /* 0x000fea0003800200 */
.L_x_18:
[C---:B------:R-:W-:Y:S01]  /*04a0*/  IADD3 R28, P2, PT, R36.reuse, UR8, RZ ;  /* 0x00000008241c7c10 */ /* 0x040fe2000ff5e0ff */
[----:B------:R-:W-:Y:S01]  /*04b0*/  BSSY.RECONVERGENT B0, `(.L_x_20) ;  /* 0x0000017000007945 */ /* 0x000fe20003800200 */
[----:B-----5:R-:W-:Y:S01]  /*04c0*/  ISETP.NE.AND P0, PT, R15, RZ, PT ;  /* 0x000000ff0f00720c */ /* 0x020fe20003f05270 */
[----:B------:R-:W-:Y:S01]  /*04d0*/  IMAD.X R15, R3, 0x1, R17, P1 ;  /* 0x00000001030f7824 */ /* 0x000fe200008e0611 */
[C---:B------:R-:W-:Y:S01]  /*04e0*/  LEA.HI.X.SX32 R29, R36.reuse, UR9, 0x1, P2 ;  /* 0x00000009241d7c11 */ /* 0x040fe200090f0eff */
[----:B------:R-:W-:Y:S01]  /*04f0*/  IMAD.IADD R36, R36, 0x1, R7 ;  /* 0x0000000124247824 */ /* 0x000fe200078e0207 */
[----:B------:R-:W-:Y:S02]  /*0500*/  IADD3 R32, P2, PT, R14, R7, RZ ;  /* 0x000000070e207210 */ /* 0x000fe40007f5e0ff */
[----:B------:R-:W-:-:S03]  /*0510*/  ISETP.NE.AND P1, PT, R25, RZ, PT ;  /* 0x000000ff1900720c */ /* 0x000fc60003f25270 */
[----:B------:R-:W-:Y:S01]  /*0520*/  IMAD.X R33, R3, 0x1, R15, P2 ;  /* 0x0000000103217824 */ /* 0x000fe200010e060f */
[----:B------:R-:W-:Y:S09]  /*0530*/  @!P5 BRA `(.L_x_21) ;  /* 0x000000000038d947 */ /* 0x000ff20003800000 */
[----:B------:R-:W0:Y:S02]  /*0540*/  LDCU.64 UR10, c[0x3][0x98] ;  /* 0x00c01300ff0a77ac */ /* 0x000e240008000a00 */
[----:B0-----:R-:W0:Y:S01]  /*0550*/  F2I.F64.TRUNC R0, UR10 ;  /* 0x0000000a00007d11 */ /* 0x001e22000830d100 */
[----:B------:R-:W1:Y:S01]  /*0560*/  LDCU.64 UR10, c[0x3][0x160] ;  /* 0x00c02c00ff0a77ac */ /* 0x000e620008000a00 */
[----:B0-----:R-:W-:-:S13]  /*0570*/  ISETP.NE.AND P2, PT, R0, RZ, PT ;  /* 0x000000ff0000720c */ /* 0x001fda0003f45270 */
[----:B------:R-:W2:Y:S01]  /*0580*/  @P2 LDG.E.U8 R0, desc[UR4][R12.64+0x1] ;  /* 0x000001040c002981 */ /* 0x000ea2000c1e1100 */
[----:B-1----:R-:W0:Y:S01]  /*0590*/  F2I.F64.TRUNC R2, UR10 ;  /* 0x0000000a00027d11 */ /* 0x002e22000830d100 */
[----:B------:R-:W-:Y:S02]  /*05a0*/  @P2 IMAD.IADD R25, R1, 0x1, R24 ;  /* 0x0000000101192824 */ /* 0x000fe400078e0218 */
[----:B------:R-:W-:-:S03]  /*05b0*/  @P2 VIADD R24, R24, 0x1 ;  /* 0x0000000118182836 */ /* 0x000fc60000000000 */
[----:B--2---:R1:W-:Y:S01]  /*05c0*/  @P2 STL.U8 [R25], R0 ;  /* 0x0000000019002387 */ /* 0x0043e20000100000 */
[----:B0-----:R-:W-:-:S13]  /*05d0*/  ISETP.NE.AND P2, PT, R2, RZ, PT ;  /* 0x000000ff0200720c */ /* 0x001fda0003f45270 */
[----:B------:R-:W2:Y:S01]  /*05e0*/  @P2 LDG.E.U8 R27, desc[UR4][R12.64+0x1] ;  /* 0x000001040c1b2981 */ /* 0x000ea2000c1e1100 */
[----:B------:R-:W-:Y:S02]  /*05f0*/  @P2 IMAD.IADD R2, R1, 0x1, R20 ;  /* 0x0000000101022824 */ /* 0x000fe400078e0214 */
[----:B------:R-:W-:-:S03]  /*0600*/  @P2 VIADD R20, R20, 0x1 ;  /* 0x0000000114142836 */ /* 0x000fc60000000000 */
[----:B--2---:R1:W-:Y:S04]  /*0610*/  @P2 STL.U8 [R2+0xe], R27 ;  /* 0x00000e1b02002387 */ /* 0x0043e80000100000 */
.L_x_21:
[----:B------:R-:W-:Y:S05]  /*0620*/  BSYNC.RECONVERGENT B0 ;  /* 0x0000000000007941 */ /* 0x000fea0003800200 */
.L_x_20:
[----:B------:R-:W-:Y:S04]  /*0630*/  BSSY.RECONVERGENT B0, `(.L_x_22) ;  /* 0x0000010000007945 */ /* 0x000fe80003800200 */
[----:B------:R-:W-:Y:S05]  /*0640*/  @!P4 BRA `(.L_x_23) ;  /* 0x000000000038c947 */ /* 0x000fea0003800000 */
[----:B------:R-:W0:Y:S02]  /*0650*/  LDCU.64 UR10, c[0x3][0xa0] ;  /* 0x00c01400ff0a77ac */ /* 0x000e240008000a00 */
[----:B01----:R-:W0:Y:S01]  /*0660*/  F2I.F64.TRUNC R0, UR10 ;  /* 0x0000000a00007d11 */ /* 0x003e22000830d100 */
        /* <DEDUP_REMOVED lines=8> */
[----:B------:R-:W3:Y:S01]  /*06f0*/  @P2 LDG.E.U8 R2, desc[UR4][R12.64+0x2] ;  /* 0x000002040c022981 */ /* 0x000ee2000c1e1100 */
[----:B------:R-:W-:Y:S02]  /*0700*/  @P2 IMAD.IADD R27, R1, 0x1, R20 ;  /* 0x00000001011b2824 */ /* 0x000fe400078e0214 */
[----:B------:R-:W-:-:S03]  /*0710*/  @P2 VIADD R20, R20, 0x1 ;  /* 0x0000000114142836 */ /* 0x000fc60000000000 */
[----:B---3--:R2:W-:Y:S04]  /*0720*/  @P2 STL.U8 [R27+0xe], R2 ;  /* 0x00000e021b002387 */ /* 0x0085e80000100000 */
.L_x_23:
[----:B------:R-:W-:Y:S05]  /*0730*/  BSYNC.RECONVERGENT B0 ;  /* 0x0000000000007941 */ /* 0x000fea0003800200 */
.L_x_22:
[----:B------:R-:W-:Y:S04]  /*0740*/  BSSY.RECONVERGENT B0, `(.L_x_24) ;  /* 0x0000010000007945 */ /* 0x000fe80003800200 */
[----:B------:R-:W-:Y:S05]  /*0750*/  @!P3 BRA `(.L_x_25) ;  /* 0x000000000038b947 */ /* 0x000fea0003800000 */
[----:B------:R-:W0:Y:S02]  /*0760*/  LDCU.64 UR10, c[0x3][0xa8] ;  /* 0x00c01500ff0a77ac */ /* 0x000e240008000a00 */
[----:B012---:R-:W0:Y:S01]  /*0770*/  F2I.F64.TRUNC R0, UR10 ;  /* 0x0000000a00007d11 */ /* 0x007e22000830d100 */
        /* <DEDUP_REMOVED lines=12> */
.L_x_25:
[----:B------:R-:W-:Y:S05]  /*0840*/  BSYNC.RECONVERGENT B0 ;  /* 0x0000000000007941 */ /* 0x000fea0003800200 */
.L_x_24:
[----:B------:R-:W-:Y:S04]  /*0850*/  BSSY.RECONVERGENT B0, `(.L_x_26) ;  /* 0x0000010000007945 */ /* 0x000fe80003800200 */
[----:B------:R-:W-:Y:S05]  /*0860*/  @!P0 BRA `(.L_x_27) ;  /* 0x0000000000388947 */ /* 0x000fea0003800000 */
[----:B------:R-:W0:Y:S02]  /*0870*/  LDCU.64 UR10, c[0x3][0xb0] ;  /* 0x00c01600ff0a77ac */ /* 0x000e240008000a00 */
[----:B0123--:R-:W0:Y:S01]  /*0880*/  F2I.F64.TRUNC R0, UR10 ;  /* 0x0000000a00007d11 */ /* 0x00fe22000830d100 */
        /* <DEDUP_REMOVED lines=12> */
.L_x_27:
[----:B------:R-:W-:Y:S05]  /*0950*/  BSYNC.RECONVERGENT B0 ;  /* 0x0000000000007941 */ /* 0x000fea0003800200 */
.L_x_26:
[----:B------:R-:W-:Y:S04]  /*0960*/  BSSY.RECONVERGENT B0, `(.L_x_28) ;  /* 0x0000010000007945 */ /* 0x000fe80003800200 */
[----:B------:R-:W-:Y:S05]  /*0970*/  @!P1 BRA `(.L_x_29) ;  /* 0x0000000000389947 */ /* 0x000fea0003800000 */
[----:B------:R-:W0:Y:S02]  /*0980*/  LDCU.64 UR10, c[0x3][0xb8] ;  /* 0x00c01700ff0a77ac */ /* 0x000e240008000a00 */
[----:B01234-:R-:W0:Y:S01]  /*0990*/  F2I.F64.TRUNC R0, UR10 ;  /* 0x0000000a00007d11 */ /* 0x01fe22000830d100 */
        /* <DEDUP_REMOVED lines=12> */
.L_x_29:
[----:B------:R-:W-:Y:S05]  /*0a60*/  BSYNC.RECONVERGENT B0 ;  /* 0x0000000000007941 */ /* 0x000fea0003800200 */
.L_x_28:
[----:B------:R-:W-:Y:S01]  /*0a70*/  ISETP.NE.AND P3, PT, R23, RZ, PT ;  /* 0x000000ff1700720c */ /* 0x000fe20003f65270 */
[----:B------:R-:W-:Y:S01]  /*0a80*/  BSSY.RECONVERGENT B0, `(.L_x_30) ;  /* 0x0000013000007945 */ /* 0x000fe20003800200 */
[C---:B------:R-:W-:Y:S02]  /*0a90*/  IADD3 R26, P2, PT, R36.reuse, UR8, RZ ;  /* 0x00000008241a7c10 */ /* 0x040fe4000ff5e0ff */
[----:B------:R-:W-:Y:S02]  /*0aa0*/  P2R R43, PR, RZ, 0x8 ;  /* 0x00000008ff2b7803 */ /* 0x000fe40000000000 */
[----:B-1234-:R-:W-:-:S07]  /*0ab0*/  LEA.HI.X.SX32 R27, R36, UR9, 0x1, P2 ;  /* 0x00000009241b7c11 */ /* 0x01efce00090f0eff */
[----:B------:R-:W-:Y:S05]  /*0ac0*/  @!P3 BRA `(.L_x_31) ;  /* 0x000000000038b947 */ /* 0x000fea0003800000 */
        /* <DEDUP_REMOVED lines=14> */
.L_x_31:
[----:B------:R-:W-:Y:S05]  /*0bb0*/  BSYNC.RECONVERGENT B0 ;  /* 0x0000000000007941 */ /* 0x000fea0003800200 */
.L_x_30:
[----:B------:R2:W5:Y:S01]  /*0bc0*/  LDG.E.U8 R34, desc[UR4][R18.64+0x4] ;  /* 0x0000040412227981 */ /* 0x000562000c1e1100 */
[----:B------:R-:W-:Y:S01]  /*0bd0*/  ISETP.NE.AND P2, PT, R22, RZ, PT ;  /* 0x000000ff1600720c */ /* 0x000fe20003f45270 */
[----:B------:R-:W-:Y:S03]  /*0be0*/  BSSY.RECONVERGENT B0, `(.L_x_32) ;  /* 0x0000011000007945 */ /* 0x000fe60003800200 */
[----:B------:R-:W-:-:S09]  /*0bf0*/  P2R R44, PR, RZ, 0x4 ;  /* 0x00000004ff2c7803 */ /* 0x000fd20000000000 */
[----:B--2---:R-:W-:Y:S05]  /*0c00*/  @!P2 BRA `(.L_x_33) ;  /* 0x000000000038a947 */ /* 0x004fea0003800000 */
        /* <DEDUP_REMOVED lines=14> */
.L_x_33:
[----:B------:R-:W-:Y:S05]  /*0cf0*/  BSYNC.RECONVERGENT B0 ;  /* 0x0000000000007941 */ /* 0x000fea0003800200 */
.L_x_32:
[----:B------:R3:W5:Y:S01]  /*0d00*/  LDG.E.U8 R22, desc[UR4][R16.64] ;  /* 0x0000000410167981 */ /* 0x000762000c1e1100 */
[----:B------:R-:W-:Y:S01]  /*0d10*/  ISETP.NE.AND P2, PT, R21, RZ, PT ;  /* 0x000000ff1500720c */ /* 0x000fe20003f45270 */
[----:B------:R-:W-:Y:S03]  /*0d20*/  BSSY.RECONVERGENT B0, `(.L_x_34) ;  /* 0x0000011000007945 */ /* 0x000fe60003800200 */
[----:B------:R-:W-:-:S09]  /*0d30*/  P2R R45, PR, RZ, 0x4 ;  /* 0x00000004ff2d7803 */ /* 0x000fd20000000000 */
[----:B---3--:R-:W-:Y:S05]  /*0d40*/  @!P2 BRA `(.L_x_35) ;  /* 0x000000000038a947 */ /* 0x008fea0003800000 */
        /* <DEDUP_REMOVED lines=14> */
.L_x_35:
[----:B------:R-:W-:Y:S05]  /*0e30*/  BSYNC.RECONVERGENT B0 ;  /* 0x0000000000007941 */ /* 0x000fea0003800200 */
.L_x_34:
[----:B-12---:R1:W5:Y:S02]  /*0e40*/  LDG.E.U8 R25, desc[UR4][R16.64+0x1] ;  /* 0x0000010410197981 */ /* 0x006364000c1e1100 */
[----:B-----5:R-:W-:Y:S01]  /*0e50*/  ISETP.NE.AND P2, PT, R34, RZ, PT ;  /* 0x000000ff2200720c */ /* 0x020fe20003f45270 */
[----:B------:R-:W-:Y:S03]  /*0e60*/  BSSY.RECONVERGENT B0, `(.L_x_36) ;  /* 0x0000011000007945 */ /* 0x000fe60003800200 */
[----:B------:R-:W-:-:S09]  /*0e70*/  P2R R46, PR, RZ, 0x4 ;  /* 0x00000004ff2e7803 */ /* 0x000fd20000000000 */
[----:B-1----:R-:W-:Y:S05]  /*0e80*/  @!P2 BRA `(.L_x_37) ;  /* 0x000000000038a947 */ /* 0x002fea0003800000 */
[----:B------:R-:W0:Y:S02]  /*0e90*/  LDCU.64 UR10, c[0x3][0xd8] ;  /* 0x00c01b00ff0a77ac */ /* 0x000e240008000a00 */
[----:B0--3--:R-:W0:Y:S01]  /*0ea0*/  F2I.F64.TRUNC R0, UR10 ;  /* 0x0000000a00007d11 */ /* 0x009e22000830d100 */
        /* <DEDUP_REMOVED lines=12> */
.L_x_37:
[----:B------:R-:W-:Y:S05]  /*0f70*/  BSYNC.RECONVERGENT B0 ;  /* 0x0000000000007941 */ /* 0x000fea0003800200 */
.L_x_36:
[----:B------:R2:W5:Y:S01]  /*0f80*/  LDG.E.U8 R34, desc[UR4][R16.64+0x2] ;  /* 0x0000020410227981 */ /* 0x000562000c1e1100 */
[----:B------:R-:W-:Y:S01]  /*0f90*/  ISETP.NE.AND P2, PT, R22, RZ, PT ;  /* 0x000000ff1600720c */ /* 0x000fe20003f45270 */
[----:B------:R-:W-:Y:S03]  /*0fa0*/  BSSY.RECONVERGENT B0, `(.L_x_38) ;  /* 0x0000011000007945 */ /* 0x000fe60003800200 */
[----:B------:R-:W-:-:S09]  /*0fb0*/  P2R R47, PR, RZ, 0x4 ;  /* 0x00000004ff2f7803 */ /* 0x000fd20000000000 */
[----:B--2---:R-:W-:Y:S05]  /*0fc0*/  @!P2 BRA `(.L_x_39) ;  /* 0x000000000038a947 */ /* 0x004fea0003800000 */
[----:B------:R-:W0:Y:S02]  /*0fd0*/  LDCU.64 UR10, c[0x3][0xe0] ;  /* 0x00c01c00ff0a77ac */ /* 0x000e240008000a00 */
[----:B01-3--:R-:W0:Y:S01]  /*0fe0*/  F2I.F64.TRUNC R0, UR10 ;  /* 0x0000000a00007d11 */ /* 0x00be22000830d100 */
        /* <DEDUP_REMOVED lines=12> */
.L_x_39:
[----:B------:R-:W-:Y:S05]  /*10b0*/  BSYNC.RECONVERGENT B0 ;  /* 0x0000000000007941 */ /* 0x000fea0003800200 */
.L_x_38:
[----:B------:R4:W5:Y:S01]  /*10c0*/  LDG.E.U8 R22, desc[UR4][R16.64+0x3] ;  /* 0x0000030410167981 */ /* 0x000962000c1e1100 */
[----:B------:R-:W-:Y:S01]  /*10d0*/  ISETP.NE.AND P2, PT, R25, RZ, PT ;  /* 0x000000ff1900720c */ /* 0x000fe20003f45270 */
[----:B------:R-:W-:Y:S03]  /*10e0*/  BSSY.RECONVERGENT B0, `(.L_x_40) ;  /* 0x0000011000007945 */ /* 0x000fe60003800200 */
[----:B------:R-:W-:-:S09]  /*10f0*/  P2R R48, PR, RZ, 0x4 ;  /* 0x00000004ff307803 */ /* 0x000fd20000000000 */
[----:B----4-:R-:W-:Y:S05]  /*1100*/  @!P2 BRA `(.L_x_41) ;  /* 0x000000000038a947 */ /* 0x010fea0003800000 */
        /* <DEDUP_REMOVED lines=14> */
.L_x_41:
[----:B------:R-:W-:Y:S05]  /*11f0*/  BSYNC.RECONVERGENT B0 ;  /* 0x0000000000007941 */ /* 0x000fea0003800200 */
.L_x_40:
[----:B------:R0:W5:Y:S02]  /*1200*/  LDG.E.U8 R25, desc[UR4][R16.64+0x4] ;  /* 0x0000040410197981 */ /* 0x000164000c1e1100 */
[----:B-----5:R-:W-:Y:S01]  /*1210*/  ISETP.NE.AND P2, PT, R34, RZ, PT ;  /* 0x000000ff2200720c */ /* 0x020fe20003f45270 */
[----:B------:R-:W-:Y:S03]  /*1220*/  BSSY.RECONVERGENT B0, `(.L_x_42) ;  /* 0x0000011000007945 */ /* 0x000fe60003800200 */
[----:B------:R-:W-:-:S09]  /*1230*/  P2R R49, PR, RZ, 0x4 ;  /* 0x00000004ff317803 */ /* 0x000fd20000000000 */
[----:B0-----:R-:W-:Y:S05]  /*1240*/  @!P2 BRA `(.L_x_43) ;  /* 0x000000000038a947 */ /* 0x001fea0003800000 */
[----:B------:R-:W1:Y:S02]  /*1250*/  LDCU.64 UR10, c[0x3][0xf0] ;  /* 0x00c01e00ff0a77ac */ /* 0x000e640008000a00 */
[----:B-1234-:R-:W0:Y:S01]  /*1260*/  F2I.F64.TRUNC R0, UR10 ;  /* 0x0000000a00007d11 */ /* 0x01ee22000830d100 */
        /* <DEDUP_REMOVED lines=12> */
.L_x_43:
[----:B------:R-:W-:Y:S05]  /*1330*/  BSYNC.RECONVERGENT B0 ;  /* 0x0000000000007941 */ /* 0x000fea0003800200 */
.L_x_42:
[----:B------:R0:W5:Y:S01]  /*1340*/  LDG.E.U8 R34, desc[UR4][R14.64] ;  /* 0x000000040e227981 */ /* 0x000162000c1e1100 */
[----:B------:R-:W-:Y:S01]  /*1350*/  ISETP.NE.AND P2, PT, R22, RZ, PT ;  /* 0x000000ff1600720c */ /* 0x000fe20003f45270 */
        /* <DEDUP_REMOVED lines=17> */
.L_x_45:
[----:B------:R-:W-:Y:S05]  /*1470*/  BSYNC.RECONVERGENT B0 ;  /* 0x0000000000007941 */ /* 0x000fea0003800200 */
.L_x_44:
        /* <DEDUP_REMOVED lines=19> */
.L_x_47:
[----:B------:R-:W-:Y:S05]  /*15b0*/  BSYNC.RECONVERGENT B0 ;  /* 0x0000000000007941 */ /* 0x000fea0003800200 */
.L_x_46:
        /* <DEDUP_REMOVED lines=19> */
.L_x_49:
[----:B------:R-:W-:Y:S05]  /*16f0*/  BSYNC.RECONVERGENT B0 ;  /* 0x0000000000007941 */ /* 0x000fea0003800200 */
.L_x_48:
        /* <DEDUP_REMOVED lines=19> */
.L_x_51:
[----:B------:R-:W-:Y:S05]  /*1830*/  BSYNC.RECONVERGENT B0 ;  /* 0x0000000000007941 */ /* 0x000fea0003800200 */
.L_x_50:
        /* <DEDUP_REMOVED lines=19> */
.L_x_53:
[----:B------:R-:W-:Y:S05]  /*1970*/  BSYNC.RECONVERGENT B0 ;  /* 0x0000000000007941 */ /* 0x000fea0003800200 */
.L_x_52:
[----:B-----5:R-:W-:Y:S01]  /*1980*/  ISETP.NE.AND P2, PT, R34, RZ, PT ;  /* 0x000000ff2200720c */ /* 0x020fe20003f45270 */
[----:B------:R-:W-:Y:S03]  /*1990*/  BSSY.RECONVERGENT B0, `(.L_x_54) ;  /* 0x0000011000007945 */ /* 0x000fe60003800200 */
[----:B------:R-:W-:-:S09]  /*19a0*/  P2R R55, PR, RZ, 0x4 ;  /* 0x00000004ff377803 */ /* 0x000fd20000000000 */
[----:B------:R-:W-:Y:S05]  /*19b0*/  @!P2 BRA `(.L_x_55) ;  /* 0x000000000038a947 */ /* 0x000fea0003800000 */
        /* <DEDUP_REMOVED lines=14> */
.L_x_55:
[----:B------:R-:W-:Y:S05]  /*1aa0*/  BSYNC.RECONVERGENT B0 ;  /* 0x0000000000007941 */ /* 0x000fea0003800200 */
.L_x_54:
[----:B------:R-:W-:Y:S01]  /*1ab0*/  ISETP.NE.AND P2, PT, R22, RZ, PT ;  /* 0x000000ff1600720c */ /* 0x000fe20003f45270 */
        /* <DEDUP_REMOVED lines=17> */
.L_x_57:
[----:B------:R-:W-:Y:S05]  /*1bd0*/  BSYNC.RECONVERGENT B0 ;  /* 0x0000000000007941 */ /* 0x000fea0003800200 */
.L_x_56:
[----:B-1234-:R-:W2:Y:S01]  /*1be0*/  LDG.E.U8 R0, desc[UR4][R32.64] ;  /* 0x0000000420007981 */ /* 0x01eea2000c1e1100 */
[----:B------:R-:W-:Y:S01]  /*1bf0*/  BSSY.RECONVERGENT B0, `(.L_x_58) ;  /* 0x0000011000007945 */ /* 0x000fe20003800200 */
[----:B--2---:R-:W-:-:S13]  /*1c00*/  ISETP.NE.AND P2, PT, R0, RZ, PT ;  /* 0x000000ff0000720c */ /* 0x004fda0003f45270 */
        /* <DEDUP_REMOVED lines=15> */
.L_x_59:
[----:B------:R-:W-:Y:S05]  /*1d00*/  BSYNC.RECONVERGENT B0 ;  /* 0x0000000000007941 */ /* 0x000fea0003800200 */
.L_x_58:
[----:B-1----:R-:W2:Y:S01]  /*1d10*/  LDG.E.U8 R0, desc[UR4][R32.64+0x1] ;  /* 0x0000010420007981 */ /* 0x002ea2000c1e1100 */
        /* <DEDUP_REMOVED lines=17> */
.L_x_61:
[----:B------:R-:W-:Y:S05]  /*1e30*/  BSYNC.RECONVERGENT B0 ;  /* 0x0000000000007941 */ /* 0x000fea0003800200 */
.L_x_60:
        /* <DEDUP_REMOVED lines=18> */
.L_x_63:
[----:B------:R-:W-:Y:S05]  /*1f60*/  BSYNC.RECONVERGENT B0 ;  /* 0x0000000000007941 */ /* 0x000fea0003800200 */
.L_x_62:
[----:B-1----:R-:W2:Y:S04]  /*1f70*/  LDG.E.U8 R0, desc[UR4][R32.64+0x3] ;  /* 0x0000030420007981 */ /* 0x002ea8000c1e1100 */
[----:B------:R0:W5:Y:S01]  /*1f80*/  LDG.E.U8 R21, desc[UR4][R32.64+0x4] ;  /* 0x0000040420157981 */ /* 0x000162000c1e1100 */
[C---:B------:R-:W-:Y:S01]  /*1f90*/  IMAD R6, R7.reuse, 0x4, R6 ;  /* 0x0000000407067824 */ /* 0x040fe200078e0206 */
[----:B------:R-:W-:Y:S03]  /*1fa0*/  BSSY.RECONVERGENT B0, `(.L_x_64) ;  /* 0x0000013000007945 */ /* 0x000fe60003800200 */
[----:B------:R-:W-:-:S05]  /*1fb0*/  IMAD R23, R7, -0x5, R6 ;  /* 0xfffffffb07177824 */ /* 0x000fca00078e0206 */
[----:B------:R-:W-:Y:S02]  /*1fc0*/  IADD3 R4, PT, PT, R23, -0x3, R4 ;  /* 0xfffffffd17047810 */ /* 0x000fe40007ffe004 */
[----:B--2---:R-:W-:-:S13]  /*1fd0*/  ISETP.NE.AND P5, PT, R0, RZ, PT ;  /* 0x000000ff0000720c */ /* 0x004fda0003fa5270 */
[----:B0-----:R-:W-:Y:S05]  /*1fe0*/  @!P5 BRA `(.L_x_65) ;  /* 0x000000000038d947 */ /* 0x001fea0003800000 */
        /* <DEDUP_REMOVED lines=14> */
.L_x_65:
[----:B------:R-:W-:Y:S05]  /*20d0*/  BSYNC.RECONVERGENT B0 ;  /* 0x0000000000007941 */ /* 0x000fea0003800200 */
.L_x_64:
[----:B-----5:R-:W-:Y:S01]  /*20e0*/  ISETP.NE.AND P6, PT, R21, RZ, PT ;  /* 0x000000ff1500720c */ /* 0x020fe20003fc5270 */
[----:B------:R-:W-:Y:S01]  /*20f0*/  BSSY.RECONVERGENT B0, `(.L_x_66) ;  /* 0x0000012000007945 */ /* 0x000fe20003800200 */
[----:B------:R-:W-:Y:S02]  /*2100*/  SHF.R.S32.HI R6, RZ, 0x1f, R4 ;  /* 0x0000001fff067819 */ /* 0x000fe40000011404 */
[----:B------:R-:W-:-:S09]  /*2110*/  P2R R57, PR, RZ, 0x40 ;  /* 0x00000040ff397803 */ /* 0x000fd20000000000 */
[----:B------:R-:W-:Y:S05]  /*2120*/  @!P6 BRA `(.L_x_67) ;  /* 0x000000000038e947 */ /* 0x000fea0003800000 */
[----:B------:R-:W1:Y:S02]  /*2130*/  LDCU.64 UR10, c[0x3][0x150] ;  /* 0x00c02a00ff0a77ac */ /* 0x000e640008000a00 */
[----:B-1----:R-:W0:Y:S01]  /*2140*/  F2I.F64.TRUNC R0, UR10 ;  /* 0x0000000a00007d11 */ /* 0x002e22000830d100 */
        /* <DEDUP_REMOVED lines=12> */
.L_x_67:
[----:B------:R-:W-:Y:S05]  /*2210*/  BSYNC.RECONVERGENT B0 ;  /* 0x0000000000007941 */ /* 0x000fea0003800200 */
.L_x_66:
[----:B------:R-:W-:-:S04]  /*2220*/  IADD3 R34, P6, PT, R4, UR6, RZ ;  /* 0x0000000604227c10 */ /* 0x000fc8000ffde0ff */
[----:B------:R-:W-:Y:S02]  /*2230*/  IADD3.X R35, PT, PT, R6, UR7, RZ, P6, !PT ;  /* 0x0000000706237c10 */ /* 0x000fe4000b7fe4ff */
[----:B------:R-:W-:-:S03]  /*2240*/  IADD3 R22, P6, PT, R4, UR8, RZ ;  /* 0x0000000804167c10 */ /* 0x000fc6000ffde0ff */
[----:B-12---:R-:W2:Y:S01]  /*2250*/  LDG.E.U8 R2, desc[UR4][R34.64] ;  /* 0x0000000422027981 */ /* 0x006ea2000c1e1100 */
[----:B------:R-:W-:Y:S01]  /*2260*/  IADD3.X R23, PT, PT, R6, UR9, RZ, P6, !PT ;  /* 0x0000000906177c10 */ /* 0x000fe2000b7fe4ff */
[----:B------:R-:W-:Y:S01]  /*2270*/  BSSY.RECONVERGENT B0, `(.L_x_68) ;  /* 0x0000013000007945 */ /* 0x000fe20003800200 */
[----:B------:R-:W-:Y:S02]  /*2280*/  IMAD.MOV.U32 R6, RZ, RZ, RZ ;  /* 0x000000ffff067224 */ /* 0x000fe400078e00ff */
[----:B------:R-:W-:Y:S01]  /*2290*/  IMAD.MOV.U32 R0, RZ, RZ, RZ ;  /* 0x000000ffff007224 */ /* 0x000fe200078e00ff */
        /* <DEDUP_REMOVED lines=8> */
[----:B------:R-:W-:Y:S02]  /*2320*/  IMAD.MOV.U32 R6, RZ, RZ, RZ ;  /* 0x000000ffff067224 */ /* 0x000fe400078e00ff */
[----:B------:R-:W-:Y:S01]  /*2330*/  @P6 IMAD.MOV.U32 R6, RZ, RZ, 0x1 ;  /* 0x00000001ff066424 */ /* 0x000fe200078e00ff */
[----:B--2---:R1:W-:Y:S01]  /*2340*/  @P6 STL.U8 [R1+0x1c], R2 ;  /* 0x00001c0201006387 */ /* 0x0043e20000100000 */
[----:B0-----:R-:W-:-:S13]  /*2350*/  ISETP.NE.AND P6, PT, R0, RZ, PT ;  /* 0x000000ff0000720c */ /* 0x001fda0003fc5270 */
[----:B------:R-:W2:Y:S01]  /*2360*/  @P6 LDG.E.U8 R4, desc[UR4][R22.64] ;  /* 0x0000000416046981 */ /* 0x000ea2000c1e1100 */
[----:B------:R-:W-:Y:S02]  /*2370*/  IMAD.MOV.U32 R0, RZ, RZ, RZ ;  /* 0x000000ffff007224 */ /* 0x000fe400078e00ff */
[----:B------:R-:W-:Y:S01]  /*2380*/  @P6 IMAD.MOV.U32 R0, RZ, RZ, 0x1 ;  /* 0x00000001ff006424 */ /* 0x000fe200078e00ff */
[----:B--2---:R1:W-:Y:S06]  /*2390*/  @P6 STL.U8 [R1+0x2a], R4 ;  /* 0x00002a0401006387 */ /* 0x0043ec0000100000 */
.L_x_69:
[----:B------:R-:W-:Y:S05]  /*23a0*/  BSYNC.RECONVERGENT B0 ;  /* 0x0000000000007941 */ /* 0x000fea0003800200 */
.L_x_68:
        /* <DEDUP_REMOVED lines=12> */
[----:B--2---:R1:W-:Y:S01]  /*2470*/  @P6 STL.U8 [R21+0x1c], R2 ;  /* 0x00001c0215006387 */ /* 0x0043e20000100000 */
[----:B0-----:R-:W-:-:S13]  /*2480*/  ISETP.NE.AND P6, PT, R4, RZ, PT ;  /* 0x000000ff0400720c */ /* 0x001fda0003fc5270 */
[----:B------:R-:W2:Y:S01]  /*2490*/  @P6 LDG.E.U8 R25, desc[UR4][R22.64+0x1] ;  /* 0x0000010416196981 */ /* 0x000ea2000c1e1100 */
[----:B------:R-:W-:Y:S02]  /*24a0*/  @P6 IMAD.IADD R4, R1, 0x1, R0 ;  /* 0x0000000101046824 */ /* 0x000fe400078e0200 */
[----:B------:R-:W-:-:S03]  /*24b0*/  @P6 VIADD R0, R0, 0x1 ;  /* 0x0000000100006836 */ /* 0x000fc60000000000 */
[----:B--2---:R1:W-:Y:S04]  /*24c0*/  @P6 STL.U8 [R4+0x2a], R25 ;  /* 0x00002a1904006387 */ /* 0x0043e80000100000 */
.L_x_71:
[----:B------:R-:W-:Y:S05]  /*24d0*/  BSYNC.RECONVERGENT B0 ;  /* 0x0000000000007941 */ /* 0x000fea0003800200 */
.L_x_70:
        /* <DEDUP_REMOVED lines=18> */
.L_x_73:
[----:B------:R-:W-:Y:S05]  /*2600*/  BSYNC.RECONVERGENT B0 ;  /* 0x0000000000007941 */ /* 0x000fea0003800200 */
.L_x_72:
[----:B-1----:R-:W2:Y:S04]  /*2610*/  LDG.E.U8 R2, desc[UR4][R34.64+0x3] ;  /* 0x0000030422027981 */ /* 0x002ea8000c1e1100 */
[----:B------:R-:W5:Y:S04]  /*2620*/  LDG.E.U8 R21, desc[UR4][R34.64+0x4] ;  /* 0x0000040422157981 */ /* 0x000f68000c1e1100 */
        /* <DEDUP_REMOVED lines=11> */
[----:B------:R0:W5:Y:S01]  /*26e0*/  LDG.E.U8 R58, desc[UR4][R30.64+0x5] ;  /* 0x000005041e3a7981 */ /* 0x000162000c1e1100 */
[----:B------:R-:W-:Y:S01]  /*26f0*/  BSSY.RECONVERGENT B0, `(.L_x_74) ;  /* 0x0000015000007945 */ /* 0x000fe20003800200 */
[----:B--2---:R-:W-:-:S04]  /*2700*/  ISETP.NE.AND P6, PT, R2, RZ, PT ;  /* 0x000000ff0200720c */ /* 0x004fc80003fc5270 */
[----:B0-----:R-:W-:Y:S02]  /*2710*/  P2R R30, PR, RZ, 0x40 ;  /* 0x00000040ff1e7803 */ /* 0x001fe40000000000 */
[----:B------:R-:W-:-:S05]  /*2720*/  IADD3 R2, P6, PT, R32, R7, RZ ;  /* 0x0000000720027210 */ /* 0x000fca0007fde0ff */
[----:B------:R-:W-:Y:S01]  /*2730*/  IMAD.X R3, R3, 0x1, R33, P6 ;  /* 0x0000000103037824 */ /* 0x000fe200030e0621 */
[----:B------:R-:W-:-:S13]  /*2740*/  ISETP.NE.AND P6, PT, R30, RZ, PT ;  /* 0x000000ff1e00720c */ /* 0x000fda0003fc5270 */
        /* <DEDUP_REMOVED lines=15> */
.L_x_75:
[----:B------:R-:W-:Y:S05]  /*2840*/  BSYNC.RECONVERGENT B0 ;  /* 0x0000000000007941 */ /* 0x000fea0003800200 */
.L_x_74:
[----:B-----5:R-:W-:Y:S01]  /*2850*/  ISETP.NE.AND P6, PT, R21, RZ, PT ;  /* 0x000000ff1500720c */ /* 0x020fe20003fc5270 */
[----:B------:R-:W-:-:S12]  /*2860*/  BSSY.RECONVERGENT B0, `(.L_x_76) ;  /* 0x0000010000007945 */ /* 0x000fd80003800200 */
        /* <DEDUP_REMOVED lines=11> */
[----:B------:R-:W3:Y:S01]  /*2920*/  @P6 LDG.E.U8 R17, desc[UR4][R22.64+0x4] ;  /* 0x0000040416116981 */ /* 0x000ee2000c1e1100 */
[----:B------:R-:W-:Y:S02]  /*2930*/  @P6 IMAD.IADD R30, R1, 0x1, R0 ;  /* 0x00000001011e6824 */ /* 0x000fe400078e0200 */
[----:B------:R-:W-:-:S03]  /*2940*/  @P6 VIADD R0, R0, 0x1 ;  /* 0x0000000100006836 */ /* 0x000fc60000000000 */
[----:B---3--:R2:W-:Y:S04]  /*2950*/  @P6 STL.U8 [R30+0x2a], R17 ;  /* 0x00002a111e006387 */ /* 0x0085e80000100000 */
.L_x_77:
[----:B------:R-:W-:Y:S05]  /*2960*/  BSYNC.RECONVERGENT B0 ;  /* 0x0000000000007941 */ /* 0x000fea0003800200 */
.L_x_76:
[----:B------:R-:W-:Y:S01]  /*2970*/  ISETP.NE.AND P6, PT, R4, RZ, PT ;  /* 0x000000ff0400720c */ /* 0x000fe20003fc5270 */
[----:B------:R-:W-:-:S12]  /*2980*/  BSSY.RECONVERGENT B0, `(.L_x_78) ;  /* 0x0000010000007945 */ /* 0x000fd80003800200 */
[----:B------:R-:W-:Y:S05]  /*2990*/  @!P6 BRA `(.L_x_79) ;  /* 0x000000000038e947 */ /* 0x000fea0003800000 */
[----:B------:R-:W0:Y:S02]  /*29a0*/  LDCU.64 UR6, c[0x3][0x248] ;  /* 0x00c04900ff0677ac */ /* 0x000e240008000a00 */
[----:B0-----:R-:W0:Y:S01]  /*29b0*/  F2I.F64.TRUNC R4, UR6 ;  /* 0x0000000600047d11 */ /* 0x001e22000830d100 */
[----:B------:R-:W1:Y:S01]  /*29c0*/  LDCU.64 UR6, c[0x3][0x3d0] ;  /* 0x00c07a00ff0677ac */ /* 0x000e620008000a00 */
[----:B0-----:R-:W-:-:S13]  /*29d0*/  ISETP.NE.AND P6, PT, R4, RZ, PT ;  /* 0x000000ff0400720c */ /* 0x001fda0003fc5270 */
[----:B------:R-:W3:Y:S01]  /*29e0*/  @P6 LDG.E.U8 R4, desc[UR4][R22.64+0x5] ;  /* 0x0000050416046981 */ /* 0x000ee2000c1e1100 */
[----:B-12---:R-:W0:Y:S01]  /*29f0*/  F2I.F64.TRUNC R15, UR6 ;  /* 0x00000006000f7d11 */ /* 0x006e22000830d100 */
[----:B------:R-:W-:Y:S02]  /*2a00*/  @P6 IMAD.IADD R17, R1, 0x1, R6 ;  /* 0x0000000101116824 */ /* 0x000fe400078e0206 */
[----:B------:R-:W-:-:S03]  /*2a10*/  @P6 VIADD R6, R6, 0x1 ;  /* 0x0000000106066836 */ /* 0x000fc60000000000 */
[----:B---3--:R3:W-:Y:S01]  /*2a20*/  @P6 STL.U8 [R17+0x1c], R4 ;  /* 0x00001c0411006387 */ /* 0x0087e20000100000 */
[----:B0-----:R-:W-:-:S13]  /*2a30*/  ISETP.NE.AND P6, PT, R15, RZ, PT ;  /* 0x000000ff0f00720c */ /* 0x001fda0003fc5270 */
[----:B------:R-:W2:Y:S01]  /*2a40*/  @P6 LDG.E.U8 R15, desc[UR4][R22.64+0x5] ;  /* 0x00000504160f6981 */ /* 0x000ea2000c1e1100 */
[----:B------:R-:W-:Y:S02]  /*2a50*/  @P6 IMAD.IADD R18, R1, 0x1, R0 ;  /* 0x0000000101126824 */ /* 0x000fe400078e0200 */
[----:B------:R-:W-:-:S03]  /*2a60*/  @P6 VIADD R0, R0, 0x1 ;  /* 0x0000000100006836 */ /* 0x000fc60000000000 */
[----:B--2---:R3:W-:Y:S04]  /*2a70*/  @P6 STL.U8 [R18+0x2a], R15 ;  /* 0x00002a0f12006387 */ /* 0x0047e80000100000 */
.L_x_79:
[----:B------:R-:W-:Y:S05]  /*2a80*/  BSYNC.RECONVERGENT B0 ;  /* 0x0000000000007941 */ /* 0x000fea0003800200 */
.L_x_78:
[----:B------:R-:W-:Y:S01]  /*2a90*/  ISETP.NE.AND P6, PT, R37, RZ, PT ;  /* 0x000000ff2500720c */ /* 0x000fe20003fc5270 */
[----:B------:R-:W-:-:S12]  /*2aa0*/  BSSY.RECONVERGENT B0, `(.L_x_80) ;  /* 0x0000010000007945 */ /* 0x000fd80003800200 */
[----:B------:R-:W-:Y:S05]  /*2ab0*/  @!P6 BRA `(.L_x_81) ;  /* 0x000000000038e947 */ /* 0x000fea0003800000 */
[----:B------:R-:W3:Y:S02]  /*2ac0*/  LDCU.64 UR6, c[0x3][0x250] ;  /* 0x00c04a00ff0677ac */ /* 0x000ee40008000a00 */
[----:B---3--:R-:W0:Y:S01]  /*2ad0*/  F2I.F64.TRUNC R4, UR6 ;  /* 0x0000000600047d11 */ /* 0x008e22000830d100 */
        /* <DEDUP_REMOVED lines=12> */
.L_x_81:
[----:B------:R-:W-:Y:S05]  /*2ba0*/  BSYNC.RECONVERGENT B0 ;  /* 0x0000000000007941 */ /* 0x000fea0003800200 */
.L_x_80:
[----:B------:R-:W-:Y:S01]  /*2bb0*/  ISETP.NE.AND P6, PT, R25, RZ, PT ;  /* 0x000000ff1900720c */ /* 0x000fe20003fc5270 */
[----:B------:R-:W-:-:S12]  /*2bc0*/  BSSY.RECONVERGENT B0, `(.L_x_82) ;  /* 0x0000010000007945 */ /* 0x000fd80003800200 */
[----:B------:R-:W-:Y:S05]  /*2bd0*/  @!P6 BRA `(.L_x_83) ;  /* 0x000000000038e947 */ /* 0x000fea0003800000 */
[----:B------:R-:W3:Y:S02]  /*2be0*/  LDCU.64 UR6, c[0x3][0x258] ;  /* 0x00c04b00ff0677ac */ /* 0x000ee40008000a00 */
[----:B---34-:R-:W0:Y:S01]  /*2bf0*/  F2I.F64.TRUNC R4, UR6 ;  /* 0x0000000600047d11 */ /* 0x018e22000830d100 */
        /* <DEDUP_REMOVED lines=12> */
.L_x_83:
[----:B------:R-:W-:Y:S05]  /*2cc0*/  BSYNC.RECONVERGENT B0 ;  /* 0x0000000000007941 */ /* 0x000fea0003800200 */
.L_x_82:
[----:B------:R-:W-:Y:S01]  /*2cd0*/  ISETP.NE.AND P6, PT, R42, RZ, PT ;  /* 0x000000ff2a00720c */ /* 0x000fe20003fc5270 */
[----:B------:R-:W-:-:S12]  /*2ce0*/  BSSY.RECONVERGENT B0, `(.L_x_84) ;  /* 0x0000010000007945 */ /* 0x000fd80003800200 */
[----:B------:R-:W-:Y:S05]  /*2cf0*/  @!P6 BRA `(.L_x_85) ;  /* 0x000000000038e947 */ /* 0x000fea0003800000 */
[----:B------:R-:W1:Y:S02]  /*2d00*/  LDCU.64 UR6, c[0x3][0x260] ;  /* 0x00c04c00ff0677ac */ /* 0x000e640008000a00 */
[----:B-1-34-:R-:W0:Y:S01]  /*2d10*/  F2I.F64.TRUNC R4, UR6 ;  /* 0x0000000600047d11 */ /* 0x01ae22000830d100 */
[----:B------:R-:W1:Y:S01]  /*2d20*/  LDCU.64 UR6, c[0x3][0x3e8] ;  /* 0x00c07d00ff0677ac */ /* 0x000e620008000a00 */
[----:B0-----:R-:W-:-:S13]  /*2d30*/  ISETP.NE.AND P6, PT, R4, RZ, PT ;  /* 0x000000ff0400720c */ /* 0x001fda0003fc5270 */
[----:B--2---:R-:W2:Y:S01]  /*2d40*/  @P6 LDG.E.U8 R15, desc[UR4][R12.64] ;  /* 0x000000040c0f6981 */ /* 0x004ea2000c1e1100 */
        /* <DEDUP_REMOVED lines=9> */
.L_x_85:
[----:B------:R-:W-:Y:S05]  /*2de0*/  BSYNC.RECONVERGENT B0 ;  /* 0x0000000000007941 */ /* 0x000fea0003800200 */
.L_x_84:
        /* <DEDUP_REMOVED lines=17> */
.L_x_87:
[----:B------:R-:W-:Y:S05]  /*2f00*/  BSYNC.RECONVERGENT B0 ;  /* 0x0000000000007941 */ /* 0x000fea0003800200 */
.L_x_86:
        /* <DEDUP_REMOVED lines=17> */
.L_x_89:
[----:B------:R-:W-:Y:S05]  /*3020*/  BSYNC.RECONVERGENT B0 ;  /* 0x0000000000007941 */ /* 0x000fea0003800200 */
.L_x_88:
        /* <DEDUP_REMOVED lines=17> */
.L_x_91:
[----:B------:R-:W-:Y:S05]  /*3140*/  BSYNC.RECONVERGENT B0 ;  /* 0x0000000000007941 */ /* 0x000fea0003800200 */
.L_x_90:
[----:B------:R-:W-:Y:S04]  /*3150*/  BSSY.RECONVERGENT B0, `(.L_x_92) ;  /* 0x0000010000007945 */ /* 0x000fe80003800200 */
        /* <DEDUP_REMOVED lines=15> */
.L_x_93:
[----:B------:R-:W-:Y:S05]  /*3250*/  BSYNC.RECONVERGENT B0 ;  /* 0x0000000000007941 */ /* 0x000fea0003800200 */
.L_x_92:
[----:B------:R-:W-:Y:S01]  /*3260*/  ISETP.NE.AND P0, PT, R58, RZ, PT ;  /* 0x000000ff3a00720c */ /* 0x000fe20003f05270 */
[----:B------:R-:W-:-:S12]  /*3270*/  BSSY.RECONVERGENT B0, `(.L_x_94) ;  /* 0x0000010000007945 */ /* 0x000fd80003800200 */
[----:B------:R-:W-:Y:S05]  /*3280*/  @!P0 BRA `(.L_x_95) ;  /* 0x0000000000388947 */ /* 0x000fea0003800000 */
[----:B------:R-:W1:Y:S02]  /*3290*/  LDCU.64 UR6, c[0x3][0x288] ;  /* 0x00c05100ff0677ac */ /* 0x000e640008000a00 */
[----:B-1-34-:R-:W0:Y:S01]  /*32a0*/  F2I.F64.TRUNC R4, UR6 ;  /* 0x0000000600047d11 */ /* 0x01ae22000830d100 */
[----:B------:R-:W2:Y:S01]  /*32b0*/  LDCU.64 UR6, c[0x3][0x410] ;  /* 0x00c08200ff0677ac */ /* 0x000ea20008000a00 */
[----:B0-----:R-:W-:-:S13]  /*32c0*/  ISETP.NE.AND P0, PT, R4, RZ, PT ;  /* 0x000000ff0400720c */ /* 0x001fda0003f05270 */
[----:B------:R-:W3:Y:S01]  /*32d0*/  @P0 LDG.E.U8 R4, desc[UR4][R12.64+0x5] ;  /* 0x000005040c040981 */ /* 0x000ee2000c1e1100 */
[----:B--2---:R-:W0:Y:S01]  /*32e0*/  F2I.F64.TRUNC R15, UR6 ;  /* 0x00000006000f7d11 */ /* 0x004e22000830d100 */
        /* <DEDUP_REMOVED lines=8> */
.L_x_95:
[----:B------:R-:W-:Y:S05]  /*3370*/  BSYNC.RECONVERGENT B0 ;  /* 0x0000000000007941 */ /* 0x000fea0003800200 */
.L_x_94:
[----:B------:R0:W5:Y:S04]  /*3380*/  LDG.E.U8 R19, desc[UR4][R2.64+-0x1] ;  /* 0xffffff0402137981 */ /* 0x000168000c1e1100 */
[----:B-1234-:R0:W5:Y:S04]  /*3390*/  LDG.E.U8 R15, desc[UR4][R2.64] ;  /* 0x00000004020f7981 */ /* 0x01e168000c1e1100 */
[----:B------:R0:W5:Y:S04]  /*33a0*/  LDG.E.U8 R17, desc[UR4][R2.64+0x1] ;  /* 0x0000010402117981 */ /* 0x000168000c1e1100 */
[----:B------:R0:W5:Y:S04]  /*33b0*/  LDG.E.U8 R4, desc[UR4][R2.64+0x2] ;  /* 0x0000020402047981 */ /* 0x000168000c1e1100 */
[----:B------:R0:W5:Y:S04]  /*33c0*/  LDG.E.U8 R12, desc[UR4][R2.64+0x3] ;  /* 0x00000304020c7981 */ /* 0x000168000c1e1100 */
[----:B------:R0:W5:Y:S04]  /*33d0*/  LDG.E.U8 R13, desc[UR4][R2.64+0x4] ;  /* 0x00000404020d7981 */ /* 0x000168000c1e1100 */
[----:B------:R0:W5:Y:S01]  /*33e0*/  LDG.E.U8 R18, desc[UR4][R2.64+0x5] ;  /* 0x0000050402127981 */ /* 0x000162000c1e1100 */
[----:B------:R-:W-:Y:S01]  /*33f0*/  ISETP.NE.AND P0, PT, R38, RZ, PT ;  /* 0x000000ff2600720c */ /* 0x000fe20003f05270 */
[----:B------:R-:W-:-:S12]  /*3400*/  BSSY.RECONVERGENT B0, `(.L_x_96) ;  /* 0x0000010000007945 */ /* 0x000fd80003800200 */
        /* <DEDUP_REMOVED lines=15> */
.L_x_97:
[----:B------:R-:W-:Y:S05]  /*3500*/  BSYNC.RECONVERGENT B0 ;  /* 0x0000000000007941 */ /* 0x000fea0003800200 */
.L_x_96:
[----:B------:R-:W-:Y:S04]  /*3510*/  BSSY.RECONVERGENT B0, `(.L_x_98) ;  /* 0x0000010000007945 */ /* 0x000fe80003800200 */
        /* <DEDUP_REMOVED lines=15> */
.L_x_99:
[----:B------:R-:W-:Y:S05]  /*3610*/  BSYNC.RECONVERGENT B0 ;  /* 0x0000000000007941 */ /* 0x000fea0003800200 */
.L_x_98:
[----:B------:R-:W-:Y:S01]  /*3620*/  ISETP.NE.AND P0, PT, R43, RZ, PT ;  /* 0x000000ff2b00720c */ /* 0x000fe20003f05270 */
[----:B------:R-:W-:-:S12]  /*3630*/  BSSY.RECONVERGENT B0, `(.L_x_100) ;  /* 0x0000010000007945 */ /* 0x000fd80003800200 */
[----:B------:R-:W-:Y:S05]  /*3640*/  @!P0 BRA `(.L_x_101) ;  /* 0x0000000000388947 */ /* 0x000fea0003800000 */
[----:B------:R-:W1:Y:S02]  /*3650*/  LDCU.64 UR6, c[0x3][0x2a0] ;  /* 0x00c05400ff0677ac */ /* 0x000e640008000a00 */
[----:B-12---:R-:W0:Y:S01]  /*3660*/  F2I.F64.TRUNC R2, UR6 ;  /* 0x0000000600027d11 */ /* 0x006e22000830d100 */
        /* <DEDUP_REMOVED lines=12> */
.L_x_101:
[----:B------:R-:W-:Y:S05]  /*3730*/  BSYNC.RECONVERGENT B0 ;  /* 0x0000000000007941 */ /* 0x000fea0003800200 */
.L_x_100:
[----:B------:R-:W-:Y:S01]  /*3740*/  ISETP.NE.AND P0, PT, R44, RZ, PT ;  /* 0x000000ff2c00720c */ /* 0x000fe20003f05270 */
[----:B------:R-:W-:-:S12]  /*3750*/  BSSY.RECONVERGENT B0, `(.L_x_102) ;  /* 0x0000010000007945 */ /* 0x000fd80003800200 */
[----:B------:R-:W-:Y:S05]  /*3760*/  @!P0 BRA `(.L_x_103) ;  /* 0x0000000000388947 */ /* 0x000fea0003800000 */
[----:B------:R-:W1:Y:S02]  /*3770*/  LDCU.64 UR6, c[0x3][0x2a8] ;  /* 0x00c05500ff0677ac */ /* 0x000e640008000a00 */
[----:B-123--:R-:W0:Y:S01]  /*3780*/  F2I.F64.TRUNC R2, UR6 ;  /* 0x0000000600027d11 */ /* 0x00ee22000830d100 */
        /* <DEDUP_REMOVED lines=12> */
.L_x_103:
[----:B------:R-:W-:Y:S05]  /*3850*/  BSYNC.RECONVERGENT B0 ;  /* 0x0000000000007941 */ /* 0x000fea0003800200 */
.L_x_102:
[----:B------:R-:W-:Y:S01]  /*3860*/  ISETP.NE.AND P0, PT, R45, RZ, PT ;  /* 0x000000ff2d00720c */ /* 0x000fe20003f05270 */
[----:B------:R-:W-:-:S12]  /*3870*/  BSSY.RECONVERGENT B0, `(.L_x_104) ;  /* 0x0000010000007945 */ /* 0x000fd80003800200 */
        /* <DEDUP_REMOVED lines=15> */
.L_x_105:
[----:B------:R-:W-:Y:S05]  /*3970*/  BSYNC.RECONVERGENT B0 ;  /* 0x0000000000007941 */ /* 0x000fea0003800200 */
.L_x_104:
        /* <DEDUP_REMOVED lines=17> */
.L_x_107:
[----:B------:R-:W-:Y:S05]  /*3a90*/  BSYNC.RECONVERGENT B0 ;  /* 0x0000000000007941 */ /* 0x000fea0003800200 */
.L_x_106:
        /* <DEDUP_REMOVED lines=17> */
.L_x_109:
[----:B------:R-:W-:Y:S05]  /*3bb0*/  BSYNC.RECONVERGENT B0 ;  /* 0x0000000000007941 */ /* 0x000fea0003800200 */
.L_x_108:
        /* <DEDUP_REMOVED lines=17> */
.L_x_111:
[----:B------:R-:W-:Y:S05]  /*3cd0*/  BSYNC.RECONVERGENT B0 ;  /* 0x0000000000007941 */ /* 0x000fea0003800200 */
.L_x_110:
        /* <DEDUP_REMOVED lines=17> */
.L_x_113:
[----:B------:R-:W-:Y:S05]  /*3df0*/  BSYNC.RECONVERGENT B0 ;  /* 0x0000000000007941 */ /* 0x000fea0003800200 */
.L_x_112:
        /* <DEDUP_REMOVED lines=17> */
.L_x_115:
[----:B------:R-:W-:Y:S05]  /*3f10*/  BSYNC.RECONVERGENT B0 ;  /* 0x0000000000007941 */ /* 0x000fea0003800200 */
.L_x_114:
        /* <DEDUP_REMOVED lines=17> */
.L_x_117:
[----:B------:R-:W-:Y:S05]  /*4030*/  BSYNC.RECONVERGENT B0 ;  /* 0x0000000000007941 */ /* 0x000fea0003800200 */
.L_x_116:
        /* <DEDUP_REMOVED lines=17> */
.L_x_119:
[----:B------:R-:W-:Y:S05]  /*4150*/  BSYNC.RECONVERGENT B0 ;  /* 0x0000000000007941 */ /* 0x000fea0003800200 */
.L_x_118:
        /* <DEDUP_REMOVED lines=17> */
.L_x_121:
[----:B------:R-:W-:Y:S05]  /*4270*/  BSYNC.RECONVERGENT B0 ;  /* 0x0000000000007941 */ /* 0x000fea0003800200 */
.L_x_120:
        /* <DEDUP_REMOVED lines=17> */
.L_x_123:
[----:B------:R-:W-:Y:S05]  /*4390*/  BSYNC.RECONVERGENT B0 ;  /* 0x0000000000007941 */ /* 0x000fea0003800200 */
.L_x_122:
        /* <DEDUP_REMOVED lines=17> */
.L_x_125:
[----:B------:R-:W-:Y:S05]  /*44b0*/  BSYNC.RECONVERGENT B0 ;  /* 0x0000000000007941 */ /* 0x000fea0003800200 */
.L_x_124:
        /* <DEDUP_REMOVED lines=17> */
.L_x_127:
[----:B------:R-:W-:Y:S05]  /*45d0*/  BSYNC.RECONVERGENT B0 ;  /* 0x0000000000007941 */ /* 0x000fea0003800200 */
.L_x_126:
        /* <DEDUP_REMOVED lines=17> */
.L_x_129:
[----:B------:R-:W-:Y:S05]  /*46f0*/  BSYNC.RECONVERGENT B0 ;  /* 0x0000000000007941 */ /* 0x000fea0003800200 */
.L_x_128:
        /* <DEDUP_REMOVED lines=17> */
.L_x_131:
[----:B------:R-:W-:Y:S05]  /*4810*/  BSYNC.RECONVERGENT B0 ;  /* 0x0000000000007941 */ /* 0x000fea0003800200 */
.L_x_130:
        /* <DEDUP_REMOVED lines=17> */
.L_x_133:
[----:B------:R-:W-:Y:S05]  /*4930*/  BSYNC.RECONVERGENT B0 ;  /* 0x0000000000007941 */ /* 0x000fea0003800200 */
.L_x_132:
[----:B------:R-:W-:Y:S01]  /*4940*/  ISETP.NE.AND P1, PT, R56, RZ, PT ;  /* 0x000000ff3800720c */ /* 0x000fe20003f25270 */
[----:B------:R-:W-:Y:S01]  /*4950*/  BSSY.RECONVERGENT B0, `(.L_x_134) ;  /* 0x0000011000007945 */ /* 0x000fe20003800200 */
[----:B------:R-:W-:-:S11]  /*4960*/  ISETP.NE.AND P0, PT, R14, RZ, PT ;  /* 0x000000ff0e00720c */ /* 0x000fd60003f05270 */
        /* <DEDUP_REMOVED lines=15> */
.L_x_135:
[----:B------:R-:W-:Y:S05]  /*4a60*/  BSYNC.RECONVERGENT B0 ;  /* 0x0000000000007941 */ /* 0x000fea0003800200 */
.L_x_134:
[----:B------:R-:W-:Y:S04]  /*4a70*/  BSSY.RECONVERGENT B0, `(.L_x_136) ;  /* 0x0000010000007945 */ /* 0x000fe80003800200 */
[----:B------:R-:W-:Y:S05]  /*4a80*/  @!P0 BRA `(.L_x_137) ;  /* 0x0000000000388947 */ /* 0x000fea0003800000 */
[----:B------:R-:W1:Y:S01]  /*4a90*/  LDCU.64 UR6, c[0x3][0x330] ;  /* 0x00c06600ff0677ac */ /* 0x000e620008000a00 */
[----:B------:R-:W0:Y:S01]  /*4aa0*/  LDCU.64 UR10, c[0x3][0x4b8] ;  /* 0x00c09700ff0a77ac */ /* 0x000e220008000a00 */
[----:B-1234-:R-:W1:Y:S08]  /*4ab0*/  F2I.F64.TRUNC R2, UR6 ;  /* 0x0000000600027d11 */ /* 0x01ee70000830d100 */
[----:B0-----:R-:W0:Y:S01]  /*4ac0*/  F2I.F64.TRUNC R3, UR10 ;  /* 0x0000000a00037d11 */ /* 0x001e22000830d100 */
[----:B-1----:R-:W-:-:S02]  /*4ad0*/  ISETP.NE.AND P0, PT, R2, RZ, PT ;  /* 0x000000ff0200720c */ /* 0x002fc40003f05270 */
[----:B0-----:R-:W-:-:S11]  /*4ae0*/  ISETP.NE.AND P1, PT, R3, RZ, PT ;  /* 0x000000ff0300720c */ /* 0x001fd60003f25270 */
[----:B------:R-:W2:Y:S04]  /*4af0*/  @P0 LDG.E.U8 R2, desc[UR4][R28.64+0x5] ;  /* 0x000005041c020981 */ /* 0x000ea8000c1e1100 */
[----:B------:R-:W3:Y:S01]  /*4b00*/  @P1 LDG.E.U8 R8, desc[UR4][R28.64+0x5] ;  /* 0x000005041c081981 */ /* 0x000ee2000c1e1100 */
[C---:B------:R-:W-:Y:S02]  /*4b10*/  @P0 IMAD.IADD R3, R1.reuse, 0x1, R6 ;  /* 0x0000000101030824 */ /* 0x040fe400078e0206 */
[----:B------:R-:W-:Y:S02]  /*4b20*/  @P1 IMAD.IADD R9, R1, 0x1, R0 ;  /* 0x0000000101091824 */ /* 0x000fe400078e0200 */
[----:B------:R-:W-:Y:S02]  /*4b30*/  @P0 VIADD R6, R6, 0x1 ;  /* 0x0000000106060836 */ /* 0x000fe40000000000 */
[----:B------:R-:W-:Y:S01]  /*4b40*/  @P1 VIADD R0, R0, 0x1 ;  /* 0x0000000100001836 */ /* 0x000fe20000000000 */
[----:B--2---:R0:W-:Y:S04]  /*4b50*/  @P0 STL.U8 [R3+0x1c], R2 ;  /* 0x00001c0203000387 */ /* 0x0041e80000100000 */
[----:B---3--:R0:W-:Y:S02]  /*4b60*/  @P1 STL.U8 [R9+0x2a], R8 ;  /* 0x00002a0809001387 */ /* 0x0081e40000100000 */
.L_x_137:
[----:B------:R-:W-:Y:S05]  /*4b70*/  BSYNC.RECONVERGENT B0 ;  /* 0x0000000000007941 */ /* 0x000fea0003800200 */
.L_x_136:
[----:B------:R-:W-:Y:S01]  /*4b80*/  ISETP.NE.AND P1, PT, R35, RZ, PT ;  /* 0x000000ff2300720c */ /* 0x000fe20003f25270 */
[----:B------:R-:W-:Y:S01]  /*4b90*/  BSSY.RECONVERGENT B0, `(.L_x_138) ;  /* 0x0000012000007945 */ /* 0x000fe20003800200 */
[----:B------:R-:W-:Y:S02]  /*4ba0*/  ISETP.NE.AND P0, PT, R34, RZ, PT ;  /* 0x000000ff2200720c */ /* 0x000fe40003f05270 */
[----:B------:R-:W-:-:S09]  /*4bb0*/  IADD3 R7, PT, PT, R36, -0x1, R7 ;  /* 0xffffffff24077810 */ /* 0x000fd20007ffe007 */
        /* <DEDUP_REMOVED lines=15> */
.L_x_139:
[----:B------:R-:W-:Y:S05]  /*4cb0*/  BSYNC.RECONVERGENT B0 ;  /* 0x0000000000007941 */ /* 0x000fea0003800200 */
.L_x_138:
[----:B------:R-:W-:Y:S04]  /*4cc0*/  BSSY.RECONVERGENT B0, `(.L_x_140) ;  /* 0x0000010000007945 */ /* 0x000fe80003800200 */
[----:B------:R-:W-:Y:S05]  /*4cd0*/  @!P2 BRA `(.L_x_141) ;  /* 0x000000000038a947 */ /* 0x000fea0003800000 */
[----:B------:R-:W0:Y:S01]  /*4ce0*/  LDCU.64 UR6, c[0x3][0x340] ;  /* 0x00c06800ff0677ac */ /* 0x000e220008000a00 */
[----:B------:R-:W0:Y:S02]  /*4cf0*/  LDCU.64 UR10, c[0x3][0x4c8] ;  /* 0x00c09900ff0a77ac */ /* 0x000e240008000a00 */
[----:B01234-:R-:W0:Y:S08]  /*4d00*/  F2I.F64.TRUNC R2, UR6 ;  /* 0x0000000600027d11 */ /* 0x01fe30000830d100 */
[----:B------:R-:W1:Y:S01]  /*4d10*/  F2I.F64.TRUNC R3, UR10 ;  /* 0x0000000a00037d11 */ /* 0x000e62000830d100 */
[----:B0-----:R-:W-:-:S02]  /*4d20*/  ISETP.NE.AND P1, PT, R2, RZ, PT ;  /* 0x000000ff0200720c */ /* 0x001fc40003f25270 */
[----:B-1----:R-:W-:-:S11]  /*4d30*/  ISETP.NE.AND P2, PT, R3, RZ, PT ;  /* 0x000000ff0300720c */ /* 0x002fd60003f45270 */
        /* <DEDUP_REMOVED lines=8> */
.L_x_141:
[----:B------:R-:W-:Y:S05]  /*4dc0*/  BSYNC.RECONVERGENT B0 ;  /* 0x0000000000007941 */ /* 0x000fea0003800200 */
.L_x_140:
        /* <DEDUP_REMOVED lines=16> */
.L_x_143:
[----:B------:R-:W-:Y:S05]  /*4ed0*/  BSYNC.RECONVERGENT B0 ;  /* 0x0000000000007941 */ /* 0x000fea0003800200 */
.L_x_142:
        /* <DEDUP_REMOVED lines=16> */
.L_x_145:
[----:B------:R-:W-:Y:S05]  /*4fe0*/  BSYNC.RECONVERGENT B0 ;  /* 0x0000000000007941 */ /* 0x000fea0003800200 */
.L_x_144:
        /* <DEDUP_REMOVED lines=16> */
.L_x_147:
[----:B------:R-:W-:Y:S05]  /*50f0*/  BSYNC.RECONVERGENT B0 ;  /* 0x0000000000007941 */ /* 0x000fea0003800200 */
.L_x_146:
[----:B------:R-:W-:Y:S01]  /*5100*/  ISETP.NE.AND P1, PT, R57, RZ, PT ;  /* 0x000000ff3900720c */ /* 0x000fe20003f25270 */
[----:B------:R-:W-:-:S12]  /*5110*/  BSSY.RECONVERGENT B0, `(.L_x_148) ;  /* 0x0000010000007945 */ /* 0x000fd80003800200 */
        /* <DEDUP_REMOVED lines=15> */
.L_x_149:
[----:B------:R-:W-:Y:S05]  /*5210*/  BSYNC.RECONVERGENT B0 ;  /* 0x0000000000007941 */ /* 0x000fea0003800200 */
.L_x_148:
        /* <DEDUP_REMOVED lines=16> */
.L_x_151:
[----:B------:R-:W-:Y:S05]  /*5320*/  BSYNC.RECONVERGENT B0 ;  /* 0x0000000000007941 */ /* 0x000fea0003800200 */
.L_x_150:
[----:B-----5:R-:W-:Y:S01]  /*5330*/  ISETP.NE.AND P6, PT, R19, RZ, PT ;  /* 0x000000ff1300720c */ /* 0x020fe20003fc5270 */
[----:B------:R-:W-:Y:S01]  /*5340*/  BSSY.RECONVERGENT B0, `(.L_x_152) ;  /* 0x0000018000007945 */ /* 0x000fe20003800200 */
[----:B01234-:R-:W-:Y:S02]  /*5350*/  IADD3 R2, P5, PT, R7, UR8, RZ ;  /* 0x0000000807027c10 */ /* 0x01ffe4000ffbe0ff */
[----:B------:R-:W-:Y:S02]  /*5360*/  ISETP.NE.AND P0, PT, R15, RZ, PT ;  /* 0x000000ff0f00720c */ /* 0x000fe40003f05270 */
[----:B------:R-:W-:Y:S02]  /*5370*/  LEA.HI.X.SX32 R3, R7, UR9, 0x1, P5 ;  /* 0x0000000907037c11 */ /* 0x000fe4000a8f0eff */
[----:B------:R-:W-:Y:S02]  /*5380*/  ISETP.NE.AND P1, PT, R17, RZ, PT ;  /* 0x000000ff1100720c */ /* 0x000fe40003f25270 */
[----:B------:R-:W-:-:S02]  /*5390*/  ISETP.NE.AND P2, PT, R4, RZ, PT ;  /* 0x000000ff0400720c */ /* 0x000fc40003f45270 */
[----:B------:R-:W-:Y:S02]  /*53a0*/  ISETP.NE.AND P3, PT, R12, RZ, PT ;  /* 0x000000ff0c00720c */ /* 0x000fe40003f65270 */
[----:B------:R-:W-:Y:S02]  /*53b0*/  ISETP.NE.AND P4, PT, R13, RZ, PT ;  /* 0x000000ff0d00720c */ /* 0x000fe40003f85270 */
[----:B------:R-:W-:Y:S01]  /*53c0*/  ISETP.NE.AND P5, PT, R18, RZ, PT ;  /* 0x000000ff1200720c */ /* 0x000fe20003fa5270 */
[----:B------:R-:W-:-:S12]  /*53d0*/  @!P6 BRA `(.L_x_153) ;  /* 0x000000000038e947 */ /* 0x000fd80003800000 */
        /* <DEDUP_REMOVED lines=14> */
.L_x_153:
[----:B------:R-:W-:Y:S05]  /*54c0*/  BSYNC.RECONVERGENT B0 ;  /* 0x0000000000007941 */ /* 0x000fea0003800200 */
.L_x_152:
[----:B------:R-:W-:Y:S04]  /*54d0*/  BSSY.RECONVERGENT B0, `(.L_x_154) ;  /* 0x0000010000007945 */ /* 0x000fe80003800200 */
[----:B------:R-:W-:Y:S05]  /*54e0*/  @!P0 BRA `(.L_x_155) ;  /* 0x0000000000388947 */ /* 0x000fea0003800000 */
[----:B------:R-:W1:Y:S01]  /*54f0*/  LDCU.64 UR6, c[0x3][0x378] ;  /* 0x00c06f00ff0677ac */ /* 0x000e620008000a00 */
[----:B------:R-:W0:Y:S01]  /*5500*/  LDCU.64 UR8, c[0x3][0x500] ;  /* 0x00c0a000ff0877ac */ /* 0x000e220008000a00 */
[----:B-1----:R-:W1:Y:S08]  /*5510*/  F2I.F64.TRUNC R4, UR6 ;  /* 0x0000000600047d11 */ /* 0x002e70000830d100 */
        /* <DEDUP_REMOVED lines=11> */
.L_x_155:
[----:B------:R-:W-:Y:S05]  /*55d0*/  BSYNC.RECONVERGENT B0 ;  /* 0x0000000000007941 */ /* 0x000fea0003800200 */
.L_x_154:
[----:B------:R-:W-:Y:S04]  /*55e0*/  BSSY.RECONVERGENT B0, `(.L_x_156) ;  /* 0x0000010000007945 */ /* 0x000fe80003800200 */
[----:B------:R-:W-:Y:S05]  /*55f0*/  @!P1 BRA `(.L_x_157) ;  /* 0x0000000000389947 */ /* 0x000fea0003800000 */
[----:B------:R-:W0:Y:S01]  /*5600*/  LDCU.64 UR6, c[0x3][0x380] ;  /* 0x00c07000ff0677ac */ /* 0x000e220008000a00 */
[----:B------:R-:W2:Y:S01]  /*5610*/  LDCU.64 UR8, c[0x3][0x508] ;  /* 0x00c0a100ff0877ac */ /* 0x000ea20008000a00 */
[----:B01----:R-:W0:Y:S08]  /*5620*/  F2I.F64.TRUNC R4, UR6 ;  /* 0x0000000600047d11 */ /* 0x003e30000830d100 */
[----:B--2---:R-:W1:Y:S01]  /*5630*/  F2I.F64.TRUNC R7, UR8 ;  /* 0x0000000800077d11 */ /* 0x004e62000830d100 */
        /* <DEDUP_REMOVED lines=10> */
.L_x_157:
[----:B------:R-:W-:Y:S05]  /*56e0*/  BSYNC.RECONVERGENT B0 ;  /* 0x0000000000007941 */ /* 0x000fea0003800200 */
.L_x_156:
[----:B------:R-:W-:Y:S04]  /*56f0*/  BSSY.RECONVERGENT B0, `(.L_x_158) ;  /* 0x0000010000007945 */ /* 0x000fe80003800200 */
[----:B------:R-:W-:Y:S05]  /*5700*/  @!P2 BRA `(.L_x_159) ;  /* 0x000000000038a947 */ /* 0x000fea0003800000 */
[----:B------:R-:W0:Y:S01]  /*5710*/  LDCU.64 UR6, c[0x3][0x388] ;  /* 0x00c07100ff0677ac */ /* 0x000e220008000a00 */
[----:B------:R-:W3:Y:S01]  /*5720*/  LDCU.64 UR8, c[0x3][0x510] ;  /* 0x00c0a200ff0877ac */ /* 0x000ee20008000a00 */
[----:B012---:R-:W0:Y:S08]  /*5730*/  F2I.F64.TRUNC R4, UR6 ;  /* 0x0000000600047d11 */ /* 0x007e30000830d100 */
[----:B---3--:R-:W1:Y:S01]  /*5740*/  F2I.F64.TRUNC R7, UR8 ;  /* 0x0000000800077d11 */ /* 0x008e62000830d100 */
        /* <DEDUP_REMOVED lines=10> */
.L_x_159:
[----:B------:R-:W-:Y:S05]  /*57f0*/  BSYNC.RECONVERGENT B0 ;  /* 0x0000000000007941 */ /* 0x000fea0003800200 */
.L_x_158:
[----:B------:R-:W-:Y:S04]  /*5800*/  BSSY.RECONVERGENT B0, `(.L_x_160) ;  /* 0x0000010000007945 */ /* 0x000fe80003800200 */
[----:B------:R-:W-:Y:S05]  /*5810*/  @!P3 BRA `(.L_x_161) ;  /* 0x000000000038b947 */ /* 0x000fea0003800000 */
[----:B------:R-:W0:Y:S01]  /*5820*/  LDCU.64 UR6, c[0x3][0x390] ;  /* 0x00c07200ff0677ac */ /* 0x000e220008000a00 */
[----:B------:R-:W3:Y:S01]  /*5830*/  LDCU.64 UR8, c[0x3][0x518] ;  /* 0x00c0a300ff0877ac */ /* 0x000ee20008000a00 */
[----:B012-4-:R-:W0:Y:S08]  /*5840*/  F2I.F64.TRUNC R4, UR6 ;  /* 0x0000000600047d11 */ /* 0x017e30000830d100 */
        /* <DEDUP_REMOVED lines=11> */
.L_x_161:
[----:B------:R-:W-:Y:S05]  /*5900*/  BSYNC.RECONVERGENT B0 ;  /* 0x0000000000007941 */ /* 0x000fea0003800200 */
.L_x_160:
        /* <DEDUP_REMOVED lines=16> */
.L_x_163:
[----:B------:R-:W-:Y:S05]  /*5a10*/  BSYNC.RECONVERGENT B0 ;  /* 0x0000000000007941 */ /* 0x000fea0003800200 */
.L_x_162:
        /* <DEDUP_REMOVED lines=16> */
.L_x_165:
[----:B------:R-:W-:Y:S05]  /*5b20*/  BSYNC.RECONVERGENT B0 ;  /* 0x0000000000007941 */ /* 0x000fea0003800200 */
.L_x_164:
[----:B------:R-:W3:Y:S01]  /*5b30*/  LDCU UR6, c[0x0][0x3a8] ;  /* 0x00007500ff0677ac */ /* 0x000ee20008000800 */
[----:B------:R-:W-:Y:S01]  /*5b40*/  VIMNMX3.U32 R3, R24, R20, R6, PT ;  /* 0x000000141803720f */ /* 0x000fe20003800006 */
[----:B------:R-:W-:Y:S01]  /*5b50*/  BSSY.RECONVERGENT B0, `(.L_x_166) ;  /* 0x00006ca000007945 */ /* 0x000fe20003800200 */
[----:B012-4-:R-:W-:Y:S02]  /*5b60*/  PRMT R4, RZ, 0x7610, R4 ;  /* 0x00007610ff047816 */ /* 0x017fe40000000004 */
[----:B------:R-:W-:-:S04]  /*5b70*/  VIMNMX.U32 R3, PT, PT, R3, R0, PT ;  /* 0x0000000003037248 */ /* 0x000fc80003fe0000 */
[----:B---3--:R-:W-:-:S13]  /*5b80*/  ISETP.GE.U32.AND P0, PT, R3, UR6, PT ;  /* 0x0000000603007c0c */ /* 0x008fda000bf06070 */
[----:B------:R-:W-:Y:S05]  /*5b90*/  @!P0 BRA `(.L_x_167) ;  /* 0x0000006c00148947 */ /* 0x000fea0003800000 */
[----:B------:R-:W-:Y:S01]  /*5ba0*/  PRMT R4, R6, 0x3340, R0 ;  /* 0x0000334006047816 */ /* 0x000fe20000000000 */
[----:B------:R-:W-:Y:S01]  /*5bb0*/  BSSY.RECONVERGENT B1, `(.L_x_168) ;  /* 0x000008f000017945 */ /* 0x000fe20003800200 */
[C---:B------:R-:W-:Y:S01]  /*5bc0*/  PRMT R3, R24.reuse, 0x3340, R20 ;  /* 0x0000334018037816 */ /* 0x040fe20000000014 */
[----:B------:R-:W-:Y:S01]  /*5bd0*/  IMAD.MOV.U32 R2, RZ, RZ, RZ ;  /* 0x000000ffff027224 */ /* 0x000fe200078e00ff */
[----:B------:R-:W-:Y:S02]  /*5be0*/  ISETP.NE.AND P0, PT, R24, RZ, PT ;  /* 0x000000ff1800720c */ /* 0x000fe40003f05270 */
[----:B------:R-:W-:Y:S01]  /*5bf0*/  PRMT R4, R3, 0x5410, R4 ;  /* 0x0000541003047816 */ /* 0x000fe20000000004 */
[----:B------:R-:W-:-:S04]  /*5c00*/  VIADD R3, R1, 0x38 ;  /* 0x0000003801037836 */ /* 0x000fc80000000000 */
[----:B------:R0:W-:Y:S06]  /*5c10*/  STL [R1+0x38], R4 ;  /* 0x0000380401007387 */ /* 0x0001ec0000100800 */
[----:B------:R-:W-:Y:S05]  /*5c20*/  @!P0 BRA `(.L_x_169) ;  /* 0x00000008001c8947 */ /* 0x000fea0003800000 */
[C---:B------:R-:W-:Y:S01]  /*5c30*/  ISETP.GE.U32.AND P0, PT, R24.reuse, 0x10, PT ;  /* 0x000000101800780c */ /* 0x040fe20003f06070 */
[----:B------:R-:W-:Y:S01]  /*5c40*/  BSSY.RECONVERGENT B2, `(.L_x_170) ;  /* 0x0000041000027945 */ /* 0x000fe20003800200 */
[----:B------:R-:W-:Y:S01]  /*5c50*/  LOP3.LUT R16, R24, 0xf, RZ, 0xc0, !PT ;  /* 0x0000000f18107812 */ /* 0x000fe200078ec0ff */
[----:B0-----:R-:W-:Y:S02]  /*5c60*/  IMAD.MOV.U32 R4, RZ, RZ, RZ ;  /* 0x000000ffff047224 */ /* 0x001fe400078e00ff */
[----:B------:R-:W-:Y:S01]  /*5c70*/  IMAD.MOV.U32 R2, RZ, RZ, RZ ;  /* 0x000000ffff027224 */ /* 0x000fe200078e00ff */
[----:B------:R-:W-:-:S07]  /*5c80*/  ISETP.NE.AND P1, PT, R16, RZ, PT ;  /* 0x000000ff1000720c */ /* 0x000fce0003f25270 */
[----:B------:R-:W-:Y:S06]  /*5c90*/  @!P0 BRA `(.L_x_171) ;  /* 0x0000000000ec8947 */ /* 0x000fec0003800000 */
[C---:B------:R-:W-:Y:S01]  /*5ca0*/  LOP3.LUT R12, R24.reuse, 0x1fffff0, RZ, 0xc0, !PT ;  /* 0x01fffff0180c7812 */ /* 0x040fe200078ec0ff */
[----:B------:R-:W-:Y:S01]  /*5cb0*/  VIADD R7, R1, 0x8 ;  /* 0x0000000801077836 */ /* 0x000fe20000000000 */
[----:B------:R-:W-:Y:S01]  /*5cc0*/  LOP3.LUT R4, R24, 0xf0, RZ, 0xc0, !PT ;  /* 0x000000f018047812 */ /* 0x000fe200078ec0ff */
[----:B------:R-:W-:Y:S02]  /*5cd0*/  IMAD.MOV.U32 R2, RZ, RZ, RZ ;  /* 0x000000ffff027224 */ /* 0x000fe400078e00ff */
[----:B------:R-:W-:-:S07]  /*5ce0*/  IMAD.MOV R12, RZ, RZ, -R12 ;  /* 0x000000ffff0c7224 */ /* 0x000fce00078e0a0c */
.L_x_172:
[----:B------:R-:W2:Y:S04]  /*5cf0*/  LDL.64 R10, [R7+-0x8] ;  /* 0xfffff800070a7983 */ /* 0x000ea80000100a00 */
[----:B------:R0:W3:Y:S01]  /*5d00*/  LDL.64 R8, [R7] ;  /* 0x0000000007087983 */ /* 0x0000e20000100a00 */
[----:B------:R-:W-:-:S05]  /*5d10*/  VIADD R12, R12, 0x10 ;  /* 0x000000100c0c7836 */ /* 0x000fca0000000000 */
[----:B------:R-:W-:Y:S01]  /*5d20*/  ISETP.NE.AND P0, PT, R12, RZ, PT ;  /* 0x000000ff0c00720c */ /* 0x000fe20003f05270 */
[----:B0-----:R-:W-:Y:S01]  /*5d30*/  VIADD R7, R7, 0x10 ;  /* 0x0000001007077836 */ /* 0x001fe20000000000 */
[C---:B--2---:R-:W-:Y:S02]  /*5d40*/  PRMT R13, R10.reuse, 0x7770, RZ ;  /* 0x000077700a0d7816 */ /* 0x044fe400000000ff */
[C---:B------:R-:W-:Y:S02]  /*5d50*/  PRMT R14, R10.reuse, 0x7771, RZ ;  /* 0x000077710a0e7816 */ /* 0x040fe400000000ff */
[----:B------:R-:W-:Y:S02]  /*5d60*/  I2FP.F32.U32 R15, R13 ;  /* 0x0000000d000f7245 */ /* 0x000fe40000201000 */
[C---:B------:R-:W-:Y:S02]  /*5d70*/  PRMT R13, R10.reuse, 0x7772, RZ ;  /* 0x000077720a0d7816 */ /* 0x040fe400000000ff */
[----:B------:R-:W-:Y:S01]  /*5d80*/  I2FP.F32.U32 R14, R14 ;  /* 0x0000000e000e7245 */ /* 0x000fe20000201000 */
[----:B------:R-:W-:Y:S01]  /*5d90*/  FADD R15, R15, R2 ;  /* 0x000000020f0f7221 */ /* 0x000fe20000000000 */
[----:B------:R-:W-:-:S02]  /*5da0*/  PRMT R10, R10, 0x7773, RZ ;  /* 0x000077730a0a7816 */ /* 0x000fc400000000ff */
[----:B------:R-:W-:Y:S01]  /*5db0*/  I2FP.F32.U32 R13, R13 ;  /* 0x0000000d000d7245 */ /* 0x000fe20000201000 */
[----:B------:R-:W-:Y:S01]  /*5dc0*/  FADD R14, R15, R14 ;  /* 0x0000000e0f0e7221 */ /* 0x000fe20000000000 */
[C---:B------:R-:W-:Y:S02]  /*5dd0*/  PRMT R2, R11.reuse, 0x7770, RZ ;  /* 0x000077700b027816 */ /* 0x040fe400000000ff */
[----:B------:R-:W-:Y:S01]  /*5de0*/  I2FP.F32.U32 R10, R10 ;  /* 0x0000000a000a7245 */ /* 0x000fe20000201000 */
[----:B------:R-:W-:Y:S01]  /*5df0*/  FADD R13, R14, R13 ;  /* 0x0000000d0e0d7221 */ /* 0x000fe20000000000 */
[----:B------:R-:W-:Y:S02]  /*5e00*/  PRMT R14, R11, 0x7771, RZ ;  /* 0x000077710b0e7816 */ /* 0x000fe400000000ff */
[----:B------:R-:W-:Y:S01]  /*5e10*/  I2FP.F32.U32 R15, R2 ;  /* 0x00000002000f7245 */ /* 0x000fe20000201000 */
[----:B------:R-:W-:Y:S01]  /*5e20*/  FADD R10, R13, R10 ;  /* 0x0000000a0d0a7221 */ /* 0x000fe20000000000 */
[----:B------:R-:W-:-:S02]  /*5e30*/  PRMT R2, R11, 0x7772, RZ ;  /* 0x000077720b027816 */ /* 0x000fc400000000ff */
[----:B------:R-:W-:Y:S01]  /*5e40*/  I2FP.F32.U32 R13, R14 ;  /* 0x0000000e000d7245 */ /* 0x000fe20000201000 */
[----:B------:R-:W-:Y:S01]  /*5e50*/  FADD R10, R10, R15 ;  /* 0x0000000f0a0a7221 */ /* 0x000fe20000000000 */
[----:B------:R-:W-:Y:S02]  /*5e60*/  PRMT R11, R11, 0x7773, RZ ;  /* 0x000077730b0b7816 */ /* 0x000fe400000000ff */
[----:B------:R-:W-:Y:S01]  /*5e70*/  I2FP.F32.U32 R15, R2 ;  /* 0x00000002000f7245 */ /* 0x000fe20000201000 */
[----:B------:R-:W-:Y:S01]  /*5e80*/  FADD R10, R10, R13 ;  /* 0x0000000d0a0a7221 */ /* 0x000fe20000000000 */
[----:B---3--:R-:W-:Y:S02]  /*5e90*/  PRMT R2, R8, 0x7770, RZ ;  /* 0x0000777008027816 */ /* 0x008fe400000000ff */
        /* <DEDUP_REMOVED lines=17> */
[C---:B------:R-:W-:Y:S02]  /*5fb0*/  PRMT R2, R9.reuse, 0x7772, RZ ;  /* 0x0000777209027816 */ /* 0x040fe400000000ff */
[----:B------:R-:W-:Y:S01]  /*5fc0*/  I2FP.F32.U32 R13, R8 ;  /* 0x00000008000d7245 */ /* 0x000fe20000201000 */
[----:B------:R-:W-:Y:S01]  /*5fd0*/  FADD R10, R10, R11 ;  /* 0x0000000b0a0a7221 */ /* 0x000fe20000000000 */
[----:B------:R-:W-:-:S02]  /*5fe0*/  PRMT R9, R9, 0x7773, RZ ;  /* 0x0000777309097816 */ /* 0x000fc400000000ff */
[----:B------:R-:W-:Y:S01]  /*5ff0*/  I2FP.F32.U32 R11, R2 ;  /* 0x00000002000b7245 */ /* 0x000fe20000201000 */
[----:B------:R-:W-:Y:S01]  /*6000*/  FADD R10, R10, R13 ;  /* 0x0000000d0a0a7221 */ /* 0x000fe20000000000 */
[----:B------:R-:W-:-:S03]  /*6010*/  I2FP.F32.U32 R9, R9 ;  /* 0x0000000900097245 */ /* 0x000fc60000201000 */
[----:B------:R-:W-:-:S04]  /*6020*/  FADD R10, R10, R11 ;  /* 0x0000000b0a0a7221 */ /* 0x000fc80000000000 */
[----:B------:R-:W-:Y:S01]  /*6030*/  FADD R2, R10, R9 ;  /* 0x000000090a027221 */ /* 0x000fe20000000000 */
[----:B------:R-:W-:Y:S06]  /*6040*/  @P0 BRA `(.L_x_172) ;  /* 0xfffffffc00280947 */ /* 0x000fec000383ffff */
.L_x_171:
[----:B------:R-:W-:Y:S05]  /*6050*/  BSYNC.RECONVERGENT B2 ;  /* 0x0000000000027941 */ /* 0x000fea0003800200 */
.L_x_170:
[----:B------:R-:W-:Y:S05]  /*6060*/  @!P1 BRA `(.L_x_169) ;  /* 0x00000004000c9947 */ /* 0x000fea0003800000 */
[----:B------:R-:W-:Y:S01]  /*6070*/  ISETP.GE.U32.AND P0, PT, R16, 0x8, PT ;  /* 0x000000081000780c */ /* 0x000fe20003f06070 */
[----:B------:R-:W-:Y:S01]  /*6080*/  BSSY.RECONVERGENT B2, `(.L_x_173) ;  /* 0x000001e000027945 */ /* 0x000fe20003800200 */
[----:B------:R-:W-:-:S04]  /*6090*/  LOP3.LUT R17, R24, 0x7, RZ, 0xc0, !PT ;  /* 0x0000000718117812 */ /* 0x000fc800078ec0ff */
[----:B------:R-:W-:-:S07]  /*60a0*/  ISETP.NE.AND P1, PT, R17, RZ, PT ;  /* 0x000000ff1100720c */ /* 0x000fce0003f25270 */
[----:B------:R-:W-:Y:S06]  /*60b0*/  @!P0 BRA `(.L_x_174) ;  /* 0x0000000000688947 */ /* 0x000fec0003800000 */
[----:B------:R-:W-:-:S05]  /*60c0*/  IMAD.IADD R15, R1, 0x1, R4 ;  /* 0x00000001010f7824 */ /* 0x000fca00078e0204 */
[----:B------:R-:W2:Y:S04]  /*60d0*/  LDL.U8 R7, [R15] ;  /* 0x000000000f077983 */ /* 0x000ea80000100000 */
[----:B------:R-:W3:Y:S04]  /*60e0*/  LDL.U8 R8, [R15+0x1] ;  /* 0x000001000f087983 */ /* 0x000ee80000100000 */
[----:B------:R-:W4:Y:S04]  /*60f0*/  LDL.U8 R9, [R15+0x2] ;  /* 0x000002000f097983 */ /* 0x000f280000100000 */
[----:B------:R-:W5:Y:S04]  /*6100*/  LDL.U8 R10, [R15+0x3] ;  /* 0x000003000f0a7983 */ /* 0x000f680000100000 */
[----:B------:R-:W5:Y:S04]  /*6110*/  LDL.U8 R11, [R15+0x4] ;  /* 0x000004000f0b7983 */ /* 0x000f680000100000 */
[----:B------:R-:W5:Y:S04]  /*6120*/  LDL.U8 R12, [R15+0x5] ;  /* 0x000005000f0c7983 */ /* 0x000f680000100000 */
[----:B------:R-:W5:Y:S04]  /*6130*/  LDL.U8 R13, [R15+0x6] ;  /* 0x000006000f0d7983 */ /* 0x000f680000100000 */
[----:B------:R-:W5:Y:S01]  /*6140*/  LDL.U8 R14, [R15+0x7] ;  /* 0x000007000f0e7983 */ /* 0x000f620000100000 */
[----:B------:R-:W-:Y:S01]  /*6150*/  VIADD R4, R4, 0x8 ;  /* 0x0000000804047836 */ /* 0x000fe20000000000 */
[----:B--2---:R-:W-:-:S02]  /*6160*/  I2FP.F32.U32 R7, R7 ;  /* 0x0000000700077245 */ /* 0x004fc40000201000 */
[----:B---3--:R-:W-:-:S03]  /*6170*/  I2FP.F32.U32 R8, R8 ;  /* 0x0000000800087245 */ /* 0x008fc60000201000 */
[----:B------:R-:W-:Y:S01]  /*6180*/  FADD R7, R2, R7 ;  /* 0x0000000702077221 */ /* 0x000fe20000000000 */
[----:B----4-:R-:W-:-:S03]  /*6190*/  I2FP.F32.U32 R2, R9 ;  /* 0x0000000900027245 */ /* 0x010fc60000201000 */
[----:B------:R-:W-:Y:S01]  /*61a0*/  FADD R7, R7, R8 ;  /* 0x0000000807077221 */ /* 0x000fe20000000000 */
[----:B-----5:R-:W-:-:S03]  /*61b0*/  I2FP.F32.U32 R9, R10 ;  /* 0x0000000a00097245 */ /* 0x020fc60000201000 */
[----:B------:R-:W-:Y:S01]  /*61c0*/  FADD R2, R7, R2 ;  /* 0x0000000207027221 */ /* 0x000fe20000000000 */
[----:B------:R-:W-:-:S03]  /*61d0*/  I2FP.F32.U32 R11, R11 ;  /* 0x0000000b000b7245 */ /* 0x000fc60000201000 */
[----:B------:R-:W-:Y:S01]  /*61e0*/  FADD R2, R2, R9 ;  /* 0x0000000902027221 */ /* 0x000fe20000000000 */
[----:B------:R-:W-:-:S03]  /*61f0*/  I2FP.F32.U32 R7, R12 ;  /* 0x0000000c00077245 */ /* 0x000fc60000201000 */
[----:B------:R-:W-:Y:S01]  /*6200*/  FADD R2, R2, R11 ;  /* 0x0000000b02027221 */ /* 0x000fe20000000000 */
[----:B------:R-:W-:-:S03]  /*6210*/  I2FP.F32.U32 R13, R13 ;  /* 0x0000000d000d7245 */ /* 0x000fc60000201000 */
[----:B------:R-:W-:Y:S01]  /*6220*/  FADD R2, R2, R7 ;  /* 0x0000000702027221 */ /* 0x000fe20000000000 */
[----:B------:R-:W-:-:S03]  /*6230*/  I2FP.F32.U32 R7, R14 ;  /* 0x0000000e00077245 */ /* 0x000fc60000201000 */
[----:B------:R-:W-:-:S04]  /*6240*/  FADD R2, R2, R13 ;  /* 0x0000000d02027221 */ /* 0x000fc80000000000 */
[----:B------:R-:W-:-:S07]  /*6250*/  FADD R2, R2, R7 ;  /* 0x0000000702027221 */ /* 0x000fce0000000000 */
.L_x_174:
[----:B------:R-:W-:Y:S05]  /*6260*/  BSYNC.RECONVERGENT B2 ;  /* 0x0000000000027941 */ /* 0x000fea0003800200 */
.L_x_173:
        /* <DEDUP_REMOVED lines=18> */
[----:B------:R-:W-:-:S04]  /*6390*/  FADD R2, R9, R2 ;  /* 0x0000000209027221 */ /* 0x000fc80000000000 */
[----:B------:R-:W-:-:S07]  /*63a0*/  FADD R2, R2, R11 ;  /* 0x0000000b02027221 */ /* 0x000fce0000000000 */
.L_x_176:
[----:B------:R-:W-:Y:S05]  /*63b0*/  BSYNC.RECONVERGENT B2 ;  /* 0x0000000000027941 */ /* 0x000fea0003800200 */
.L_x_175:
[----:B------:R-:W-:Y:S05]  /*63c0*/  @!P1 BRA `(.L_x_169) ;  /* 0x0000000000349947 */ /* 0x000fea0003800000 */
[----:B------:R-:W-:-:S05]  /*63d0*/  IMAD.IADD R10, R1, 0x1, R4 ;  /* 0x00000001010a7824 */ /* 0x000fca00078e0204 */
[----:B------:R-:W2:Y:S01]  /*63e0*/  LDL.U8 R4, [R10] ;  /* 0x000000000a047983 */ /* 0x000ea20000100000 */
[----:B------:R-:W-:Y:S02]  /*63f0*/  ISETP.NE.AND P0, PT, R13, 0x1, PT ;  /* 0x000000010d00780c */ /* 0x000fe40003f05270 */
[----:B--2---:R-:W-:-:S05]  /*6400*/  I2FP.F32.U32 R7, R4 ;  /* 0x0000000400077245 */ /* 0x004fca0000201000 */
[----:B------:R-:W-:-:S06]  /*6410*/  FADD R2, R2, R7 ;  /* 0x0000000702027221 */ /* 0x000fcc0000000000 */
[----:B------:R-:W-:Y:S05]  /*6420*/  @!P0 BRA `(.L_x_169) ;  /* 0x00000000001c8947 */ /* 0x000fea0003800000 */
[----:B------:R-:W-:Y:S01]  /*6430*/  ISETP.NE.AND P0, PT, R13, 0x2, PT ;  /* 0x000000020d00780c */ /* 0x000fe20003f05270 */
[----:B------:R-:W2:-:S12]  /*6440*/  LDL.U8 R4, [R10+0x1] ;  /* 0x000001000a047983 */ /* 0x000e980000100000 */
[----:B------:R-:W3:Y:S01]  /*6450*/  @P0 LDL.U8 R8, [R10+0x2] ;  /* 0x000002000a080983 */ /* 0x000ee20000100000 */
[----:B--2---:R-:W-:-:S05]  /*6460*/  I2FP.F32.U32 R7, R4 ;  /* 0x0000000400077245 */ /* 0x004fca0000201000 */
[----:B------:R-:W-:Y:S01]  /*6470*/  FADD R2, R2, R7 ;  /* 0x0000000702027221 */ /* 0x000fe20000000000 */
[----:B---3--:R-:W-:-:S05]  /*6480*/  @P0 I2FP.F32.U32 R9, R8 ;  /* 0x0000000800090245 */ /* 0x008fca0000201000 */
[----:B------:R-:W-:-:S07]  /*6490*/  @P0 FADD R2, R2, R9 ;  /* 0x0000000902020221 */ /* 0x000fce0000000000 */
.L_x_169:
[----:B------:R-:W-:Y:S05]  /*64a0*/  BSYNC.RECONVERGENT B1 ;  /* 0x0000000000017941 */ /* 0x000fea0003800200 */
.L_x_168:
[C---:B------:R-:W-:Y:S01]  /*64b0*/  LOP3.LUT R7, R24.reuse, 0xff, RZ, 0xc0, !PT ;  /* 0x000000ff18077812 */ /* 0x040fe200078ec0ff */
[----:B------:R-:W-:Y:S01]  /*64c0*/  BSSY.RECONVERGENT B1, `(.L_x_177) ;  /* 0x000000f000017945 */ /* 0x000fe20003800200 */
[----:B------:R-:W-:-:S04]  /*64d0*/  ISETP.NE.AND P0, PT, R24, RZ, PT ;  /* 0x000000ff1800720c */ /* 0x000fc80003f05270 */
[----:B------:R-:W0:Y:S08]  /*64e0*/  I2F.U16 R7, R7 ;  /* 0x0000000700077306 */ /* 0x000e300000101000 */
[----:B0-----:R-:W0:Y:S08]  /*64f0*/  MUFU.RCP R4, R7 ;  /* 0x0000000700047308 */ /* 0x001e300000001000 */
[----:B------:R-:W1:Y:S01]  /*6500*/  FCHK P1, R2, R7 ;  /* 0x0000000702007302 */ /* 0x000e620000020000 */
[----:B0-----:R-:W-:-:S04]  /*6510*/  FFMA R9, -R7, R4, 1 ;  /* 0x3f80000007097423 */ /* 0x001fc80000000104 */
[----:B------:R-:W-:-:S04]  /*6520*/  FFMA R9, R4, R9, R4 ;  /* 0x0000000904097223 */ /* 0x000fc80000000004 */
[----:B------:R-:W-:-:S04]  /*6530*/  FFMA R16, R2, R9, RZ ;  /* 0x0000000902107223 */ /* 0x000fc800000000ff */
[----:B------:R-:W-:-:S04]  /*6540*/  FFMA R4, -R7, R16, R2 ;  /* 0x0000001007047223 */ /* 0x000fc80000000102 */
[----:B------:R-:W-:Y:S01]  /*6550*/  FFMA R16, R9, R4, R16 ;  /* 0x0000000409107223 */ /* 0x000fe20000000010 */
[----:B-1----:R-:W-:Y:S06]  /*6560*/  @!P1 BRA `(.L_x_178) ;  /* 0x0000000000109947 */ /* 0x002fec0003800000 */
[----:B------:R-:W-:Y:S01]  /*6570*/  IMAD.MOV.U32 R11, RZ, RZ, R7 ;  /* 0x000000ffff0b7224 */ /* 0x000fe200078e0007 */
[----:B------:R-:W-:-:S07]  /*6580*/  MOV R8, 0x65a0 ;  /* 0x000065a000087802 */ /* 0x000fce0000000f00 */
[----:B------:R-:W-:Y:S05]  /*6590*/  CALL.REL.NOINC `($__internal_1_$__cuda_sm3x_div_rn_noftz_f32_slowpath) ;  /* 0x0000006000ac7944 */ /* 0x000fea0003c00000 */
[----:B------:R-:W-:-:S07]  /*65a0*/  IMAD.MOV.U32 R16, RZ, RZ, R4 ;  /* 0x000000ffff107224 */ /* 0x000fce00078e0004 */
.L_x_178:
[----:B------:R-:W-:Y:S05]  /*65b0*/  BSYNC.RECONVERGENT B1 ;  /* 0x0000000000017941 */ /* 0x000fea0003800200 */
.L_x_177:
[----:B------:R-:W-:Y:S01]  /*65c0*/  BSSY.RECONVERGENT B1, `(.L_x_179) ;  /* 0x0000101000017945 */ /* 0x000fe20003800200 */
[----:B------:R-:W-:-:S03]  /*65d0*/  IMAD.MOV.U32 R10, RZ, RZ, RZ ;  /* 0x000000ffff0a7224 */ /* 0x000fc600078e00ff */
[----:B------:R-:W-:Y:S05]  /*65e0*/  @!P0 BRA `(.L_x_180) ;  /* 0x0000000c00f88947 */ /* 0x000fea0003800000 */
[C---:B------:R-:W-:Y:S01]  /*65f0*/  ISETP.GE.U32.AND P0, PT, R24.reuse, 0x4, PT ;  /* 0x000000041800780c */ /* 0x040fe20003f06070 */
[----:B------:R-:W-:Y:S01]  /*6600*/  BSSY.RECONVERGENT B2, `(.L_x_181) ;  /* 0x0000093000027945 */ /* 0x000fe20003800200 */
[----:B------:R-:W-:Y:S01]  /*6610*/  LOP3.LUT R4, R24, 0x3, RZ, 0xc0, !PT ;  /* 0x0000000318047812 */ /* 0x000fe200078ec0ff */
[----:B------:R-:W-:Y:S01]  /*6620*/  IMAD.MOV.U32 R12, RZ, RZ, RZ ;  /* 0x000000ffff0c7224 */ /* 0x000fe200078e00ff */
[----:B------:R-:W-:-:S09]  /*6630*/  CS2R R36, SRZ ;  /* 0x0000000000247805 */ /* 0x000fd2000001ff00 */
[----:B------:R-:W-:Y:S05]  /*6640*/  @!P0 BRA `(.L_x_182) ;  /* 0x0000000800388947 */ /* 0x000fea0003800000 */
[----:B------:R-:W-:Y:S01]  /*6650*/  LOP3.LUT R13, R24, 0x1fffffc, RZ, 0xc0, !PT ;  /* 0x01fffffc180d7812 */ /* 0x000fe200078ec0ff */
[----:B------:R-:W-:Y:S01]  /*6660*/  BSSY.RECONVERGENT B3, `(.L_x_183) ;  /* 0x000008a000037945 */ /* 0x000fe20003800200 */
[----:B------:R-:W-:Y:S02]  /*6670*/  VIADD R12, R1, 0x1 ;  /* 0x00000001010c7836 */ /* 0x000fe40000000000 */
[----:B------:R-:W-:Y:S02]  /*6680*/  IMAD.MOV.U32 R10, RZ, RZ, RZ ;  /* 0x000000ffff0a7224 */ /* 0x000fe400078e00ff */
[----:B------:R-:W-:-:S07]  /*6690*/  IMAD.MOV R13, RZ, RZ, -R13 ;  /* 0x000000ffff0d7224 */ /* 0x000fce00078e0a0d */
.L_x_199:
[----:B------:R-:W2:Y:S01]  /*66a0*/  LDL.U8 R8, [R12+-0x1] ;  /* 0xffffff000c087983 */ /* 0x000ea20000100000 */
[----:B------:R-:W-:Y:S01]  /*66b0*/  BSSY.RECONVERGENT B4, `(.L_x_184) ;  /* 0x0000008000047945 */ /* 0x000fe20003800200 */
[----:B--2---:R-:W-:Y:S02]  /*66c0*/  I2FP.F32.U32 R9, R8 ;  /* 0x0000000800097245 */ /* 0x004fe40000201000 */
[----:B------:R-:W-:-:S03]  /*66d0*/  MOV R8, 0x6730 ;  /* 0x0000673000087802 */ /* 0x000fc60000000f00 */
[----:B------:R-:W-:-:S04]  /*66e0*/  FADD R9, R9, -R16 ;  /* 0x8000001009097221 */ /* 0x000fc80000000000 */
[----:B0-----:R-:W0:Y:S02]  /*66f0*/  F2F.F64.F32 R38, R9 ;  /* 0x0000000900267310 */ /* 0x001e240000201800 */
[----:B0-----:R-:W-:-:S10]  /*6700*/  DADD R14, -RZ, |R38| ;  /* 0x00000000ff0e7229 */ /* 0x001fd40000000526 */
[----:B-1----:R-:W-:-:S07]  /*6710*/  IMAD.MOV.U32 R11, RZ, RZ, R15 ;  /* 0x000000ffff0b7224 */ /* 0x002fce00078e000f */
[----:B------:R-:W-:Y:S05]  /*6720*/  CALL.REL.NOINC `($_Z14determineMasksP11pixelCoordsPhS1_S1_jjj$__internal_accurate_pow) ;  /* 0x0000006400ec7944 */ /* 0x000fea0003c00000 */
[----:B------:R-:W-:Y:S05]  /*6730*/  BSYNC.RECONVERGENT B4 ;  /* 0x0000000000047941 */ /* 0x000fea0003800200 */
.L_x_184:
[----:B------:R-:W2:Y:S01]  /*6740*/  LDL.U8 R8, [R12] ;  /* 0x000000000c087983 */ /* 0x000ea20000100000 */
[----:B------:R-:W-:Y:S01]  /*6750*/  DADD R14, R38, 2 ;  /* 0x40000000260e7429 */ /* 0x000fe20000000000 */
[----:B------:R0:W1:Y:S01]  /*6760*/  F2F.F64.F32 R18, R10 ;  /* 0x0000000a00127310 */ /* 0x0000620000201800 */
[C---:B------:R-:W-:Y:S01]  /*6770*/  FSETP.NEU.AND P0, PT, R9.reuse, RZ, PT ;  /* 0x000000ff0900720b */ /* 0x040fe20003f0d000 */
[----:B------:R-:W-:Y:S01]  /*6780*/  BSSY.RECONVERGENT B4, `(.L_x_185) ;  /* 0x0000010000047945 */ /* 0x000fe20003800200 */
[----:B------:R-:W-:-:S06]  /*6790*/  FSETP.NEU.AND P2, PT, R9, 1, PT ;  /* 0x3f8000000900780b */ /* 0x000fcc0003f4d000 */
[----:B------:R-:W-:Y:S02]  /*67a0*/  LOP3.LUT R14, R15, 0x7ff00000, RZ, 0xc0, !PT ;  /* 0x7ff000000f0e7812 */ /* 0x000fe400078ec0ff */
[----:B------:R-:W-:Y:S02]  /*67b0*/  FSEL R15, R26, RZ, P0 ;  /* 0x000000ff1a0f7208 */ /* 0x000fe40000000000 */
[----:B------:R-:W-:Y:S02]  /*67c0*/  ISETP.NE.AND P1, PT, R14, 0x7ff00000, PT ;  /* 0x7ff000000e00780c */ /* 0x000fe40003f25270 */
[----:B------:R-:W-:Y:S02]  /*67d0*/  FSEL R14, R11, RZ, P0 ;  /* 0x000000ff0b0e7208 */ /* 0x000fe40000000000 */
[----:B--2---:R-:W-:-:S05]  /*67e0*/  I2FP.F32.U32 R17, R8 ;  /* 0x0000000800117245 */ /* 0x004fca0000201000 */
[----:B------:R-:W-:-:S04]  /*67f0*/  FADD R17, R17, -R16 ;  /* 0x8000001011117221 */ /* 0x000fc80000000000 */
[----:B------:R0:W2:Y:S01]  /*6800*/  F2F.F64.F32 R36, R17 ;  /* 0x0000001100247310 */ /* 0x0000a20000201800 */
[----:B-1----:R-:W-:Y:S05]  /*6810*/  @P1 BRA `(.L_x_186) ;  /* 0x0000000000181947 */ /* 0x002fea0003800000 */
[----:B------:R-:W-:-:S13]  /*6820*/  FSETP.NAN.AND P0, PT, R9, R9, PT ;  /* 0x000000090900720b */ /* 0x000fda0003f08000 */
[----:B------:R-:W-:Y:S01]  /*6830*/  @P0 DADD R14, R38, 2 ;  /* 0x40000000260e0429 */ /* 0x000fe20000000000 */
[----:B------:R-:W-:Y:S10]  /*6840*/  @P0 BRA `(.L_x_186) ;  /* 0x00000000000c0947 */ /* 0x000ff40003800000 */
[----:B------:R-:W-:-:S14]  /*6850*/  DSETP.NEU.AND P0, PT, |R38|, +INF , PT ;  /* 0x7ff000002600742a */ /* 0x000fdc0003f0d200 */
[----:B------:R-:W-:Y:S02]  /*6860*/  @!P0 IMAD.MOV.U32 R14, RZ, RZ, 0x0 ;  /* 0x00000000ff0e8424 */ /* 0x000fe400078e00ff */
[----:B------:R-:W-:-:S07]  /*6870*/  @!P0 IMAD.MOV.U32 R15, RZ, RZ, 0x7ff00000 ;  /* 0x7ff00000ff0f8424 */ /* 0x000fce00078e00ff */
.L_x_186:
[----:B------:R-:W-:Y:S05]  /*6880*/  BSYNC.RECONVERGENT B4 ;  /* 0x0000000000047941 */ /* 0x000fea0003800200 */
.L_x_185:
[----:B------:R-:W-:Y:S01]  /*6890*/  FSEL R8, R14, RZ, P2 ;  /* 0x000000ff0e087208 */ /* 0x000fe20001000000 */
[----:B------:R-:W-:Y:S01]  /*68a0*/  BSSY.RECONVERGENT B4, `(.L_x_187) ;  /* 0x0000008000047945 */ /* 0x000fe20003800200 */
[----:B------:R-:W-:Y:S01]  /*68b0*/  FSEL R9, R15, 1.875, P2 ;  /* 0x3ff000000f097808 */ /* 0x000fe20001000000 */
[----:B--2---:R-:W-:-:S05]  /*68c0*/  DADD R14, -RZ, |R36| ;  /* 0x00000000ff0e7229 */ /* 0x004fca0000000524 */
[----:B------:R-:W-:Y:S01]  /*68d0*/  DADD R18, R18, R8 ;  /* 0x0000000012127229 */ /* 0x000fe20000000008 */
[----:B------:R-:W-:-:S04]  /*68e0*/  MOV R8, 0x6920 ;  /* 0x0000692000087802 */ /* 0x000fc80000000f00 */
[----:B------:R-:W-:Y:S01]  /*68f0*/  IMAD.MOV.U32 R11, RZ, RZ, R15 ;  /* 0x000000ffff0b7224 */ /* 0x000fe200078e000f */
[----:B0-----:R0:W1:Y:S06]  /*6900*/  F2F.F32.F64 R10, R18 ;  /* 0x00000012000a7310 */ /* 0x00106c0000301000 */
[----:B01----:R-:W-:Y:S05]  /*6910*/  CALL.REL.NOINC `($_Z14determineMasksP11pixelCoordsPhS1_S1_jjj$__internal_accurate_pow) ;  /* 0x0000006400707944 */ /* 0x003fea0003c00000 */
[----:B------:R-:W-:Y:S05]  /*6920*/  BSYNC.RECONVERGENT B4 ;  /* 0x0000000000047941 */ /* 0x000fea0003800200 */
.L_x_187:
[----:B------:R-:W-:Y:S01]  /*6930*/  DADD R8, R36, 2 ;  /* 0x4000000024087429 */ /* 0x000fe20000000000 */
[----:B------:R-:W-:Y:S01]  /*6940*/  FSETP.NEU.AND P0, PT, R17, RZ, PT ;  /* 0x000000ff1100720b */ /* 0x000fe20003f0d000 */
[----:B------:R-:W-:Y:S03]  /*6950*/  BSSY.RECONVERGENT B4, `(.L_x_188) ;  /* 0x000000e000047945 */ /* 0x000fe60003800200 */
[----:B------:R-:W-:Y:S02]  /*6960*/  FSEL R14, R11, RZ, P0 ;  /* 0x000000ff0b0e7208 */ /* 0x000fe40000000000 */
[----:B------:R-:W-:-:S03]  /*6970*/  FSEL R15, R26, RZ, P0 ;  /* 0x000000ff1a0f7208 */ /* 0x000fc60000000000 */
[----:B------:R-:W-:-:S04]  /*6980*/  LOP3.LUT R8, R9, 0x7ff00000, RZ, 0xc0, !PT ;  /* 0x7ff0000009087812 */ /* 0x000fc800078ec0ff */
[----:B------:R-:W-:-:S13]  /*6990*/  ISETP.NE.AND P1, PT, R8, 0x7ff00000, PT ;  /* 0x7ff000000800780c */ /* 0x000fda0003f25270 */
[----:B------:R-:W-:Y:S05]  /*69a0*/  @P1 BRA `(.L_x_189) ;  /* 0x0000000000201947 */ /* 0x000fea0003800000 */
[----:B------:R-:W-:-:S13]  /*69b0*/  FSETP.NAN.AND P0, PT, R17, R17, PT ;  /* 0x000000111100720b */ /* 0x000fda0003f08000 */
[----:B------:R-:W-:Y:S05]  /*69c0*/  @P0 BRA `(.L_x_190) ;  /* 0x0000000000140947 */ /* 0x000fea0003800000 */
[----:B------:R-:W-:-:S14]  /*69d0*/  DSETP.NEU.AND P0, PT, |R36|, +INF , PT ;  /* 0x7ff000002400742a */ /* 0x000fdc0003f0d200 */
[----:B------:R-:W-:Y:S05]  /*69e0*/  @P0 BRA `(.L_x_189) ;  /* 0x0000000000100947 */ /* 0x000fea0003800000 */
[----:B------:R-:W-:Y:S02]  /*69f0*/  IMAD.MOV.U32 R14, RZ, RZ, 0x0 ;  /* 0x00000000ff0e7424 */ /* 0x000fe400078e00ff */
[----:B------:R-:W-:Y:S01]  /*6a00*/  IMAD.MOV.U32 R15, RZ, RZ, 0x7ff00000 ;  /* 0x7ff00000ff0f7424 */ /* 0x000fe200078e00ff */
[----:B------:R-:W-:Y:S06]  /*6a10*/  BRA `(.L_x_189) ;  /* 0x0000000000047947 */ /* 0x000fec0003800000 */
.L_x_190:
[----:B------:R-:W-:-:S11]  /*6a20*/  DADD R14, R36, 2 ;  /* 0x40000000240e7429 */ /* 0x000fd60000000000 */
.L_x_189:
[----:B------:R-:W-:Y:S05]  /*6a30*/  BSYNC.RECONVERGENT B4 ;  /* 0x0000000000047941 */ /* 0x000fea0003800200 */
.L_x_188:
[----:B------:R-:W2:Y:S01]  /*6a40*/  LDL.U8 R8, [R12+0x1] ;  /* 0x000001000c087983 */ /* 0x000ea20000100000 */
[----:B------:R-:W0:Y:S01]  /*6a50*/  F2F.F64.F32 R10, R10 ;  /* 0x0000000a000a7310 */ /* 0x000e220000201800 */
[----:B------:R-:W-:Y:S01]  /*6a60*/  FSETP.NEU.AND P0, PT, R17, 1, PT ;  /* 0x3f8000001100780b */ /* 0x000fe20003f0d000 */
[----:B------:R-:W-:Y:S03]  /*6a70*/  BSSY.RECONVERGENT B4, `(.L_x_191) ;  /* 0x000000c000047945 */ /* 0x000fe60003800200 */
[----:B------:R-:W-:Y:S02]  /*6a80*/  FSEL R18, R14, RZ, P0 ;  /* 0x000000ff0e127208 */ /* 0x000fe40000000000 */
[----:B------:R-:W-:-:S06]  /*6a90*/  FSEL R19, R15, 1.875, P0 ;  /* 0x3ff000000f137808 */ /* 0x000fcc0000000000 */
[----:B0-----:R-:W-:-:S06]  /*6aa0*/  DADD R18, R10, R18 ;  /* 0x000000000a127229 */ /* 0x001fcc0000000012 */
[----:B------:R-:W-:Y:S01]  /*6ab0*/  F2F.F32.F64 R17, R18 ;  /* 0x0000001200117310 */ /* 0x000fe20000301000 */
[----:B--2---:R-:W-:Y:S02]  /*6ac0*/  I2FP.F32.U32 R9, R8 ;  /* 0x0000000800097245 */ /* 0x004fe40000201000 */
[----:B------:R-:W-:-:S03]  /*6ad0*/  MOV R8, 0x6b30 ;  /* 0x00006b3000087802 */ /* 0x000fc60000000f00 */
[----:B------:R-:W-:-:S04]  /*6ae0*/  FADD R9, R9, -R16 ;  /* 0x8000001009097221 */ /* 0x000fc80000000000 */
[----:B------:R-:W0:Y:S02]  /*6af0*/  F2F.F64.F32 R36, R9 ;  /* 0x0000000900247310 */ /* 0x000e240000201800 */
[----:B0-----:R-:W-:-:S10]  /*6b00*/  DADD R14, -RZ, |R36| ;  /* 0x00000000ff0e7229 */ /* 0x001fd40000000524 */
[----:B------:R-:W-:-:S07]  /*6b10*/  IMAD.MOV.U32 R11, RZ, RZ, R15 ;  /* 0x000000ffff0b7224 */ /* 0x000fce00078e000f */
[----:B------:R-:W-:Y:S05]  /*6b20*/  CALL.REL.NOINC `($_Z14determineMasksP11pixelCoordsPhS1_S1_jjj$__internal_accurate_pow) ;  /* 0x0000006000ec7944 */ /* 0x000fea0003c00000 */
[----:B------:R-:W-:Y:S05]  /*6b30*/  BSYNC.RECONVERGENT B4 ;  /* 0x0000000000047941 */ /* 0x000fea0003800200 */
.L_x_191:
[----:B------:R-:W-:Y:S01]  /*6b40*/  DADD R14, R36, 2 ;  /* 0x40000000240e7429 */ /* 0x000fe20000000000 */
[----:B------:R-:W-:Y:S01]  /*6b50*/  FSETP.NEU.AND P0, PT, R9, RZ, PT ;  /* 0x000000ff0900720b */ /* 0x000fe20003f0d000 */
[----:B------:R-:W-:Y:S08]  /*6b60*/  BSSY.RECONVERGENT B4, `(.L_x_192) ;  /* 0x000000e000047945 */ /* 0x000ff00003800200 */
[----:B------:R-:W-:-:S02]  /*6b70*/  LOP3.LUT R14, R15, 0x7ff00000, RZ, 0xc0, !PT ;  /* 0x7ff000000f0e7812 */ /* 0x000fc400078ec0ff */
[----:B------:R-:W-:Y:S02]  /*6b80*/  FSEL R15, R26, RZ, P0 ;  /* 0x000000ff1a0f7208 */ /* 0x000fe40000000000 */
[----:B------:R-:W-:Y:S02]  /*6b90*/  ISETP.NE.AND P1, PT, R14, 0x7ff00000, PT ;  /* 0x7ff000000e00780c */ /* 0x000fe40003f25270 */
[----:B------:R-:W-:-:S11]  /*6ba0*/  FSEL R14, R11, RZ, P0 ;  /* 0x000000ff0b0e7208 */ /* 0x000fd60000000000 */
        /* <DEDUP_REMOVED lines=8> */
.L_x_194:
[----:B------:R-:W-:-:S11]  /*6c30*/  DADD R14, R36, 2 ;  /* 0x40000000240e7429 */ /* 0x000fd60000000000 */
.L_x_193:
[----:B------:R-:W-:Y:S05]  /*6c40*/  BSYNC.RECONVERGENT B4 ;  /* 0x0000000000047941 */ /* 0x000fea0003800200 */
.L_x_192:
[----:B------:R-:W2:Y:S01]  /*6c50*/  LDL.U8 R8, [R12+0x2] ;  /* 0x000002000c087983 */ /* 0x000ea20000100000 */
[----:B------:R-:W0:Y:S01]  /*6c60*/  F2F.F64.F32 R18, R17 ;  /* 0x0000001100127310 */ /* 0x000e220000201800 */
[----:B------:R-:W-:Y:S01]  /*6c70*/  FSETP.NEU.AND P0, PT, R9, 1, PT ;  /* 0x3f8000000900780b */ /* 0x000fe20003f0d000 */
[----:B------:R-:W-:Y:S03]  /*6c80*/  BSSY.RECONVERGENT B4, `(.L_x_195) ;  /* 0x000000c000047945 */ /* 0x000fe60003800200 */
[----:B------:R-:W-:Y:S02]  /*6c90*/  FSEL R9, R15, 1.875, P0 ;  /* 0x3ff000000f097808 */ /* 0x000fe40000000000 */
[----:B--2---:R-:W-:Y:S02]  /*6ca0*/  I2FP.F32.U32 R11, R8 ;  /* 0x00000008000b7245 */ /* 0x004fe40000201000 */
[----:B------:R-:W-:-:S03]  /*6cb0*/  FSEL R8, R14, RZ, P0 ;  /* 0x000000ff0e087208 */ /* 0x000fc60000000000 */
[----:B------:R-:W-:-:S03]  /*6cc0*/  FADD R10, R11, -R16 ;  /* 0x800000100b0a7221 */ /* 0x000fc60000000000 */
[----:B0-----:R-:W-:Y:S01]  /*6cd0*/  DADD R18, R18, R8 ;  /* 0x0000000012127229 */ /* 0x001fe20000000008 */
[----:B------:R-:W0:Y:S01]  /*6ce0*/  F2F.F64.F32 R36, R10 ;  /* 0x0000000a00247310 */ /* 0x000e220000201800 */
[----:B------:R-:W-:-:S07]  /*6cf0*/  MOV R8, 0x6d40 ;  /* 0x00006d4000087802 */ /* 0x000fce0000000f00 */
[----:B------:R1:W2:Y:S01]  /*6d00*/  F2F.F32.F64 R9, R18 ;  /* 0x0000001200097310 */ /* 0x0002a20000301000 */
[----:B0-----:R-:W-:-:S10]  /*6d10*/  DADD R14, -RZ, |R36| ;  /* 0x00000000ff0e7229 */ /* 0x001fd40000000524 */
[----:B-12---:R-:W-:-:S07]  /*6d20*/  IMAD.MOV.U32 R11, RZ, RZ, R15 ;  /* 0x000000ffff0b7224 */ /* 0x006fce00078e000f */
[----:B------:R-:W-:Y:S05]  /*6d30*/  CALL.REL.NOINC `($_Z14determineMasksP11pixelCoordsPhS1_S1_jjj$__internal_accurate_pow) ;  /* 0x0000006000687944 */ /* 0x000fea0003c00000 */
[----:B------:R-:W-:Y:S05]  /*6d40*/  BSYNC.RECONVERGENT B4 ;  /* 0x0000000000047941 */ /* 0x000fea0003800200 */
.L_x_195:
        /* <DEDUP_REMOVED lines=15> */
.L_x_198:
[----:B------:R-:W-:-:S11]  /*6e40*/  DADD R14, R36, 2 ;  /* 0x40000000240e7429 */ /* 0x000fd60000000000 */
.L_x_197:
[----:B------:R-:W-:Y:S05]  /*6e50*/  BSYNC.RECONVERGENT B4 ;  /* 0x0000000000047941 */ /* 0x000fea0003800200 */
.L_x_196:
[----:B------:R-:W0:Y:S01]  /*6e60*/  F2F.F64.F32 R8, R9 ;  /* 0x0000000900087310 */ /* 0x000e220000201800 */
[----:B------:R-:W-:Y:S01]  /*6e70*/  FSETP.NEU.AND P0, PT, R10, 1, PT ;  /* 0x3f8000000a00780b */ /* 0x000fe20003f0d000 */
[----:B------:R-:W-:Y:S02]  /*6e80*/  VIADD R13, R13, 0x4 ;  /* 0x000000040d0d7836 */ /* 0x000fe40000000000 */
[----:B------:R-:W-:Y:S01]  /*6e90*/  VIADD R12, R12, 0x4 ;  /* 0x000000040c0c7836 */ /* 0x000fe20000000000 */
[----:B------:R-:W-:Y:S02]  /*6ea0*/  FSEL R10, R14, RZ, P0 ;  /* 0x000000ff0e0a7208 */ /* 0x000fe40000000000 */
[----:B------:R-:W-:Y:S02]  /*6eb0*/  FSEL R11, R15, 1.875, P0 ;  /* 0x3ff000000f0b7808 */ /* 0x000fe40000000000 */
[----:B------:R-:W-:-:S04]  /*6ec0*/  ISETP.NE.AND P0, PT, R13, RZ, PT ;  /* 0x000000ff0d00720c */ /* 0x000fc80003f05270 */
[----:B0-----:R-:W-:-:S10]  /*6ed0*/  DADD R10, R8, R10 ;  /* 0x00000000080a7229 */ /* 0x001fd4000000000a */
[----:B------:R0:W1:Y:S01]  /*6ee0*/  F2F.F32.F64 R10, R10 ;  /* 0x0000000a000a7310 */ /* 0x0000620000301000 */
[----:B------:R-:W-:Y:S05]  /*6ef0*/  @P0 BRA `(.L_x_199) ;  /* 0xfffffff400e80947 */ /* 0x000fea000383ffff */
[----:B------:R-:W-:Y:S05]  /*6f00*/  BSYNC.RECONVERGENT B3 ;  /* 0x0000000000037941 */ /* 0x000fea0003800200 */
.L_x_183:
[----:B-1----:R1:W2:Y:S01]  /*6f10*/  F2F.F64.F32 R36, R10 ;  /* 0x0000000a00247310 */ /* 0x0022a20000201800 */
[----:B------:R-:W-:-:S07]  /*6f20*/  LOP3.LUT R12, R24, 0xfc, RZ, 0xc0, !PT ;  /* 0x000000fc180c7812 */ /* 0x000fce00078ec0ff */
.L_x_182:
[----:B------:R-:W-:Y:S05]  /*6f30*/  BSYNC.RECONVERGENT B2 ;  /* 0x0000000000027941 */ /* 0x000fea0003800200 */
.L_x_181:
[----:B------:R-:W-:-:S13]  /*6f40*/  ISETP.NE.AND P0, PT, R4, RZ, PT ;  /* 0x000000ff0400720c */ /* 0x000fda0003f05270 */
[----:B------:R-:W-:Y:S05]  /*6f50*/  @!P0 BRA `(.L_x_180) ;  /* 0x00000004009c8947 */ /* 0x000fea0003800000 */
[----:B------:R-:W-:-:S05]  /*6f60*/  IMAD.IADD R12, R1, 0x1, R12 ;  /* 0x00000001010c7824 */ /* 0x000fca00078e020c */
[----:B------:R-:W3:Y:S01]  /*6f70*/  LDL.U8 R8, [R12] ;  /* 0x000000000c087983 */ /* 0x000ee20000100000 */
[----:B------:R-:W-:Y:S01]  /*6f80*/  BSSY.RECONVERGENT B2, `(.L_x_200) ;  /* 0x0000008000027945 */ /* 0x000fe20003800200 */
[----:B---3--:R-:W-:Y:S02]  /*6f90*/  I2FP.F32.U32 R9, R8 ;  /* 0x0000000800097245 */ /* 0x008fe40000201000 */
[----:B------:R-:W-:-:S03]  /*6fa0*/  MOV R8, 0x7000 ;  /* 0x0000700000087802 */ /* 0x000fc60000000f00 */
[----:B------:R-:W-:-:S04]  /*6fb0*/  FADD R9, R9, -R16 ;  /* 0x8000001009097221 */ /* 0x000fc80000000000 */
[----:B------:R-:W0:Y:S02]  /*6fc0*/  F2F.F64.F32 R24, R9 ;  /* 0x0000000900187310 */ /* 0x000e240000201800 */
[----:B01----:R-:W-:-:S10]  /*6fd0*/  DADD R10, -RZ, |R24| ;  /* 0x00000000ff0a7229 */ /* 0x003fd40000000518 */
[----:B------:R-:W-:-:S07]  /*6fe0*/  IMAD.MOV.U32 R14, RZ, RZ, R10 ;  /* 0x000000ffff0e7224 */ /* 0x000fce00078e000a */
[----:B--2---:R-:W-:Y:S05]  /*6ff0*/  CALL.REL.NOINC `($_Z14determineMasksP11pixelCoordsPhS1_S1_jjj$__internal_accurate_pow) ;  /* 0x0000005c00b87944 */ /* 0x004fea0003c00000 */
[----:B------:R-:W-:Y:S05]  /*7000*/  BSYNC.RECONVERGENT B2 ;  /* 0x0000000000027941 */ /* 0x000fea0003800200 */
.L_x_200:
        /* <DEDUP_REMOVED lines=15> */
.L_x_203:
[----:B------:R-:W-:-:S11]  /*7100*/  DADD R10, R24, 2 ;  /* 0x40000000180a7429 */ /* 0x000fd60000000000 */
.L_x_202:
[----:B------:R-:W-:Y:S05]  /*7110*/  BSYNC.RECONVERGENT B2 ;  /* 0x0000000000027941 */ /* 0x000fea0003800200 */
.L_x_201:
[----:B------:R-:W-:-:S04]  /*7120*/  FSETP.NEU.AND P0, PT, R9, 1, PT ;  /* 0x3f8000000900780b */ /* 0x000fc80003f0d000 */
[----:B------:R-:W-:Y:S02]  /*7130*/  FSEL R8, R10, RZ, P0 ;  /* 0x000000ff0a087208 */ /* 0x000fe40000000000 */
[----:B------:R-:W-:Y:S02]  /*7140*/  FSEL R9, R11, 1.875, P0 ;  /* 0x3ff000000b097808 */ /* 0x000fe40000000000 */
[----:B------:R-:W-:-:S04]  /*7150*/  ISETP.NE.AND P0, PT, R4, 0x1, PT ;  /* 0x000000010400780c */ /* 0x000fc80003f05270 */
[----:B------:R-:W-:-:S06]  /*7160*/  DADD R36, R36, R8 ;  /* 0x0000000024247229 */ /* 0x000fcc0000000008 */
[----:B------:R3:W4:Y:S03]  /*7170*/  F2F.F32.F64 R10, R36 ;  /* 0x00000024000a7310 */ /* 0x0007260000301000 */
[----:B------:R-:W-:Y:S05]  /*7180*/  @!P0 BRA `(.L_x_180) ;  /* 0x0000000400108947 */ /* 0x000fea0003800000 */
[----:B------:R-:W2:Y:S01]  /*7190*/  LDL.U8 R8, [R12+0x1] ;  /* 0x000001000c087983 */ /* 0x000ea20000100000 */
[----:B------:R-:W-:Y:S01]  /*71a0*/  BSSY.RECONVERGENT B2, `(.L_x_204) ;  /* 0x0000008000027945 */ /* 0x000fe20003800200 */
[----:B--2---:R-:W-:Y:S02]  /*71b0*/  I2FP.F32.U32 R9, R8 ;  /* 0x0000000800097245 */ /* 0x004fe40000201000 */
[----:B------:R-:W-:-:S03]  /*71c0*/  MOV R8, 0x7220 ;  /* 0x0000722000087802 */ /* 0x000fc60000000f00 */
[----:B------:R-:W-:-:S04]  /*71d0*/  FADD R9, R9, -R16 ;  /* 0x8000001009097221 */ /* 0x000fc80000000000 */
[----:B------:R-:W0:Y:S02]  /*71e0*/  F2F.F64.F32 R24, R9 ;  /* 0x0000000900187310 */ /* 0x000e240000201800 */
[----:B0-----:R-:W-:-:S10]  /*71f0*/  DADD R14, -RZ, |R24| ;  /* 0x00000000ff0e7229 */ /* 0x001fd40000000518 */
[----:B------:R-:W-:-:S07]  /*7200*/  IMAD.MOV.U32 R11, RZ, RZ, R15 ;  /* 0x000000ffff0b7224 */ /* 0x000fce00078e000f */
[----:B---34-:R-:W-:Y:S05]  /*7210*/  CALL.REL.NOINC `($_Z14determineMasksP11pixelCoordsPhS1_S1_jjj$__internal_accurate_pow) ;  /* 0x0000005c00307944 */ /* 0x018fea0003c00000 */
[----:B------:R-:W-:Y:S05]  /*7220*/  BSYNC.RECONVERGENT B2 ;  /* 0x0000000000027941 */ /* 0x000fea0003800200 */
.L_x_204:
        /* <DEDUP_REMOVED lines=15> */
.L_x_207:
[----:B------:R-:W-:-:S11]  /*7320*/  DADD R14, R24, 2 ;  /* 0x40000000180e7429 */ /* 0x000fd60000000000 */
.L_x_206:
[----:B------:R-:W-:Y:S05]  /*7330*/  BSYNC.RECONVERGENT B2 ;  /* 0x0000000000027941 */ /* 0x000fea0003800200 */
.L_x_205:
[----:B------:R-:W0:Y:S01]  /*7340*/  F2F.F64.F32 R10, R10 ;  /* 0x0000000a000a7310 */ /* 0x000e220000201800 */
[----:B------:R-:W-:-:S04]  /*7350*/  FSETP.NEU.AND P0, PT, R9, 1, PT ;  /* 0x3f8000000900780b */ /* 0x000fc80003f0d000 */
[----:B------:R-:W-:Y:S02]  /*7360*/  FSEL R8, R14, RZ, P0 ;  /* 0x000000ff0e087208 */ /* 0x000fe40000000000 */
[----:B------:R-:W-:Y:S02]  /*7370*/  FSEL R9, R15, 1.875, P0 ;  /* 0x3ff000000f097808 */ /* 0x000fe40000000000 */
[----:B------:R-:W-:-:S04]  /*7380*/  ISETP.NE.AND P0, PT, R4, 0x2, PT ;  /* 0x000000020400780c */ /* 0x000fc80003f05270 */
[----:B0-----:R-:W-:-:S06]  /*7390*/  DADD R8, R10, R8 ;  /* 0x000000000a087229 */ /* 0x001fcc0000000008 */
[----:B------:R0:W1:Y:S03]  /*73a0*/  F2F.F32.F64 R10, R8 ;  /* 0x00000008000a7310 */ /* 0x0000660000301000 */
[----:B------:R-:W-:Y:S05]  /*73b0*/  @!P0 BRA `(.L_x_180) ;  /* 0x0000000000848947 */ /* 0x000fea0003800000 */
[----:B------:R-:W2:Y:S01]  /*73c0*/  LDL.U8 R12, [R12+0x2] ;  /* 0x000002000c0c7983 */ /* 0x000ea20000100000 */
[----:B------:R-:W-:Y:S01]  /*73d0*/  BSSY.RECONVERGENT B2, `(.L_x_208) ;  /* 0x0000008000027945 */ /* 0x000fe20003800200 */
[----:B0-----:R-:W-:Y:S02]  /*73e0*/  MOV R8, 0x7450 ;  /* 0x0000745000087802 */ /* 0x001fe40000000f00 */
[----:B--2---:R-:W-:-:S05]  /*73f0*/  I2FP.F32.U32 R9, R12 ;  /* 0x0000000c00097245 */ /* 0x004fca0000201000 */
[----:B------:R-:W-:-:S04]  /*7400*/  FADD R16, R9, -R16 ;  /* 0x8000001009107221 */ /* 0x000fc80000000000 */
[----:B------:R-:W0:Y:S02]  /*7410*/  F2F.F64.F32 R24, R16 ;  /* 0x0000001000187310 */ /* 0x000e240000201800 */
[----:B0-----:R-:W-:-:S10]  /*7420*/  DADD R14, -RZ, |R24| ;  /* 0x00000000ff0e7229 */ /* 0x001fd40000000518 */
[----:B------:R-:W-:-:S07]  /*7430*/  IMAD.MOV.U32 R11, RZ, RZ, R15 ;  /* 0x000000ffff0b7224 */ /* 0x000fce00078e000f */
[----:B-1----:R-:W-:Y:S05]  /*7440*/  CALL.REL.NOINC `($_Z14determineMasksP11pixelCoordsPhS1_S1_jjj$__internal_accurate_pow) ;  /* 0x0000005800a47944 */ /* 0x002fea0003c00000 */
[----:B------:R-:W-:Y:S05]  /*7450*/  BSYNC.RECONVERGENT B2 ;  /* 0x0000000000027941 */ /* 0x000fea0003800200 */
.L_x_208:
        /* <DEDUP_REMOVED lines=15> */
.L_x_211:
[----:B------:R-:W-:-:S11]  /*7550*/  DADD R8, R24, 2 ;  /* 0x4000000018087429 */ /* 0x000fd60000000000 */
.L_x_210:
[----:B------:R-:W-:Y:S05]  /*7560*/  BSYNC.RECONVERGENT B2 ;  /* 0x0000000000027941 */ /* 0x000fea0003800200 */
.L_x_209:
[----:B------:R-:W0:Y:S01]  /*7570*/  F2F.F64.F32 R10, R10 ;  /* 0x0000000a000a7310 */ /* 0x000e220000201800 */
[----:B------:R-:W-:-:S04]  /*7580*/  FSETP.NEU.AND P0, PT, R16, 1, PT ;  /* 0x3f8000001000780b */ /* 0x000fc80003f0d000 */
[----:B------:R-:W-:Y:S02]  /*7590*/  FSEL R8, R8, RZ, P0 ;  /* 0x000000ff08087208 */ /* 0x000fe40000000000 */
[----:B------:R-:W-:-:S06]  /*75a0*/  FSEL R9, R9, 1.875, P0 ;  /* 0x3ff0000009097808 */ /* 0x000fcc0000000000 */
[----:B0-----:R-:W-:-:S06]  /*75b0*/  DADD R8, R10, R8 ;  /* 0x000000000a087229 */ /* 0x001fcc0000000008 */
[----:B------:R0:W1:Y:S05]  /*75c0*/  F2F.F32.F64 R10, R8 ;  /* 0x00000008000a7310 */ /* 0x00006a0000301000 */
.L_x_180:
[----:B------:R-:W-:Y:S05]  /*75d0*/  BSYNC.RECONVERGENT B1 ;  /* 0x0000000000017941 */ /* 0x000fea0003800200 */
.L_x_179:
[----:B------:R-:W-:Y:S01]  /*75e0*/  ISETP.NE.AND P0, PT, R20, RZ, PT ;  /* 0x000000ff1400720c */ /* 0x000fe20003f05270 */
[----:B------:R-:W-:-:S12]  /*75f0*/  BSSY.RECONVERGENT B1, `(.L_x_212) ;  /* 0x000008a000017945 */ /* 0x000fd80003800200 */
[----:B------:R-:W-:Y:S05]  /*7600*/  @!P0 BRA `(.L_x_213) ;  /* 0x0000000800208947 */ /* 0x000fea0003800000 */
[C---:B------:R-:W-:Y:S01]  /*7610*/  ISETP.GE.U32.AND P0, PT, R20.reuse, 0x10, PT ;  /* 0x000000101400780c */ /* 0x040fe20003f06070 */
[----:B------:R-:W-:Y:S01]  /*7620*/  BSSY.RECONVERGENT B2, `(.L_x_214) ;  /* 0x0000042000027945 */ /* 0x000fe20003800200 */
[----:B------:R-:W-:Y:S01]  /*7630*/  LOP3.LUT R18, R20, 0xf, RZ, 0xc0, !PT ;  /* 0x0000000f14127812 */ /* 0x000fe200078ec0ff */
[----:B------:R-:W-:-:S03]  /*7640*/  IMAD.MOV.U32 R4, RZ, RZ, RZ ;  /* 0x000000ffff047224 */ /* 0x000fc600078e00ff */
[----:B------:R-:W-:-:S07]  /*7650*/  ISETP.NE.AND P1, PT, R18, RZ, PT ;  /* 0x000000ff1200720c */ /* 0x000fce0003f25270 */
[----:B------:R-:W-:Y:S06]  /*7660*/  @!P0 BRA `(.L_x_215) ;  /* 0x0000000000f48947 */ /* 0x000fec0003800000 */
[C---:B0-----:R-:W-:Y:S01]  /*7670*/  LOP3.LUT R9, R20.reuse, 0x1fffff0, RZ, 0xc0, !PT ;  /* 0x01fffff014097812 */ /* 0x041fe200078ec0ff */
[----:B------:R-:W-:Y:S01]  /*7680*/  VIADD R8, R1, 0x1c ;  /* 0x0000001c01087836 */ /* 0x000fe20000000000 */
[----:B------:R-:W-:-:S03]  /*7690*/  LOP3.LUT R4, R20, 0xf0, RZ, 0xc0, !PT ;  /* 0x000000f014047812 */ /* 0x000fc600078ec0ff */
[----:B------:R-:W-:-:S07]  /*76a0*/  IMAD.MOV R9, RZ, RZ, -R9 ;  /* 0x000000ffff097224 */ /* 0x000fce00078e0a09 */
.L_x_216:
[----:B------:R-:W5:Y:S04]  /*76b0*/  LDL.U16 R12, [R8+-0xe] ;  /* 0xfffff200080c7983 */ /* 0x000f680000100400 */
[----:B------:R-:W2:Y:S04]  /*76c0*/  LDL R13, [R8+-0xc] ;  /* 0xfffff400080d7983 */ /* 0x000ea80000100800 */
[----:B------:R-:W3:Y:S04]  /*76d0*/  LDL R16, [R8+-0x8] ;  /* 0xfffff80008107983 */ /* 0x000ee80000100800 */
[----:B------:R-:W4:Y:S04]  /*76e0*/  LDL R17, [R8+-0x4] ;  /* 0xfffffc0008117983 */ /* 0x000f280000100800 */
[----:B------:R0:W4:Y:S01]  /*76f0*/  LDL.U16 R19, [R8] ;  /* 0x0000000008137983 */ /* 0x0001220000100400 */
[----:B------:R-:W-:-:S05]  /*7700*/  VIADD R9, R9, 0x10 ;  /* 0x0000001009097836 */ /* 0x000fca0000000000 */
[----:B------:R-:W-:Y:S01]  /*7710*/  ISETP.NE.AND P0, PT, R9, RZ, PT ;  /* 0x000000ff0900720c */ /* 0x000fe20003f05270 */
[----:B0-----:R-:W-:Y:S01]  /*7720*/  VIADD R8, R8, 0x10 ;  /* 0x0000001008087836 */ /* 0x001fe20000000000 */
[C---:B-----5:R-:W-:Y:S02]  /*7730*/  PRMT R11, R12.reuse, 0x7770, RZ ;  /* 0x000077700c0b7816 */ /* 0x060fe400000000ff */
[----:B------:R-:W-:Y:S02]  /*7740*/  PRMT R12, R12, 0x7771, RZ ;  /* 0x000077710c0c7816 */ /* 0x000fe400000000ff */
[----:B------:R-:W-:Y:S02]  /*7750*/  I2FP.F32.U32 R11, R11 ;  /* 0x0000000b000b7245 */ /* 0x000fe40000201000 */
[----:B--2---:R-:W-:Y:S02]  /*7760*/  PRMT R14, R13, 0x7770, RZ ;  /* 0x000077700d0e7816 */ /* 0x004fe400000000ff */
        /* <DEDUP_REMOVED lines=11> */
[----:B---3--:R-:W-:-:S02]  /*7820*/  PRMT R11, R16, 0x7770, RZ ;  /* 0x00007770100b7816 */ /* 0x008fc400000000ff */
        /* <DEDUP_REMOVED lines=11> */
[C---:B----4-:R-:W-:Y:S02]  /*78e0*/  PRMT R12, R17.reuse, 0x7770, RZ ;  /* 0x00007770110c7816 */ /* 0x050fe400000000ff */
        /* <DEDUP_REMOVED lines=21> */
.L_x_215:
[----:B------:R-:W-:Y:S05]  /*7a40*/  BSYNC.RECONVERGENT B2 ;  /* 0x0000000000027941 */ /* 0x000fea0003800200 */
.L_x_214:
[----:B------:R-:W-:Y:S05]  /*7a50*/  @!P1 BRA `(.L_x_213) ;  /* 0x00000004000c9947 */ /* 0x000fea0003800000 */
[----:B------:R-:W-:Y:S01]  /*7a60*/  ISETP.GE.U32.AND P0, PT, R18, 0x8, PT ;  /* 0x000000081200780c */ /* 0x000fe20003f06070 */
[----:B------:R-:W-:Y:S01]  /*7a70*/  BSSY.RECONVERGENT B2, `(.L_x_217) ;  /* 0x000001e000027945 */ /* 0x000fe20003800200 */
[----:B------:R-:W-:-:S04]  /*7a80*/  LOP3.LUT R19, R20, 0x7, RZ, 0xc0, !PT ;  /* 0x0000000714137812 */ /* 0x000fc800078ec0ff */
[----:B------:R-:W-:-:S07]  /*7a90*/  ISETP.NE.AND P1, PT, R19, RZ, PT ;  /* 0x000000ff1300720c */ /* 0x000fce0003f25270 */
[----:B------:R-:W-:Y:S06]  /*7aa0*/  @!P0 BRA `(.L_x_218) ;  /* 0x0000000000688947 */ /* 0x000fec0003800000 */
[----:B------:R-:W-:-:S05]  /*7ab0*/  IMAD.IADD R18, R1, 0x1, R4 ;  /* 0x0000000101127824 */ /* 0x000fca00078e0204 */
[----:B0-----:R-:W5:Y:S04]  /*7ac0*/  LDL.U8 R8, [R18+0xe] ;  /* 0x00000e0012087983 */ /* 0x001f680000100000 */
[----:B------:R-:W2:Y:S04]  /*7ad0*/  LDL.U8 R11, [R18+0xf] ;  /* 0x00000f00120b7983 */ /* 0x000ea80000100000 */
[----:B------:R-:W3:Y:S04]  /*7ae0*/  LDL.U8 R12, [R18+0x10] ;  /* 0x00001000120c7983 */ /* 0x000ee80000100000 */
[----:B------:R-:W4:Y:S04]  /*7af0*/  LDL.U8 R13, [R18+0x11] ;  /* 0x00001100120d7983 */ /* 0x000f280000100000 */
[----:B------:R-:W4:Y:S04]  /*7b00*/  LDL.U8 R14, [R18+0x12] ;  /* 0x00001200120e7983 */ /* 0x000f280000100000 */
[----:B------:R-:W4:Y:S04]  /*7b10*/  LDL.U8 R15, [R18+0x13] ;  /* 0x00001300120f7983 */ /* 0x000f280000100000 */
[----:B------:R-:W4:Y:S04]  /*7b20*/  LDL.U8 R16, [R18+0x14] ;  /* 0x0000140012107983 */ /* 0x000f280000100000 */
[----:B------:R-:W4:Y:S01]  /*7b30*/  LDL.U8 R17, [R18+0x15] ;  /* 0x0000150012117983 */ /* 0x000f220000100000 */
[----:B------:R-:W-:Y:S01]  /*7b40*/  VIADD R4, R4, 0x8 ;  /* 0x0000000804047836 */ /* 0x000fe20000000000 */
[----:B-----5:R-:W-:-:S02]  /*7b50*/  I2FP.F32.U32 R9, R8 ;  /* 0x0000000800097245 */ /* 0x020fc40000201000 */
[----:B--2---:R-:W-:-:S03]  /*7b60*/  I2FP.F32.U32 R8, R11 ;  /* 0x0000000b00087245 */ /* 0x004fc60000201000 */
[----:B------:R-:W-:Y:S01]  /*7b70*/  FADD R9, R2, R9 ;  /* 0x0000000902097221 */ /* 0x000fe20000000000 */
[----:B---3--:R-:W-:-:S03]  /*7b80*/  I2FP.F32.U32 R11, R12 ;  /* 0x0000000c000b7245 */ /* 0x008fc60000201000 */
[----:B------:R-:W-:Y:S01]  /*7b90*/  FADD R8, R9, R8 ;  /* 0x0000000809087221 */ /* 0x000fe20000000000 */
[----:B----4-:R-:W-:-:S03]  /*7ba0*/  I2FP.F32.U32 R13, R13 ;  /* 0x0000000d000d7245 */ /* 0x010fc60000201000 */
        /* <DEDUP_REMOVED lines=10> */
.L_x_218:
[----:B------:R-:W-:Y:S05]  /*7c50*/  BSYNC.RECONVERGENT B2 ;  /* 0x0000000000027941 */ /* 0x000fea0003800200 */
.L_x_217:
[----:B------:R-:W-:Y:S05]  /*7c60*/  @!P1 BRA `(.L_x_213) ;  /* 0x0000000000889947 */ /* 0x000fea0003800000 */
[----:B------:R-:W-:Y:S01]  /*7c70*/  ISETP.GE.U32.AND P0, PT, R19, 0x4, PT ;  /* 0x000000041300780c */ /* 0x000fe20003f06070 */
[----:B------:R-:W-:Y:S01]  /*7c80*/  BSSY.RECONVERGENT B2, `(.L_x_219) ;  /* 0x0000012000027945 */ /* 0x000fe20003800200 */
[----:B------:R-:W-:-:S04]  /*7c90*/  LOP3.LUT R15, R20, 0x3, RZ, 0xc0, !PT ;  /* 0x00000003140f7812 */ /* 0x000fc800078ec0ff */
[----:B------:R-:W-:-:S07]  /*7ca0*/  ISETP.NE.AND P1, PT, R15, RZ, PT ;  /* 0x000000ff0f00720c */ /* 0x000fce0003f25270 */
[----:B------:R-:W-:Y:S06]  /*7cb0*/  @!P0 BRA `(.L_x_220) ;  /* 0x0000000000388947 */ /* 0x000fec0003800000 */
[----:B0-----:R-:W-:-:S05]  /*7cc0*/  IMAD.IADD R8, R1, 0x1, R4 ;  /* 0x0000000101087824 */ /* 0x001fca00078e0204 */
[----:B------:R-:W5:Y:S04]  /*7cd0*/  LDL.U8 R9, [R8+0xe] ;  /* 0x00000e0008097983 */ /* 0x000f680000100000 */
[----:B------:R-:W2:Y:S04]  /*7ce0*/  LDL.U8 R11, [R8+0xf] ;  /* 0x00000f00080b7983 */ /* 0x000ea80000100000 */
[----:B------:R-:W3:Y:S04]  /*7cf0*/  LDL.U8 R13, [R8+0x10] ;  /* 0x00001000080d7983 */ /* 0x000ee80000100000 */
        /* <DEDUP_REMOVED lines=8> */
[----:B------:R-:W-:-:S04]  /*7d80*/  FADD R2, R9, R2 ;  /* 0x0000000209027221 */ /* 0x000fc80000000000 */
[----:B------:R-:W-:-:S07]  /*7d90*/  FADD R2, R2, R11 ;  /* 0x0000000b02027221 */ /* 0x000fce0000000000 */
.L_x_220:
[----:B------:R-:W-:Y:S05]  /*7da0*/  BSYNC.RECONVERGENT B2 ;  /* 0x0000000000027941 */ /* 0x000fea0003800200 */
.L_x_219:
[----:B------:R-:W-:Y:S05]  /*7db0*/  @!P1 BRA `(.L_x_213) ;  /* 0x0000000000349947 */ /* 0x000fea0003800000 */
[----:B------:R-:W-:-:S05]  /*7dc0*/  IMAD.IADD R12, R1, 0x1, R4 ;  /* 0x00000001010c7824 */ /* 0x000fca00078e0204 */
[----:B------:R-:W0:Y:S01]  /*7dd0*/  LDL.U8 R4, [R12+0xe] ;  /* 0x00000e000c047983 */ /* 0x000e220000100000 */
[----:B------:R-:W-:Y:S02]  /*7de0*/  ISETP.NE.AND P0, PT, R15, 0x1, PT ;  /* 0x000000010f00780c */ /* 0x000fe40003f05270 */
[----:B0-----:R-:W-:-:S05]  /*7df0*/  I2FP.F32.U32 R9, R4 ;  /* 0x0000000400097245 */ /* 0x001fca0000201000 */
[----:B------:R-:W-:-:S06]  /*7e00*/  FADD R2, R2, R9 ;  /* 0x0000000902027221 */ /* 0x000fcc0000000000 */
[----:B------:R-:W-:Y:S05]  /*7e10*/  @!P0 BRA `(.L_x_213) ;  /* 0x00000000001c8947 */ /* 0x000fea0003800000 */
[----:B------:R-:W-:Y:S01]  /*7e20*/  ISETP.NE.AND P0, PT, R15, 0x2, PT ;  /* 0x000000020f00780c */ /* 0x000fe20003f05270 */
[----:B------:R-:W5:-:S12]  /*7e30*/  LDL.U8 R4, [R12+0xf] ;  /* 0x00000f000c047983 */ /* 0x000f580000100000 */
[----:B------:R-:W2:Y:S01]  /*7e40*/  @P0 LDL.U8 R8, [R12+0x10] ;  /* 0x000010000c080983 */ /* 0x000ea20000100000 */
[----:B-----5:R-:W-:-:S05]  /*7e50*/  I2FP.F32.U32 R9, R4 ;  /* 0x0000000400097245 */ /* 0x020fca0000201000 */
[----:B------:R-:W-:Y:S01]  /*7e60*/  FADD R2, R2, R9 ;  /* 0x0000000902027221 */ /* 0x000fe20000000000 */
[----:B--2---:R-:W-:-:S05]  /*7e70*/  @P0 I2FP.F32.U32 R11, R8 ;  /* 0x00000008000b0245 */ /* 0x004fca0000201000 */
[----:B------:R-:W-:-:S07]  /*7e80*/  @P0 FADD R2, R2, R11 ;  /* 0x0000000b02020221 */ /* 0x000fce0000000000 */
.L_x_213:
[----:B------:R-:W-:Y:S05]  /*7e90*/  BSYNC.RECONVERGENT B1 ;  /* 0x0000000000017941 */ /* 0x000fea0003800200 */
.L_x_212:
[C---:B0-----:R-:W-:Y:S01]  /*7ea0*/  LOP3.LUT R9, R20.reuse, 0xff, RZ, 0xc0, !PT ;  /* 0x000000ff14097812 */ /* 0x041fe200078ec0ff */
[----:B------:R-:W-:Y:S01]  /*7eb0*/  BSSY.RECONVERGENT B1, `(.L_x_221) ;  /* 0x000000f000017945 */ /* 0x000fe20003800200 */
[----:B------:R-:W-:-:S04]  /*7ec0*/  ISETP.NE.AND P0, PT, R20, RZ, PT ;  /* 0x000000ff1400720c */ /* 0x000fc80003f05270 */
[----:B------:R-:W0:Y:S08]  /*7ed0*/  I2F.U16 R9, R9 ;  /* 0x0000000900097306 */ /* 0x000e300000101000 */
[----:B0-----:R-:W0:Y:S08]  /*7ee0*/  MUFU.RCP R4, R9 ;  /* 0x0000000900047308 */ /* 0x001e300000001000 */
[----:B------:R-:W5:Y:S01]  /*7ef0*/  FCHK P1, R2, R9 ;  /* 0x0000000902007302 */ /* 0x000f620000020000 */
[----:B0-----:R-:W-:-:S04]  /*7f00*/  FFMA R11, -R9, R4, 1 ;  /* 0x3f800000090b7423 */ /* 0x001fc80000000104 */
[----:B------:R-:W-:-:S04]  /*7f10*/  FFMA R11, R4, R11, R4 ;  /* 0x0000000b040b7223 */ /* 0x000fc80000000004 */
[----:B------:R-:W-:-:S04]  /*7f20*/  FFMA R4, R2, R11, RZ ;  /* 0x0000000b02047223 */ /* 0x000fc800000000ff */
[----:B------:R-:W-:-:S04]  /*7f30*/  FFMA R13, -R9, R4, R2 ;  /* 0x00000004090d7223 */ /* 0x000fc80000000102 */
[----:B------:R-:W-:Y:S01]  /*7f40*/  FFMA R13, R11, R13, R4 ;  /* 0x0000000d0b0d7223 */ /* 0x000fe20000000004 */
[----:B-----5:R-:W-:Y:S06]  /*7f50*/  @!P1 BRA `(.L_x_222) ;  /* 0x0000000000109947 */ /* 0x020fec0003800000 */
[----:B------:R-:W-:Y:S01]  /*7f60*/  IMAD.MOV.U32 R11, RZ, RZ, R9 ;  /* 0x000000ffff0b7224 */ /* 0x000fe200078e0009 */
[----:B------:R-:W-:-:S07]  /*7f70*/  MOV R8, 0x7f90 ;  /* 0x00007f9000087802 */ /* 0x000fce0000000f00 */
[----:B-1234-:R-:W-:Y:S05]  /*7f80*/  CALL.REL.NOINC `($__internal_1_$__cuda_sm3x_div_rn_noftz_f32_slowpath) ;  /* 0x0000004800307944 */ /* 0x01efea0003c00000 */
[----:B------:R-:W-:-:S07]  /*7f90*/  IMAD.MOV.U32 R13, RZ, RZ, R4 ;  /* 0x000000ffff0d7224 */ /* 0x000fce00078e0004 */
.L_x_222:
[----:B------:R-:W-:Y:S05]  /*7fa0*/  BSYNC.RECONVERGENT B1 ;  /* 0x0000000000017941 */ /* 0x000fea0003800200 */
.L_x_221:
[----:B------:R-:W-:Y:S01]  /*7fb0*/  BSSY.RECONVERGENT B1, `(.L_x_223) ;  /* 0x0000101000017945 */ /* 0x000fe20003800200 */
[----:B-1--4-:R-:W-:-:S03]  /*7fc0*/  IMAD.MOV.U32 R12, RZ, RZ, R10 ;  /* 0x000000ffff0c7224 */ /* 0x012fc600078e000a */
[----:B------:R-:W-:Y:S05]  /*7fd0*/  @!P0 BRA `(.L_x_224) ;  /* 0x0000000c00f88947 */ /* 0x000fea0003800000 */
[C---:B------:R-:W-:Y:S01]  /*7fe0*/  ISETP.GE.U32.AND P0, PT, R20.reuse, 0x4, PT ;  /* 0x000000041400780c */ /* 0x040fe20003f06070 */
[----:B------:R-:W-:Y:S01]  /*7ff0*/  BSSY.RECONVERGENT B2, `(.L_x_225) ;  /* 0x0000092000027945 */ /* 0x000fe20003800200 */
[----:B------:R-:W-:Y:S01]  /*8000*/  LOP3.LUT R16, R20, 0x3, RZ, 0xc0, !PT ;  /* 0x0000000314107812 */ /* 0x000fe200078ec0ff */
[----:B------:R-:W-:Y:S02]  /*8010*/  IMAD.MOV.U32 R4, RZ, RZ, RZ ;  /* 0x000000ffff047224 */ /* 0x000fe400078e00ff */
[----:B------:R-:W-:-:S08]  /*8020*/  IMAD.MOV.U32 R12, RZ, RZ, R10 ;  /* 0x000000ffff0c7224 */ /* 0x000fd000078e000a */
[----:B------:R-:W-:Y:S05]  /*8030*/  @!P0 BRA `(.L_x_226) ;  /* 0x0000000800348947 */ /* 0x000fea0003800000 */
[C---:B------:R-:W-:Y:S01]  /*8040*/  LOP3.LUT R8, R20.reuse, 0x1fffffc, RZ, 0xc0, !PT ;  /* 0x01fffffc14087812 */ /* 0x040fe200078ec0ff */
[----:B------:R-:W-:Y:S01]  /*8050*/  VIADD R17, R1, 0x11 ;  /* 0x0000001101117836 */ /* 0x000fe20000000000 */
[----:B------:R-:W-:Y:S01]  /*8060*/  LOP3.LUT R4, R20, 0xfc, RZ, 0xc0, !PT ;  /* 0x000000fc14047812 */ /* 0x000fe200078ec0ff */
[----:B------:R-:W-:Y:S02]  /*8070*/  IMAD.MOV.U32 R12, RZ, RZ, R10 ;  /* 0x000000ffff0c7224 */ /* 0x000fe400078e000a */
[----:B------:R-:W-:-:S07]  /*8080*/  IMAD.MOV R20, RZ, RZ, -R8 ;  /* 0x000000ffff147224 */ /* 0x000fce00078e0a08 */
.L_x_243:
[----:B------:R-:W4:Y:S01]  /*8090*/  LDL.U8 R8, [R17+-0x3] ;  /* 0xfffffd0011087983 */ /* 0x000f220000100000 */
[----:B------:R-:W-:Y:S01]  /*80a0*/  BSSY.RECONVERGENT B3, `(.L_x_227) ;  /* 0x0000008000037945 */ /* 0x000fe20003800200 */
[----:B----4-:R-:W-:-:S05]  /*80b0*/  I2FP.F32.U32 R8, R8 ;  /* 0x0000000800087245 */ /* 0x010fca0000201000 */
[----:B------:R-:W-:Y:S01]  /*80c0*/  FADD R21, R8, -R13 ;  /* 0x8000000d08157221 */ /* 0x000fe20000000000 */
[----:B------:R-:W-:-:S03]  /*80d0*/  MOV R8, 0x8120 ;  /* 0x0000812000087802 */ /* 0x000fc60000000f00 */
[----:B0-----:R-:W0:Y:S02]  /*80e0*/  F2F.F64.F32 R24, R21 ;  /* 0x0000001500187310 */ /* 0x001e240000201800 */
[----:B0-----:R-:W-:-:S10]  /*80f0*/  DADD R14, -RZ, |R24| ;  /* 0x00000000ff0e7229 */ /* 0x001fd40000000518 */
[----:B-1----:R-:W-:-:S07]  /*8100*/  IMAD.MOV.U32 R11, RZ, RZ, R15 ;  /* 0x000000ffff0b7224 */ /* 0x002fce00078e000f */
[----:B--23--:R-:W-:Y:S05]  /*8110*/  CALL.REL.NOINC `($_Z14determineMasksP11pixelCoordsPhS1_S1_jjj$__internal_accurate_pow) ;  /* 0x0000004c00707944 */ /* 0x00cfea0003c00000 */
[----:B------:R-:W-:Y:S05]  /*8120*/  BSYNC.RECONVERGENT B3 ;  /* 0x0000000000037941 */ /* 0x000fea0003800200 */
.L_x_227:
        /* <DEDUP_REMOVED lines=15> */
.L_x_230:
[----:B------:R-:W-:-:S11]  /*8220*/  DADD R14, R24, 2 ;  /* 0x40000000180e7429 */ /* 0x000fd60000000000 */
.L_x_229:
[----:B------:R-:W-:Y:S05]  /*8230*/  BSYNC.RECONVERGENT B3 ;  /* 0x0000000000037941 */ /* 0x000fea0003800200 */
.L_x_228:
[----:B------:R-:W2:Y:S01]  /*8240*/  LDL.U8 R8, [R17+-0x2] ;  /* 0xfffffe0011087983 */ /* 0x000ea20000100000 */
[----:B------:R-:W0:Y:S01]  /*8250*/  F2F.F64.F32 R18, R12 ;  /* 0x0000000c00127310 */ /* 0x000e220000201800 */
[----:B------:R-:W-:Y:S01]  /*8260*/  FSETP.NEU.AND P0, PT, R21, 1, PT ;  /* 0x3f8000001500780b */ /* 0x000fe20003f0d000 */
[----:B------:R-:W-:Y:S03]  /*8270*/  BSSY.RECONVERGENT B3, `(.L_x_231) ;  /* 0x000000c000037945 */ /* 0x000fe60003800200 */
[----:B------:R-:W-:Y:S02]  /*8280*/  FSEL R14, R14, RZ, P0 ;  /* 0x000000ff0e0e7208 */ /* 0x000fe40000000000 */
[----:B------:R-:W-:-:S06]  /*8290*/  FSEL R15, R15, 1.875, P0 ;  /* 0x3ff000000f0f7808 */ /* 0x000fcc0000000000 */
[----:B0-----:R-:W-:-:S06]  /*82a0*/  DADD R18, R18, R14 ;  /* 0x0000000012127229 */ /* 0x001fcc000000000e */
[----:B------:R-:W-:Y:S01]  /*82b0*/  F2F.F32.F64 R21, R18 ;  /* 0x0000001200157310 */ /* 0x000fe20000301000 */
[----:B--2---:R-:W-:-:S05]  /*82c0*/  I2FP.F32.U32 R8, R8 ;  /* 0x0000000800087245 */ /* 0x004fca0000201000 */
[----:B------:R-:W-:Y:S01]  /*82d0*/  FADD R24, R8, -R13 ;  /* 0x8000000d08187221 */ /* 0x000fe20000000000 */
[----:B------:R-:W-:-:S03]  /*82e0*/  MOV R8, 0x8330 ;  /* 0x0000833000087802 */ /* 0x000fc60000000f00 */
[----:B------:R-:W0:Y:S02]  /*82f0*/  F2F.F64.F32 R36, R24 ;  /* 0x0000001800247310 */ /* 0x000e240000201800 */
[----:B0-----:R-:W-:-:S10]  /*8300*/  DADD R14, -RZ, |R36| ;  /* 0x00000000ff0e7229 */ /* 0x001fd40000000524 */
[----:B------:R-:W-:-:S07]  /*8310*/  IMAD.MOV.U32 R11, RZ, RZ, R15 ;  /* 0x000000ffff0b7224 */ /* 0x000fce00078e000f */
[----:B------:R-:W-:Y:S05]  /*8320*/  CALL.REL.NOINC `($_Z14determineMasksP11pixelCoordsPhS1_S1_jjj$__internal_accurate_pow) ;  /* 0x0000004800ec7944 */ /* 0x000fea0003c00000 */
[----:B------:R-:W-:Y:S05]  /*8330*/  BSYNC.RECONVERGENT B3 ;  /* 0x0000000000037941 */ /* 0x000fea0003800200 */
.L_x_231:
        /* <DEDUP_REMOVED lines=15> */
.L_x_234:
[----:B------:R-:W-:-:S11]  /*8430*/  DADD R14, R36, 2 ;  /* 0x40000000240e7429 */ /* 0x000fd60000000000 */
.L_x_233:
[----:B------:R-:W-:Y:S05]  /*8440*/  BSYNC.RECONVERGENT B3 ;  /* 0x0000000000037941 */ /* 0x000fea0003800200 */
.L_x_232:
        /* <DEDUP_REMOVED lines=16> */
.L_x_235:
        /* <DEDUP_REMOVED lines=15> */
.L_x_238:
[----:B------:R-:W-:-:S11]  /*8640*/  DADD R14, R36, 2 ;  /* 0x40000000240e7429 */ /* 0x000fd60000000000 */
.L_x_237:
[----:B------:R-:W-:Y:S05]  /*8650*/  BSYNC.RECONVERGENT B3 ;  /* 0x0000000000037941 */ /* 0x000fea0003800200 */
.L_x_236:
[----:B------:R-:W2:Y:S01]  /*8660*/  LDL.U8 R8, [R17] ;  /* 0x0000000011087983 */ /* 0x000ea20000100000 */
        /* <DEDUP_REMOVED lines=15> */
.L_x_239:
        /* <DEDUP_REMOVED lines=15> */
.L_x_242:
[----:B------:R-:W-:-:S11]  /*8850*/  DADD R14, R36, 2 ;  /* 0x40000000240e7429 */ /* 0x000fd60000000000 */
.L_x_241:
[----:B------:R-:W-:Y:S05]  /*8860*/  BSYNC.RECONVERGENT B3 ;  /* 0x0000000000037941 */ /* 0x000fea0003800200 */
.L_x_240:
[----:B------:R-:W0:Y:S01]  /*8870*/  F2F.F64.F32 R18, R25 ;  /* 0x0000001900127310 */ /* 0x000e220000201800 */
[----:B------:R-:W-:Y:S01]  /*8880*/  FSETP.NEU.AND P0, PT, R21, 1, PT ;  /* 0x3f8000001500780b */ /* 0x000fe20003f0d000 */
[----:B------:R-:W-:Y:S02]  /*8890*/  VIADD R20, R20, 0x4 ;  /* 0x0000000414147836 */ /* 0x000fe40000000000 */
[----:B------:R-:W-:Y:S01]  /*88a0*/  VIADD R17, R17, 0x4 ;  /* 0x0000000411117836 */ /* 0x000fe20000000000 */
[----:B------:R-:W-:Y:S02]  /*88b0*/  FSEL R14, R14, RZ, P0 ;  /* 0x000000ff0e0e7208 */ /* 0x000fe40000000000 */
[----:B------:R-:W-:Y:S02]  /*88c0*/  FSEL R15, R15, 1.875, P0 ;  /* 0x3ff000000f0f7808 */ /* 0x000fe40000000000 */
[----:B------:R-:W-:-:S04]  /*88d0*/  ISETP.NE.AND P0, PT, R20, RZ, PT ;  /* 0x000000ff1400720c */ /* 0x000fc80003f05270 */
[----:B0-----:R-:W-:-:S06]  /*88e0*/  DADD R18, R18, R14 ;  /* 0x0000000012127229 */ /* 0x001fcc000000000e */
[----:B------:R0:W1:Y:S03]  /*88f0*/  F2F.F32.F64 R12, R18 ;  /* 0x00000012000c7310 */ /* 0x0000660000301000 */
[----:B------:R-:W-:Y:S05]  /*8900*/  @P0 BRA `(.L_x_243) ;  /* 0xfffffff400e00947 */ /* 0x000fea000383ffff */
.L_x_226:
[----:B------:R-:W-:Y:S05]  /*8910*/  BSYNC.RECONVERGENT B2 ;  /* 0x0000000000027941 */ /* 0x000fea0003800200 */
.L_x_225:
[----:B------:R-:W-:-:S13]  /*8920*/  ISETP.NE.AND P0, PT, R16, RZ, PT ;  /* 0x000000ff1000720c */ /* 0x000fda0003f05270 */
[----:B------:R-:W-:Y:S05]  /*8930*/  @!P0 BRA `(.L_x_224) ;  /* 0x0000000400a08947 */ /* 0x000fea0003800000 */
[----:B------:R-:W-:-:S05]  /*8940*/  IMAD.IADD R17, R1, 0x1, R4 ;  /* 0x0000000101117824 */ /* 0x000fca00078e0204 */
[----:B------:R-:W4:Y:S01]  /*8950*/  LDL.U8 R4, [R17+0xe] ;  /* 0x00000e0011047983 */ /* 0x000f220000100000 */
[----:B------:R-:W-:Y:S01]  /*8960*/  BSSY.RECONVERGENT B2, `(.L_x_244) ;  /* 0x0000008000027945 */ /* 0x000fe20003800200 */
[----:B------:R-:W-:Y:S02]  /*8970*/  MOV R8, 0x89e0 ;  /* 0x000089e000087802 */ /* 0x000fe40000000f00 */
[----:B----4-:R-:W-:-:S05]  /*8980*/  I2FP.F32.U32 R4, R4 ;  /* 0x0000000400047245 */ /* 0x010fca0000201000 */
[----:B------:R-:W-:-:S04]  /*8990*/  FADD R4, R4, -R13 ;  /* 0x8000000d04047221 */ /* 0x000fc80000000000 */
[----:B------:R-:W4:Y:S02]  /*89a0*/  F2F.F64.F32 R20, R4 ;  /* 0x0000000400147310 */ /* 0x000f240000201800 */
[----:B----4-:R-:W-:-:S10]  /*89b0*/  DADD R14, -RZ, |R20| ;  /* 0x00000000ff0e7229 */ /* 0x010fd40000000514 */
[----:B------:R-:W-:-:S07]  /*89c0*/  IMAD.MOV.U32 R11, RZ, RZ, R15 ;  /* 0x000000ffff0b7224 */ /* 0x000fce00078e000f */
[----:B0123--:R-:W-:Y:S05]  /*89d0*/  CALL.REL.NOINC `($_Z14determineMasksP11pixelCoordsPhS1_S1_jjj$__internal_accurate_pow) ;  /* 0x0000004400407944 */ /* 0x00ffea0003c00000 */
[----:B------:R-:W-:Y:S05]  /*89e0*/  BSYNC.RECONVERGENT B2 ;  /* 0x0000000000027941 */ /* 0x000fea0003800200 */
.L_x_244:
        /* <DEDUP_REMOVED lines=15> */
.L_x_247:
[----:B------:R-:W-:-:S11]  /*8ae0*/  DADD R14, R20, 2 ;  /* 0x40000000140e7429 */ /* 0x000fd60000000000 */
.L_x_246:
[----:B------:R-:W-:Y:S05]  /*8af0*/  BSYNC.RECONVERGENT B2 ;  /* 0x0000000000027941 */ /* 0x000fea0003800200 */
.L_x_245:
[----:B------:R-:W0:Y:S01]  /*8b00*/  F2F.F64.F32 R18, R12 ;  /* 0x0000000c00127310 */ /* 0x000e220000201800 */
[----:B------:R-:W-:-:S04]  /*8b10*/  FSETP.NEU.AND P0, PT, R4, 1, PT ;  /* 0x3f8000000400780b */ /* 0x000fc80003f0d000 */
[----:B------:R-:W-:Y:S02]  /*8b20*/  FSEL R14, R14, RZ, P0 ;  /* 0x000000ff0e0e7208 */ /* 0x000fe40000000000 */
[----:B------:R-:W-:Y:S02]  /*8b30*/  FSEL R15, R15, 1.875, P0 ;  /* 0x3ff000000f0f7808 */ /* 0x000fe40000000000 */
[----:B------:R-:W-:-:S04]  /*8b40*/  ISETP.NE.AND P0, PT, R16, 0x1, PT ;  /* 0x000000011000780c */ /* 0x000fc80003f05270 */
[----:B0-----:R-:W-:-:S06]  /*8b50*/  DADD R18, R18, R14 ;  /* 0x0000000012127229 */ /* 0x001fcc000000000e */
[----:B------:R4:W0:Y:S03]  /*8b60*/  F2F.F32.F64 R12, R18 ;  /* 0x00000012000c7310 */ /* 0x0008260000301000 */
[----:B------:R-:W-:Y:S05]  /*8b70*/  @!P0 BRA `(.L_x_224) ;  /* 0x0000000400108947 */ /* 0x000fea0003800000 */
[----:B------:R-:W2:Y:S01]  /*8b80*/  LDL.U8 R4, [R17+0xf] ;  /* 0x00000f0011047983 */ /* 0x000ea20000100000 */
[----:B------:R-:W-:Y:S01]  /*8b90*/  BSSY.RECONVERGENT B2, `(.L_x_248) ;  /* 0x0000008000027945 */ /* 0x000fe20003800200 */
[----:B------:R-:W-:Y:S02]  /*8ba0*/  MOV R8, 0x8c10 ;  /* 0x00008c1000087802 */ /* 0x000fe40000000f00 */
[----:B--2---:R-:W-:-:S05]  /*8bb0*/  I2FP.F32.U32 R4, R4 ;  /* 0x0000000400047245 */ /* 0x004fca0000201000 */
[----:B------:R-:W-:-:S04]  /*8bc0*/  FADD R4, R4, -R13 ;  /* 0x8000000d04047221 */ /* 0x000fc80000000000 */
[----:B------:R-:W1:Y:S02]  /*8bd0*/  F2F.F64.F32 R20, R4 ;  /* 0x0000000400147310 */ /* 0x000e640000201800 */
[----:B-1----:R-:W-:-:S10]  /*8be0*/  DADD R14, -RZ, |R20| ;  /* 0x00000000ff0e7229 */ /* 0x002fd40000000514 */
[----:B------:R-:W-:-:S07]  /*8bf0*/  IMAD.MOV.U32 R11, RZ, RZ, R15 ;  /* 0x000000ffff0b7224 */ /* 0x000fce00078e000f */
[----:B0---4-:R-:W-:Y:S05]  /*8c00*/  CALL.REL.NOINC `($_Z14determineMasksP11pixelCoordsPhS1_S1_jjj$__internal_accurate_pow) ;  /* 0x0000004000b47944 */ /* 0x011fea0003c00000 */
[----:B------:R-:W-:Y:S05]  /*8c10*/  BSYNC.RECONVERGENT B2 ;  /* 0x0000000000027941 */ /* 0x000fea0003800200 */
.L_x_248:
        /* <DEDUP_REMOVED lines=15> */
.L_x_251:
[----:B------:R-:W-:-:S11]  /*8d10*/  DADD R14, R20, 2 ;  /* 0x40000000140e7429 */ /* 0x000fd60000000000 */
.L_x_250:
[----:B------:R-:W-:Y:S05]  /*8d20*/  BSYNC.RECONVERGENT B2 ;  /* 0x0000000000027941 */ /* 0x000fea0003800200 */
.L_x_249:
        /* <DEDUP_REMOVED lines=10> */
[----:B------:R-:W-:Y:S02]  /*8dd0*/  MOV R8, 0x8e40 ;  /* 0x00008e4000087802 */ /* 0x000fe40000000f00 */
[----:B--2---:R-:W-:-:S05]  /*8de0*/  I2FP.F32.U32 R4, R17 ;  /* 0x0000001100047245 */ /* 0x004fca0000201000 */
[----:B------:R-:W-:-:S04]  /*8df0*/  FADD R13, R4, -R13 ;  /* 0x8000000d040d7221 */ /* 0x000fc80000000000 */
[----:B------:R-:W0:Y:S02]  /*8e00*/  F2F.F64.F32 R20, R13 ;  /* 0x0000000d00147310 */ /* 0x000e240000201800 */
[----:B0-----:R-:W-:-:S10]  /*8e10*/  DADD R14, -RZ, |R20| ;  /* 0x00000000ff0e7229 */ /* 0x001fd40000000514 */
[----:B------:R-:W-:-:S07]  /*8e20*/  IMAD.MOV.U32 R11, RZ, RZ, R15 ;  /* 0x000000ffff0b7224 */ /* 0x000fce00078e000f */
[----:B-1----:R-:W-:Y:S05]  /*8e30*/  CALL.REL.NOINC `($_Z14determineMasksP11pixelCoordsPhS1_S1_jjj$__internal_accurate_pow) ;  /* 0x0000004000287944 */ /* 0x002fea0003c00000 */
[----:B------:R-:W-:Y:S05]  /*8e40*/  BSYNC.RECONVERGENT B2 ;  /* 0x0000000000027941 */ /* 0x000fea0003800200 */
.L_x_252:
        /* <DEDUP_REMOVED lines=15> */
.L_x_255:
[----:B------:R-:W-:-:S11]  /*8f40*/  DADD R14, R20, 2 ;  /* 0x40000000140e7429 */ /* 0x000fd60000000000 */
.L_x_254:
[----:B------:R-:W-:Y:S05]  /*8f50*/  BSYNC.RECONVERGENT B2 ;  /* 0x0000000000027941 */ /* 0x000fea0003800200 */
.L_x_253:
[----:B------:R-:W0:Y:S01]  /*8f60*/  F2F.F64.F32 R16, R12 ;  /* 0x0000000c00107310 */ /* 0x000e220000201800 */
[----:B------:R-:W-:-:S04]  /*8f70*/  FSETP.NEU.AND P0, PT, R13, 1, PT ;  /* 0x3f8000000d00780b */ /* 0x000fc80003f0d000 */
[----:B------:R-:W-:Y:S02]  /*8f80*/  FSEL R14, R14, RZ, P0 ;  /* 0x000000ff0e0e7208 */ /* 0x000fe40000000000 */
[----:B------:R-:W-:-:S06]  /*8f90*/  FSEL R15, R15, 1.875, P0 ;  /* 0x3ff000000f0f7808 */ /* 0x000fcc0000000000 */
[----:B0-----:R-:W-:-:S06]  /*8fa0*/  DADD R14, R16, R14 ;  /* 0x00000000100e7229 */ /* 0x001fcc000000000e */
[----:B------:R0:W1:Y:S05]  /*8fb0*/  F2F.F32.F64 R12, R14 ;  /* 0x0000000e000c7310 */ /* 0x00006a0000301000 */
.L_x_224:
[----:B------:R-:W-:Y:S05]  /*8fc0*/  BSYNC.RECONVERGENT B1 ;  /* 0x0000000000017941 */ /* 0x000fea0003800200 */
.L_x_223:
        /* <DEDUP_REMOVED lines=9> */
[C---:B------:R-:W-:Y:S01]  /*9060*/  LOP3.LUT R11, R6.reuse, 0x7ffffff0, RZ, 0xc0, !PT ;  /* 0x7ffffff0060b7812 */ /* 0x040fe200078ec0ff */
[----:B------:R-:W-:Y:S01]  /*9070*/  VIADD R8, R1, 0x28 ;  /* 0x0000002801087836 */ /* 0x000fe20000000000 */
[----:B------:R-:W-:-:S03]  /*9080*/  LOP3.LUT R4, R6, 0xf0, RZ, 0xc0, !PT ;  /* 0x000000f006047812 */ /* 0x000fc600078ec0ff */
[----:B------:R-:W-:-:S07]  /*9090*/  IMAD.MOV R11, RZ, RZ, -R11 ;  /* 0x000000ffff0b7224 */ /* 0x000fce00078e0a0b */
.L_x_260:
[----:B------:R-:W5:Y:S04]  /*90a0*/  LDL R13, [R8+-0xc] ;  /* 0xfffff400080d7983 */ /* 0x000f680000100800 */
[----:B0-----:R-:W2:Y:S04]  /*90b0*/  LDL.64 R14, [R8+-0x8] ;  /* 0xfffff800080e7983 */ /* 0x001ea80000100a00 */
[----:B------:R0:W3:Y:S01]  /*90c0*/  LDL R20, [R8] ;  /* 0x0000000008147983 */ /* 0x0000e20000100800 */
[----:B------:R-:W-:-:S05]  /*90d0*/  VIADD R11, R11, 0x10 ;  /* 0x000000100b0b7836 */ /* 0x000fca0000000000 */
[----:B------:R-:W-:Y:S01]  /*90e0*/  ISETP.NE.AND P0, PT, R11, RZ, PT ;  /* 0x000000ff0b00720c */ /* 0x000fe20003f05270 */
[----:B0-----:R-:W-:Y:S01]  /*90f0*/  VIADD R8, R8, 0x10 ;  /* 0x0000001008087836 */ /* 0x001fe20000000000 */
[C---:B-----5:R-:W-:Y:S02]  /*9100*/  PRMT R16, R13.reuse, 0x7770, RZ ;  /* 0x000077700d107816 */ /* 0x060fe400000000ff */
[C---:B------:R-:W-:Y:S02]  /*9110*/  PRMT R17, R13.reuse, 0x7771, RZ ;  /* 0x000077710d117816 */ /* 0x040fe400000000ff */
[----:B----4-:R-:W-:Y:S02]  /*9120*/  I2FP.F32.U32 R19, R16 ;  /* 0x0000001000137245 */ /* 0x010fe40000201000 */
[----:B------:R-:W-:Y:S02]  /*9130*/  PRMT R16, R13, 0x7772, RZ ;  /* 0x000077720d107816 */ /* 0x000fe400000000ff */
[----:B------:R-:W-:Y:S01]  /*9140*/  I2FP.F32.U32 R18, R17 ;  /* 0x0000001100127245 */ /* 0x000fe20000201000 */
[----:B------:R-:W-:Y:S01]  /*9150*/  FADD R19, R19, R2 ;  /* 0x0000000213137221 */ /* 0x000fe20000000000 */
[----:B------:R-:W-:-:S02]  /*9160*/  PRMT R13, R13, 0x7773, RZ ;  /* 0x000077730d0d7816 */ /* 0x000fc400000000ff */
[----:B------:R-:W-:Y:S01]  /*9170*/  I2FP.F32.U32 R17, R16 ;  /* 0x0000001000117245 */ /* 0x000fe20000201000 */
[----:B------:R-:W-:Y:S01]  /*9180*/  FADD R18, R19, R18 ;  /* 0x0000001213127221 */ /* 0x000fe20000000000 */
[----:B--2---:R-:W-:Y:S02]  /*9190*/  PRMT R16, R14, 0x7770, RZ ;  /* 0x000077700e107816 */ /* 0x004fe400000000ff */
        /* <DEDUP_REMOVED lines=39> */
.L_x_259:
[----:B------:R-:W-:Y:S05]  /*9410*/  BSYNC.RECONVERGENT B2 ;  /* 0x0000000000027941 */ /* 0x000fea0003800200 */
.L_x_258:
[----:B------:R-:W-:Y:S05]  /*9420*/  @!P1 BRA `(.L_x_257) ;  /* 0x00000004000c9947 */ /* 0x000fea0003800000 */
[----:B------:R-:W-:Y:S01]  /*9430*/  ISETP.GE.U32.AND P0, PT, R21, 0x8, PT ;  /* 0x000000081500780c */ /* 0x000fe20003f06070 */
[----:B------:R-:W-:Y:S01]  /*9440*/  BSSY.RECONVERGENT B2, `(.L_x_261) ;  /* 0x000001e000027945 */ /* 0x000fe20003800200 */
[----:B------:R-:W-:-:S04]  /*9450*/  LOP3.LUT R22, R6, 0x7, RZ, 0xc0, !PT ;  /* 0x0000000706167812 */ /* 0x000fc800078ec0ff */
[----:B------:R-:W-:-:S07]  /*9460*/  ISETP.NE.AND P1, PT, R22, RZ, PT ;  /* 0x000000ff1600720c */ /* 0x000fce0003f25270 */
[----:B------:R-:W-:Y:S06]  /*9470*/  @!P0 BRA `(.L_x_262) ;  /* 0x0000000000688947 */ /* 0x000fec0003800000 */
[----:B------:R-:W-:-:S05]  /*9480*/  IMAD.IADD R20, R1, 0x1, R4 ;  /* 0x0000000101147824 */ /* 0x000fca00078e0204 */
[----:B------:R-:W5:Y:S04]  /*9490*/  LDL.U8 R8, [R20+0x1c] ;  /* 0x00001c0014087983 */ /* 0x000f680000100000 */
[----:B------:R-:W2:Y:S04]  /*94a0*/  LDL.U8 R13, [R20+0x1d] ;  /* 0x00001d00140d7983 */ /* 0x000ea80000100000 */
[----:B0-----:R-:W3:Y:S04]  /*94b0*/  LDL.U8 R14, [R20+0x1e] ;  /* 0x00001e00140e7983 */ /* 0x001ee80000100000 */
[----:B------:R-:W3:Y:S04]  /*94c0*/  LDL.U8 R15, [R20+0x1f] ;  /* 0x00001f00140f7983 */ /* 0x000ee80000100000 */
[----:B------:R-:W3:Y:S04]  /*94d0*/  LDL.U8 R16, [R20+0x20] ;  /* 0x0000200014107983 */ /* 0x000ee80000100000 */
[----:B------:R-:W3:Y:S04]  /*94e0*/  LDL.U8 R17, [R20+0x21] ;  /* 0x0000210014117983 */ /* 0x000ee80000100000 */
[----:B----4-:R-:W4:Y:S04]  /*94f0*/  LDL.U8 R18, [R20+0x22] ;  /* 0x0000220014127983 */ /* 0x010f280000100000 */
[----:B------:R-:W4:Y:S01]  /*9500*/  LDL.U8 R19, [R20+0x23] ;  /* 0x0000230014137983 */ /* 0x000f220000100000 */
[----:B------:R-:W-:Y:S01]  /*9510*/  VIADD R4, R4, 0x8 ;  /* 0x0000000804047836 */ /* 0x000fe20000000000 */
[----:B-----5:R-:W-:-:S02]  /*9520*/  I2FP.F32.U32 R11, R8 ;  /* 0x00000008000b7245 */ /* 0x020fc40000201000 */
[----:B--2---:R-:W-:-:S03]  /*9530*/  I2FP.F32.U32 R8, R13 ;  /* 0x0000000d00087245 */ /* 0x004fc60000201000 */
[----:B------:R-:W-:Y:S01]  /*9540*/  FADD R11, R2, R11 ;  /* 0x0000000b020b7221 */ /* 0x000fe20000000000 */
[----:B---3--:R-:W-:-:S03]  /*9550*/  I2FP.F32.U32 R13, R14 ;  /* 0x0000000e000d7245 */ /* 0x008fc60000201000 */
[----:B------:R-:W-:Y:S01]  /*9560*/  FADD R8, R11, R8 ;  /* 0x000000080b087221 */ /* 0x000fe20000000000 */
[----:B------:R-:W-:-:S03]  /*9570*/  I2FP.F32.U32 R15, R15 ;  /* 0x0000000f000f7245 */ /* 0x000fc60000201000 */
[----:B------:R-:W-:Y:S01]  /*9580*/  FADD R8, R8, R13 ;  /* 0x0000000d08087221 */ /* 0x000fe20000000000 */
[----:B------:R-:W-:-:S03]  /*9590*/  I2FP.F32.U32 R11, R16 ;  /* 0x00000010000b7245 */ /* 0x000fc60000201000 */
[----:B------:R-:W-:Y:S01]  /*95a0*/  FADD R8, R8, R15 ;  /* 0x0000000f08087221 */ /* 0x000fe20000000000 */
[----:B------:R-:W-:-:S03]  /*95b0*/  I2FP.F32.U32 R17, R17 ;  /* 0x0000001100117245 */ /* 0x000fc60000201000 */
[----:B------:R-:W-:Y:S01]  /*95c0*/  FADD R8, R8, R11 ;  /* 0x0000000b08087221 */ /* 0x000fe20000000000 */
[----:B----4-:R-:W-:-:S03]  /*95d0*/  I2FP.F32.U32 R11, R18 ;  /* 0x00000012000b7245 */ /* 0x010fc60000201000 */
[----:B------:R-:W-:Y:S01]  /*95e0*/  FADD R8, R8, R17 ;  /* 0x0000001108087221 */ /* 0x000fe20000000000 */
[----:B------:R-:W-:-:S03]  /*95f0*/  I2FP.F32.U32 R19, R19 ;  /* 0x0000001300137245 */ /* 0x000fc60000201000 */
[----:B------:R-:W-:-:S04]  /*9600*/  FADD R8, R8, R11 ;  /* 0x0000000b08087221 */ /* 0x000fc80000000000 */
[----:B------:R-:W-:-:S07]  /*9610*/  FADD R2, R8, R19 ;  /* 0x0000001308027221 */ /* 0x000fce0000000000 */
.L_x_262:
[----:B------:R-:W-:Y:S05]  /*9620*/  BSYNC.RECONVERGENT B2 ;  /* 0x0000000000027941 */ /* 0x000fea0003800200 */
.L_x_261:
        /* <DEDUP_REMOVED lines=20> */
.L_x_264:
[----:B------:R-:W-:Y:S05]  /*9770*/  BSYNC.RECONVERGENT B2 ;  /* 0x0000000000027941 */ /* 0x000fea0003800200 */
.L_x_263:
[----:B------:R-:W-:Y:S05]  /*9780*/  @!P1 BRA `(.L_x_257) ;  /* 0x0000000000349947 */ /* 0x000fea0003800000 */
[----:B0-----:R-:W-:-:S05]  /*9790*/  IMAD.IADD R14, R1, 0x1, R4 ;  /* 0x00000001010e7824 */ /* 0x001fca00078e0204 */
[----:B------:R-:W5:Y:S01]  /*97a0*/  LDL.U8 R4, [R14+0x1c] ;  /* 0x00001c000e047983 */ /* 0x000f620000100000 */
[----:B------:R-:W-:Y:S02]  /*97b0*/  ISETP.NE.AND P0, PT, R17, 0x1, PT ;  /* 0x000000011100780c */ /* 0x000fe40003f05270 */
[----:B-----5:R-:W-:-:S05]  /*97c0*/  I2FP.F32.U32 R11, R4 ;  /* 0x00000004000b7245 */ /* 0x020fca0000201000 */
        /* <DEDUP_REMOVED lines=9> */
.L_x_257:
[----:B------:R-:W-:Y:S05]  /*9860*/  BSYNC.RECONVERGENT B1 ;  /* 0x0000000000017941 */ /* 0x000fea0003800200 */
.L_x_256:
[C---:B------:R-:W-:Y:S01]  /*9870*/  LOP3.LUT R13, R6.reuse, 0xff, RZ, 0xc0, !PT ;  /* 0x000000ff060d7812 */ /* 0x040fe200078ec0ff */
[----:B------:R-:W-:Y:S01]  /*9880*/  BSSY.RECONVERGENT B1, `(.L_x_265) ;  /* 0x000000f000017945 */ /* 0x000fe20003800200 */
[----:B------:R-:W-:-:S04]  /*9890*/  ISETP.NE.AND P0, PT, R6, RZ, PT ;  /* 0x000000ff0600720c */ /* 0x000fc80003f05270 */
[----:B------:R-:W5:Y:S08]  /*98a0*/  I2F.U16 R13, R13 ;  /* 0x0000000d000d7306 */ /* 0x000f700000101000 */
[----:B-----5:R-:W5:Y:S08]  /*98b0*/  MUFU.RCP R4, R13 ;  /* 0x0000000d00047308 */ /* 0x020f700000001000 */
[----:B------:R-:W0:Y:S01]  /*98c0*/  FCHK P1, R2, R13 ;  /* 0x0000000d02007302 */ /* 0x000e220000020000 */
[----:B-----5:R-:W-:-:S04]  /*98d0*/  FFMA R11, -R13, R4, 1 ;  /* 0x3f8000000d0b7423 */ /* 0x020fc80000000104 */
[----:B------:R-:W-:-:S04]  /*98e0*/  FFMA R11, R4, R11, R4 ;  /* 0x0000000b040b7223 */ /* 0x000fc80000000004 */
[----:B------:R-:W-:-:S04]  /*98f0*/  FFMA R4, R2, R11, RZ ;  /* 0x0000000b02047223 */ /* 0x000fc800000000ff */
[----:B------:R-:W-:-:S04]  /*9900*/  FFMA R17, -R13, R4, R2 ;  /* 0x000000040d117223 */ /* 0x000fc80000000102 */
[----:B------:R-:W-:Y:S01]  /*9910*/  FFMA R17, R11, R17, R4 ;  /* 0x000000110b117223 */ /* 0x000fe20000000004 */
[----:B0-----:R-:W-:Y:S06]  /*9920*/  @!P1 BRA `(.L_x_266) ;  /* 0x0000000000109947 */ /* 0x001fec0003800000 */
[----:B------:R-:W-:Y:S01]  /*9930*/  IMAD.MOV.U32 R11, RZ, RZ, R13 ;  /* 0x000000ffff0b7224 */ /* 0x000fe200078e000d */
[----:B------:R-:W-:-:S07]  /*9940*/  MOV R8, 0x9960 ;  /* 0x0000996000087802 */ /* 0x000fce0000000f00 */
[----:B-1234-:R-:W-:Y:S05]  /*9950*/  CALL.REL.NOINC `($__internal_1_$__cuda_sm3x_div_rn_noftz_f32_slowpath) ;  /* 0x0000002c00bc7944 */ /* 0x01efea0003c00000 */
[----:B------:R-:W-:-:S07]  /*9960*/  IMAD.MOV.U32 R17, RZ, RZ, R4 ;  /* 0x000000ffff117224 */ /* 0x000fce00078e0004 */
.L_x_266:
[----:B------:R-:W-:Y:S05]  /*9970*/  BSYNC.RECONVERGENT B1 ;  /* 0x0000000000017941 */ /* 0x000fea0003800200 */
.L_x_265:
[----:B------:R-:W-:Y:S01]  /*9980*/  BSSY.RECONVERGENT B1, `(.L_x_267) ;  /* 0x0000101000017945 */ /* 0x000fe20003800200 */
[----:B-1----:R-:W-:-:S03]  /*9990*/  IMAD.MOV.U32 R16, RZ, RZ, R12 ;  /* 0x000000ffff107224 */ /* 0x002fc600078e000c */
        /* <DEDUP_REMOVED lines=8> */
[----:B------:R-:W-:Y:S01]  /*9a20*/  IMAD.MOV.U32 R16, RZ, RZ, R12 ;  /* 0x000000ffff107224 */ /* 0x000fe200078e000c */
[----:B------:R-:W-:Y:S01]  /*9a30*/  LOP3.LUT R4, R6, 0xfc, RZ, 0xc0, !PT ;  /* 0x000000fc06047812 */ /* 0x000fe200078ec0ff */
[----:B------:R-:W-:Y:S02]  /*9a40*/  VIADD R6, R1, 0x1f ;  /* 0x0000001f01067836 */ /* 0x000fe40000000000 */
[----:B------:R-:W-:-:S07]  /*9a50*/  IMAD.MOV R21, RZ, RZ, -R21 ;  /* 0x000000ffff157224 */ /* 0x000fce00078e0a15 */
.L_x_287:
[----:B------:R-:W5:Y:S01]  /*9a60*/  LDL.U8 R8, [R6+-0x3] ;  /* 0xfffffd0006087983 */ /* 0x000f620000100000 */
[----:B------:R-:W-:Y:S01]  /*9a70*/  BSSY.RECONVERGENT B3, `(.L_x_271) ;  /* 0x0000008000037945 */ /* 0x000fe20003800200 */
[----:B-----5:R-:W-:-:S05]  /*9a80*/  I2FP.F32.U32 R8, R8 ;  /* 0x0000000800087245 */ /* 0x020fca0000201000 */
[----:B------:R-:W-:Y:S01]  /*9a90*/  FADD R24, R8, -R17 ;  /* 0x8000001108187221 */ /* 0x000fe20000000000 */
[----:B------:R-:W-:-:S03]  /*9aa0*/  MOV R8, 0x9af0 ;  /* 0x00009af000087802 */ /* 0x000fc60000000f00 */
[----:B0-23--:R-:W0:Y:S02]  /*9ab0*/  F2F.F64.F32 R36, R24 ;  /* 0x0000001800247310 */ /* 0x00de240000201800 */
[----:B0-----:R-:W-:-:S10]  /*9ac0*/  DADD R14, -RZ, |R36| ;  /* 0x00000000ff0e7229 */ /* 0x001fd40000000524 */
[----:B-1----:R-:W-:-:S07]  /*9ad0*/  IMAD.MOV.U32 R11, RZ, RZ, R15 ;  /* 0x000000ffff0b7224 */ /* 0x002fce00078e000f */
[----:B----4-:R-:W-:Y:S05]  /*9ae0*/  CALL.REL.NOINC `($_Z14determineMasksP11pixelCoordsPhS1_S1_jjj$__internal_accurate_pow) ;  /* 0x0000003000fc7944 */ /* 0x010fea0003c00000 */
[----:B------:R-:W-:Y:S05]  /*9af0*/  BSYNC.RECONVERGENT B3 ;  /* 0x0000000000037941 */ /* 0x000fea0003800200 */
.L_x_271:
        /* <DEDUP_REMOVED lines=15> */
.L_x_274:
[----:B------:R-:W-:-:S11]  /*9bf0*/  DADD R14, R36, 2 ;  /* 0x40000000240e7429 */ /* 0x000fd60000000000 */
.L_x_273:
[----:B------:R-:W-:Y:S05]  /*9c00*/  BSYNC.RECONVERGENT B3 ;  /* 0x0000000000037941 */ /* 0x000fea0003800200 */
.L_x_272:
        /* <DEDUP_REMOVED lines=16> */
.L_x_275:
        /* <DEDUP_REMOVED lines=15> */
.L_x_278:
[----:B------:R-:W-:-:S11]  /*9e00*/  DADD R14, R36, 2 ;  /* 0x40000000240e7429 */ /* 0x000fd60000000000 */
.L_x_277:
[----:B------:R-:W-:Y:S05]  /*9e10*/  BSYNC.RECONVERGENT B3 ;  /* 0x0000000000037941 */ /* 0x000fea0003800200 */
.L_x_276:
        /* <DEDUP_REMOVED lines=16> */
.L_x_279:
        /* <DEDUP_REMOVED lines=15> */
.L_x_282:
[----:B------:R-:W-:-:S11]  /*a010*/  DADD R14, R36, 2 ;  /* 0x40000000240e7429 */ /* 0x000fd60000000000 */
.L_x_281:
[----:B------:R-:W-:Y:S05]  /*a020*/  BSYNC.RECONVERGENT B3 ;  /* 0x0000000000037941 */ /* 0x000fea0003800200 */
.L_x_280:
        /* <DEDUP_REMOVED lines=16> */
.L_x_283:
        /* <DEDUP_REMOVED lines=15> */
.L_x_286:
[----:B------:R-:W-:-:S11]  /*a220*/  DADD R14, R38, 2 ;  /* 0x40000000260e7429 */ /* 0x000fd60000000000 */
.L_x_285:
[----:B------:R-:W-:Y:S05]  /*a230*/  BSYNC.RECONVERGENT B3 ;  /* 0x0000000000037941 */ /* 0x000fea0003800200 */
.L_x_284:
        /* <DEDUP_REMOVED lines=10> */
.L_x_270:
[----:B------:R-:W-:Y:S05]  /*a2e0*/  BSYNC.RECONVERGENT B2 ;  /* 0x0000000000027941 */ /* 0x000fea0003800200 */
.L_x_269:
[----:B------:R-:W-:-:S13]  /*a2f0*/  ISETP.NE.AND P0, PT, R20, RZ, PT ;  /* 0x000000ff1400720c */ /* 0x000fda0003f05270 */
[----:B------:R-:W-:Y:S05]  /*a300*/  @!P0 BRA `(.L_x_268) ;  /* 0x0000000400a08947 */ /* 0x000fea0003800000 */
[----:B------:R-:W-:-:S05]  /*a310*/  IMAD.IADD R4, R1, 0x1, R4 ;  /* 0x0000000101047824 */ /* 0x000fca00078e0204 */
[----:B------:R-:W5:Y:S01]  /*a320*/  LDL.U8 R6, [R4+0x1c] ;  /* 0x00001c0004067983 */ /* 0x000f620000100000 */
[----:B------:R-:W-:Y:S01]  /*a330*/  BSSY.RECONVERGENT B2, `(.L_x_288) ;  /* 0x0000008000027945 */ /* 0x000fe20003800200 */
[----:B------:R-:W-:Y:S02]  /*a340*/  MOV R8, 0xa3b0 ;  /* 0x0000a3b000087802 */ /* 0x000fe40000000f00 */
[----:B-----5:R-:W-:-:S05]  /*a350*/  I2FP.F32.U32 R6, R6 ;  /* 0x0000000600067245 */ /* 0x020fca0000201000 */
[----:B------:R-:W-:-:S04]  /*a360*/  FADD R6, R6, -R17 ;  /* 0x8000001106067221 */ /* 0x000fc80000000000 */
[----:B------:R-:W0:Y:S02]  /*a370*/  F2F.F64.F32 R24, R6 ;  /* 0x0000000600187310 */ /* 0x000e240000201800 */
[----:B0-----:R-:W-:-:S10]  /*a380*/  DADD R14, -RZ, |R24| ;  /* 0x00000000ff0e7229 */ /* 0x001fd40000000518 */
[----:B------:R-:W-:-:S07]  /*a390*/  IMAD.MOV.U32 R11, RZ, RZ, R15 ;  /* 0x000000ffff0b7224 */ /* 0x000fce00078e000f */
[----:B-1234-:R-:W-:Y:S05]  /*a3a0*/  CALL.REL.NOINC `($_Z14determineMasksP11pixelCoordsPhS1_S1_jjj$__internal_accurate_pow) ;  /* 0x0000002800cc7944 */ /* 0x01efea0003c00000 */
[----:B------:R-:W-:Y:S05]  /*a3b0*/  BSYNC.RECONVERGENT B2 ;  /* 0x0000000000027941 */ /* 0x000fea0003800200 */
.L_x_288:
        /* <DEDUP_REMOVED lines=15> */
.L_x_291:
[----:B------:R-:W-:-:S11]  /*a4b0*/  DADD R14, R24, 2 ;  /* 0x40000000180e7429 */ /* 0x000fd60000000000 */
.L_x_290:
[----:B------:R-:W-:Y:S05]  /*a4c0*/  BSYNC.RECONVERGENT B2 ;  /* 0x0000000000027941 */ /* 0x000fea0003800200 */
.L_x_289:
        /* <DEDUP_REMOVED lines=13> */
[----:B------:R-:W2:Y:S02]  /*a5a0*/  F2F.F64.F32 R24, R6 ;  /* 0x0000000600187310 */ /* 0x000ea40000201800 */
[----:B--2---:R-:W-:-:S10]  /*a5b0*/  DADD R14, -RZ, |R24| ;  /* 0x00000000ff0e7229 */ /* 0x004fd40000000518 */
[----:B------:R-:W-:-:S07]  /*a5c0*/  IMAD.MOV.U32 R11, RZ, RZ, R15 ;  /* 0x000000ffff0b7224 */ /* 0x000fce00078e000f */
[----:B01----:R-:W-:Y:S05]  /*a5d0*/  CALL.REL.NOINC `($_Z14determineMasksP11pixelCoordsPhS1_S1_jjj$__internal_accurate_pow) ;  /* 0x0000002800407944 */ /* 0x003fea0003c00000 */
[----:B------:R-:W-:Y:S05]  /*a5e0*/  BSYNC.RECONVERGENT B2 ;  /* 0x0000000000027941 */ /* 0x000fea0003800200 */
.L_x_292:
        /* <DEDUP_REMOVED lines=15> */
.L_x_295:
[----:B------:R-:W-:-:S11]  /*a6e0*/  DADD R14, R24, 2 ;  /* 0x40000000180e7429 */ /* 0x000fd60000000000 */
.L_x_294:
[----:B------:R-:W-:Y:S05]  /*a6f0*/  BSYNC.RECONVERGENT B2 ;  /* 0x0000000000027941 */ /* 0x000fea0003800200 */
.L_x_293:
        /* <DEDUP_REMOVED lines=18> */
.L_x_296:
        /* <DEDUP_REMOVED lines=15> */
.L_x_299:
[----:B------:R-:W-:-:S11]  /*a910*/  DADD R14, R20, 2 ;  /* 0x40000000140e7429 */ /* 0x000fd60000000000 */
.L_x_298:
[----:B------:R-:W-:Y:S05]  /*a920*/  BSYNC.RECONVERGENT B2 ;  /* 0x0000000000027941 */ /* 0x000fea0003800200 */
.L_x_297:
[----:B------:R-:W0:Y:S01]  /*a930*/  F2F.F64.F32 R18, R16 ;  /* 0x0000001000127310 */ /* 0x000e220000201800 */
[----:B------:R-:W-:-:S04]  /*a940*/  FSETP.NEU.AND P0, PT, R17, 1, PT ;  /* 0x3f8000001100780b */ /* 0x000fc80003f0d000 */
[----:B------:R-:W-:Y:S02]  /*a950*/  FSEL R14, R14, RZ, P0 ;  /* 0x000000ff0e0e7208 */ /* 0x000fe40000000000 */
[----:B------:R-:W-:-:S06]  /*a960*/  FSEL R15, R15, 1.875, P0 ;  /* 0x3ff000000f0f7808 */ /* 0x000fcc0000000000 */
[----:B0-----:R-:W-:-:S06]  /*a970*/  DADD R14, R18, R14 ;  /* 0x00000000120e7229 */ /* 0x001fcc000000000e */
[----:B------:R0:W1:Y:S05]  /*a980*/  F2F.F32.F64 R16, R14 ;  /* 0x0000000e00107310 */ /* 0x00006a0000301000 */
.L_x_268:
[----:B------:R-:W-:Y:S05]  /*a990*/  BSYNC.RECONVERGENT B1 ;  /* 0x0000000000017941 */ /* 0x000fea0003800200 */
.L_x_267:
        /* <DEDUP_REMOVED lines=9> */
[C---:B------:R-:W-:Y:S02]  /*aa30*/  LOP3.LUT R6, R0.reuse, 0x7ffffff0, RZ, 0xc0, !PT ;  /* 0x7ffffff000067812 */ /* 0x040fe400078ec0ff */
[----:B------:R-:W-:-:S03]  /*aa40*/  LOP3.LUT R4, R0, 0xf0, RZ, 0xc0, !PT ;  /* 0x000000f000047812 */ /* 0x000fc600078ec0ff */
[----:B------:R-:W-:-:S07]  /*aa50*/  IMAD.MOV R6, RZ, RZ, -R6 ;  /* 0x000000ffff067224 */ /* 0x000fce00078e0a06 */
.L_x_304:
[----:B------:R-:W5:Y:S04]  /*aa60*/  LDL.U16 R11, [R3+-0xe] ;  /* 0xfffff200030b7983 */ /* 0x000f680000100400 */
[----:B0---4-:R-:W4:Y:S04]  /*aa70*/  LDL R18, [R3+-0xc] ;  /* 0xfffff40003127983 */ /* 0x011f280000100800 */
[----:B------:R-:W2:Y:S04]  /*aa80*/  LDL.64 R14, [R3+-0x8] ;  /* 0xfffff800030e7983 */ /* 0x000ea80000100a00 */
[----:B------:R0:W3:Y:S01]  /*aa90*/  LDL.U16 R21, [R3] ;  /* 0x0000000003157983 */ /* 0x0000e20000100400 */
[----:B------:R-:W-:-:S05]  /*aaa0*/  VIADD R6, R6, 0x10 ;  /* 0x0000001006067836 */ /* 0x000fca0000000000 */
[----:B------:R-:W-:Y:S01]  /*aab0*/  ISETP.NE.AND P0, PT, R6, RZ, PT ;  /* 0x000000ff0600720c */ /* 0x000fe20003f05270 */
[----:B0-----:R-:W-:Y:S01]  /*aac0*/  VIADD R3, R3, 0x10 ;  /* 0x0000001003037836 */ /* 0x001fe20000000000 */
[C---:B-----5:R-:W-:Y:S02]  /*aad0*/  PRMT R8, R11.reuse, 0x7770, RZ ;  /* 0x000077700b087816 */ /* 0x060fe400000000ff */
[----:B------:R-:W-:Y:S02]  /*aae0*/  PRMT R11, R11, 0x7771, RZ ;  /* 0x000077710b0b7816 */ /* 0x000fe400000000ff */
[----:B------:R-:W-:Y:S02]  /*aaf0*/  I2FP.F32.U32 R17, R8 ;  /* 0x0000000800117245 */ /* 0x000fe40000201000 */
[C---:B----4-:R-:W-:Y:S02]  /*ab00*/  PRMT R19, R18.reuse, 0x7770, RZ ;  /* 0x0000777012137816 */ /* 0x050fe400000000ff */
        /* <DEDUP_REMOVED lines=11> */
[----:B--2---:R-:W-:-:S02]  /*abc0*/  PRMT R2, R14, 0x7770, RZ ;  /* 0x000077700e027816 */ /* 0x004fc400000000ff */
        /* <DEDUP_REMOVED lines=23> */
[C---:B---3--:R-:W-:Y:S02]  /*ad40*/  PRMT R2, R21.reuse, 0x7770, RZ ;  /* 0x0000777015027816 */ /* 0x048fe400000000ff */
        /* <DEDUP_REMOVED lines=9> */
.L_x_303:
[----:B------:R-:W-:Y:S05]  /*ade0*/  BSYNC.RECONVERGENT B2 ;  /* 0x0000000000027941 */ /* 0x000fea0003800200 */
.L_x_302:
[----:B------:R-:W-:Y:S05]  /*adf0*/  @!P1 BRA `(.L_x_301) ;  /* 0x00000004000c9947 */ /* 0x000fea0003800000 */
[----:B------:R-:W-:Y:S01]  /*ae00*/  ISETP.GE.U32.AND P0, PT, R20, 0x8, PT ;  /* 0x000000081400780c */ /* 0x000fe20003f06070 */
[----:B------:R-:W-:Y:S01]  /*ae10*/  BSSY.RECONVERGENT B2, `(.L_x_305) ;  /* 0x000001e000027945 */ /* 0x000fe20003800200 */
[----:B------:R-:W-:-:S04]  /*ae20*/  LOP3.LUT R21, R0, 0x7, RZ, 0xc0, !PT ;  /* 0x0000000700157812 */ /* 0x000fc800078ec0ff */
[----:B------:R-:W-:-:S07]  /*ae30*/  ISETP.NE.AND P1, PT, R21, RZ, PT ;  /* 0x000000ff1500720c */ /* 0x000fce0003f25270 */
[----:B------:R-:W-:Y:S06]  /*ae40*/  @!P0 BRA `(.L_x_306) ;  /* 0x0000000000688947 */ /* 0x000fec0003800000 */
[----:B0---4-:R-:W-:-:S05]  /*ae50*/  IMAD.IADD R19, R1, 0x1, R4 ;  /* 0x0000000101137824 */ /* 0x011fca00078e0204 */
[----:B------:R-:W4:Y:S04]  /*ae60*/  LDL.U8 R3, [R19+0x2a] ;  /* 0x00002a0013037983 */ /* 0x000f280000100000 */
[----:B------:R-:W5:Y:S04]  /*ae70*/  LDL.U8 R6, [R19+0x2b] ;  /* 0x00002b0013067983 */ /* 0x000f680000100000 */
[----:B------:R-:W2:Y:S04]  /*ae80*/  LDL.U8 R8, [R19+0x2c] ;  /* 0x00002c0013087983 */ /* 0x000ea80000100000 */
[----:B------:R-:W3:Y:S04]  /*ae90*/  LDL.U8 R11, [R19+0x2d] ;  /* 0x00002d00130b7983 */ /* 0x000ee80000100000 */
[----:B------:R-:W3:Y:S04]  /*aea0*/  LDL.U8 R14, [R19+0x2e] ;  /* 0x00002e00130e7983 */ /* 0x000ee80000100000 */
[----:B------:R-:W3:Y:S04]  /*aeb0*/  LDL.U8 R15, [R19+0x2f] ;  /* 0x00002f00130f7983 */ /* 0x000ee80000100000 */
[----:B------:R-:W3:Y:S04]  /*aec0*/  LDL.U8 R17, [R19+0x30] ;  /* 0x0000300013117983 */ /* 0x000ee80000100000 */
[----:B------:R-:W3:Y:S01]  /*aed0*/  LDL.U8 R18, [R19+0x31] ;  /* 0x0000310013127983 */ /* 0x000ee20000100000 */
[----:B------:R-:W-:Y:S01]  /*aee0*/  VIADD R4, R4, 0x8 ;  /* 0x0000000804047836 */ /* 0x000fe20000000000 */
[----:B----4-:R-:W-:-:S02]  /*aef0*/  I2FP.F32.U32 R3, R3 ;  /* 0x0000000300037245 */ /* 0x010fc40000201000 */
[----:B-----5:R-:W-:-:S03]  /*af00*/  I2FP.F32.U32 R6, R6 ;  /* 0x0000000600067245 */ /* 0x020fc60000201000 */
[----:B------:R-:W-:Y:S01]  /*af10*/  FADD R3, R2, R3 ;  /* 0x0000000302037221 */ /* 0x000fe20000000000 */
        /* <DEDUP_REMOVED lines=13> */
.L_x_306:
[----:B------:R-:W-:Y:S05]  /*aff0*/  BSYNC.RECONVERGENT B2 ;  /* 0x0000000000027941 */ /* 0x000fea0003800200 */
.L_x_305:
[----:B------:R-:W-:Y:S05]  /*b000*/  @!P1 BRA `(.L_x_301) ;  /* 0x0000000000889947 */ /* 0x000fea0003800000 */
[----:B------:R-:W-:Y:S01]  /*b010*/  ISETP.GE.U32.AND P0, PT, R21, 0x4, PT ;  /* 0x000000041500780c */ /* 0x000fe20003f06070 */
[----:B------:R-:W-:Y:S01]  /*b020*/  BSSY.RECONVERGENT B2, `(.L_x_307) ;  /* 0x0000012000027945 */ /* 0x000fe20003800200 */
[----:B0---4-:R-:W-:-:S04]  /*b030*/  LOP3.LUT R18, R0, 0x3, RZ, 0xc0, !PT ;  /* 0x0000000300127812 */ /* 0x011fc800078ec0ff */
[----:B------:R-:W-:-:S07]  /*b040*/  ISETP.NE.AND P1, PT, R18, RZ, PT ;  /* 0x000000ff1200720c */ /* 0x000fce0003f25270 */
[----:B------:R-:W-:Y:S06]  /*b050*/  @!P0 BRA `(.L_x_308) ;  /* 0x0000000000388947 */ /* 0x000fec0003800000 */
[----:B------:R-:W-:-:S05]  /*b060*/  IMAD.IADD R3, R1, 0x1, R4 ;  /* 0x0000000101037824 */ /* 0x000fca00078e0204 */
[----:B------:R-:W4:Y:S04]  /*b070*/  LDL.U8 R6, [R3+0x2a] ;  /* 0x00002a0003067983 */ /* 0x000f280000100000 */
[----:B------:R-:W5:Y:S04]  /*b080*/  LDL.U8 R8, [R3+0x2b] ;  /* 0x00002b0003087983 */ /* 0x000f680000100000 */
[----:B------:R-:W2:Y:S04]  /*b090*/  LDL.U8 R14, [R3+0x2c] ;  /* 0x00002c00030e7983 */ /* 0x000ea80000100000 */
        /* <DEDUP_REMOVED lines=8> */
[----:B------:R-:W-:-:S04]  /*b120*/  FADD R8, R8, R15 ;  /* 0x0000000f08087221 */ /* 0x000fc80000000000 */
[----:B------:R-:W-:-:S07]  /*b130*/  FADD R2, R8, R17 ;  /* 0x0000001108027221 */ /* 0x000fce0000000000 */
.L_x_308:
[----:B------:R-:W-:Y:S05]  /*b140*/  BSYNC.RECONVERGENT B2 ;  /* 0x0000000000027941 */ /* 0x000fea0003800200 */
.L_x_307:
[----:B------:R-:W-:Y:S05]  /*b150*/  @!P1 BRA `(.L_x_301) ;  /* 0x0000000000349947 */ /* 0x000fea0003800000 */
[----:B------:R-:W-:-:S05]  /*b160*/  IMAD.IADD R6, R1, 0x1, R4 ;  /* 0x0000000101067824 */ /* 0x000fca00078e0204 */
[----:B------:R-:W4:Y:S01]  /*b170*/  LDL.U8 R3, [R6+0x2a] ;  /* 0x00002a0006037983 */ /* 0x000f220000100000 */
[----:B------:R-:W-:Y:S02]  /*b180*/  ISETP.NE.AND P0, PT, R18, 0x1, PT ;  /* 0x000000011200780c */ /* 0x000fe40003f05270 */
[----:B----4-:R-:W-:-:S05]  /*b190*/  I2FP.F32.U32 R3, R3 ;  /* 0x0000000300037245 */ /* 0x010fca0000201000 */
[----:B------:R-:W-:-:S06]  /*b1a0*/  FADD R2, R2, R3 ;  /* 0x0000000302027221 */ /* 0x000fcc0000000000 */
[----:B------:R-:W-:Y:S05]  /*b1b0*/  @!P0 BRA `(.L_x_301) ;  /* 0x00000000001c8947 */ /* 0x000fea0003800000 */
[----:B------:R-:W-:Y:S01]  /*b1c0*/  ISETP.NE.AND P0, PT, R18, 0x2, PT ;  /* 0x000000021200780c */ /* 0x000fe20003f05270 */
[----:B------:R-:W4:-:S12]  /*b1d0*/  LDL.U8 R3, [R6+0x2b] ;  /* 0x00002b0006037983 */ /* 0x000f180000100000 */
[----:B------:R-:W5:Y:S01]  /*b1e0*/  @P0 LDL.U8 R4, [R6+0x2c] ;  /* 0x00002c0006040983 */ /* 0x000f620000100000 */
[----:B----4-:R-:W-:-:S05]  /*b1f0*/  I2FP.F32.U32 R3, R3 ;  /* 0x0000000300037245 */ /* 0x010fca0000201000 */
[----:B------:R-:W-:Y:S01]  /*b200*/  FADD R2, R2, R3 ;  /* 0x0000000302027221 */ /* 0x000fe20000000000 */
[----:B-----5:R-:W-:-:S05]  /*b210*/  @P0 I2FP.F32.U32 R11, R4 ;  /* 0x00000004000b0245 */ /* 0x020fca0000201000 */
[----:B------:R-:W-:-:S07]  /*b220*/  @P0 FADD R2, R2, R11 ;  /* 0x0000000b02020221 */ /* 0x000fce0000000000 */
.L_x_301:
[----:B------:R-:W-:Y:S05]  /*b230*/  BSYNC.RECONVERGENT B1 ;  /* 0x0000000000017941 */ /* 0x000fea0003800200 */
.L_x_300:
        /* <DEDUP_REMOVED lines=16> */
.L_x_310:
[----:B------:R-:W-:Y:S05]  /*b340*/  BSYNC.RECONVERGENT B1 ;  /* 0x0000000000017941 */ /* 0x000fea0003800200 */
.L_x_309:
        /* <DEDUP_REMOVED lines=14> */
.L_x_331:
[----:B------:R-:W5:Y:S01]  /*b430*/  LDL.U8 R8, [R0+-0x3] ;  /* 0xfffffd0000087983 */ /* 0x000f620000100000 */
[----:B------:R-:W-:Y:S01]  /*b440*/  BSSY.RECONVERGENT B3, `(.L_x_315) ;  /* 0x0000008000037945 */ /* 0x000fe20003800200 */
[----:B-----5:R-:W-:-:S05]  /*b450*/  I2FP.F32.U32 R8, R8 ;  /* 0x0000000800087245 */ /* 0x020fca0000201000 */
[----:B------:R-:W-:Y:S01]  /*b460*/  FADD R21, R8, -R3 ;  /* 0x8000000308157221 */ /* 0x000fe20000000000 */
[----:B------:R-:W-:-:S03]  /*b470*/  MOV R8, 0xb4c0 ;  /* 0x0000b4c000087802 */ /* 0x000fc60000000f00 */
[----:B0-----:R-:W0:Y:S02]  /*b480*/  F2F.F64.F32 R24, R21 ;  /* 0x0000001500187310 */ /* 0x001e240000201800 */
[----:B0-----:R-:W-:-:S10]  /*b490*/  DADD R14, -RZ, |R24| ;  /* 0x00000000ff0e7229 */ /* 0x001fd40000000518 */
[----:B-1----:R-:W-:-:S07]  /*b4a0*/  IMAD.MOV.U32 R11, RZ, RZ, R15 ;  /* 0x000000ffff0b7224 */ /* 0x002fce00078e000f */
[----:B--234-:R-:W-:Y:S05]  /*b4b0*/  CALL.REL.NOINC `($_Z14determineMasksP11pixelCoordsPhS1_S1_jjj$__internal_accurate_pow) ;  /* 0x0000001800887944 */ /* 0x01cfea0003c00000 */
[----:B------:R-:W-:Y:S05]  /*b4c0*/  BSYNC.RECONVERGENT B3 ;  /* 0x0000000000037941 */ /* 0x000fea0003800200 */
.L_x_315:
        /* <DEDUP_REMOVED lines=15> */
.L_x_318:
[----:B------:R-:W-:-:S11]  /*b5c0*/  DADD R14, R24, 2 ;  /* 0x40000000180e7429 */ /* 0x000fd60000000000 */
.L_x_317:
[----:B------:R-:W-:Y:S05]  /*b5d0*/  BSYNC.RECONVERGENT B3 ;  /* 0x0000000000037941 */ /* 0x000fea0003800200 */
.L_x_316:
        /* <DEDUP_REMOVED lines=16> */
.L_x_319:
        /* <DEDUP_REMOVED lines=15> */
.L_x_322:
[----:B------:R-:W-:-:S11]  /*b7d0*/  DADD R14, R36, 2 ;  /* 0x40000000240e7429 */ /* 0x000fd60000000000 */
.L_x_321:
[----:B------:R-:W-:Y:S05]  /*b7e0*/  BSYNC.RECONVERGENT B3 ;  /* 0x0000000000037941 */ /* 0x000fea0003800200 */
.L_x_320:
[----:B------:R-:W2:Y:S01]  /*b7f0*/  LDL.U8 R6, [R0+-0x1] ;  /* 0xffffff0000067983 */ /* 0x000ea20000100000 */
[----:B------:R-:W0:Y:S01]  /*b800*/  F2F.F64.F32 R18, R21 ;  /* 0x0000001500127310 */ /* 0x000e220000201800 */
[----:B------:R-:W-:Y:S01]  /*b810*/  FSETP.NEU.AND P0, PT, R24, 1, PT ;  /* 0x3f8000001800780b */ /* 0x000fe20003f0d000 */
[----:B------:R-:W-:Y:S01]  /*b820*/  BSSY.RECONVERGENT B3, `(.L_x_323) ;  /* 0x000000c000037945 */ /* 0x000fe20003800200 */
[----:B------:R-:W-:Y:S02]  /*b830*/  MOV R8, 0xb8e0 ;  /* 0x0000b8e000087802 */ /* 0x000fe40000000f00 */
[----:B------:R-:W-:Y:S02]  /*b840*/  FSEL R14, R14, RZ, P0 ;  /* 0x000000ff0e0e7208 */ /* 0x000fe40000000000 */
[----:B------:R-:W-:-:S06]  /*b850*/  FSEL R15, R15, 1.875, P0 ;  /* 0x3ff000000f0f7808 */ /* 0x000fcc0000000000 */
[----:B0-----:R-:W-:-:S06]  /*b860*/  DADD R18, R18, R14 ;  /* 0x0000000012127229 */ /* 0x001fcc000000000e */
[----:B------:R-:W-:Y:S01]  /*b870*/  F2F.F32.F64 R24, R18 ;  /* 0x0000001200187310 */ /* 0x000fe20000301000 */
[----:B--2---:R-:W-:-:S05]  /*b880*/  I2FP.F32.U32 R6, R6 ;  /* 0x0000000600067245 */ /* 0x004fca0000201000 */
[----:B------:R-:W-:-:S04]  /*b890*/  FADD R6, R6, -R3 ;  /* 0x8000000306067221 */ /* 0x000fc80000000000 */
[----:B------:R-:W0:Y:S02]  /*b8a0*/  F2F.F64.F32 R36, R6 ;  /* 0x0000000600247310 */ /* 0x000e240000201800 */
[----:B0-----:R-:W-:-:S10]  /*b8b0*/  DADD R14, -RZ, |R36| ;  /* 0x00000000ff0e7229 */ /* 0x001fd40000000524 */
[----:B------:R-:W-:-:S07]  /*b8c0*/  IMAD.MOV.U32 R11, RZ, RZ, R15 ;  /* 0x000000ffff0b7224 */ /* 0x000fce00078e000f */
[----:B------:R-:W-:Y:S05]  /*b8d0*/  CALL.REL.NOINC `($_Z14determineMasksP11pixelCoordsPhS1_S1_jjj$__internal_accurate_pow) ;  /* 0x0000001400807944 */ /* 0x000fea0003c00000 */
[----:B------:R-:W-:Y:S05]  /*b8e0*/  BSYNC.RECONVERGENT B3 ;  /* 0x0000000000037941 */ /* 0x000fea0003800200 */
.L_x_323:
        /* <DEDUP_REMOVED lines=15> */
.L_x_326:
[----:B------:R-:W-:-:S11]  /*b9e0*/  DADD R14, R36, 2 ;  /* 0x40000000240e7429 */ /* 0x000fd60000000000 */
.L_x_325:
[----:B------:R-:W-:Y:S05]  /*b9f0*/  BSYNC.RECONVERGENT B3 ;  /* 0x0000000000037941 */ /* 0x000fea0003800200 */
.L_x_324:
        /* <DEDUP_REMOVED lines=16> */
.L_x_327:
        /* <DEDUP_REMOVED lines=15> */
.L_x_330:
[----:B------:R-:W-:-:S11]  /*bbf0*/  DADD R14, R36, 2 ;  /* 0x40000000240e7429 */ /* 0x000fd60000000000 */
.L_x_329:
[----:B------:R-:W-:Y:S05]  /*bc00*/  BSYNC.RECONVERGENT B3 ;  /* 0x0000000000037941 */ /* 0x000fea0003800200 */
.L_x_328:
        /* <DEDUP_REMOVED lines=10> */
.L_x_314:
[----:B------:R-:W-:Y:S05]  /*bcb0*/  BSYNC.RECONVERGENT B2 ;  /* 0x0000000000027941 */ /* 0x000fea0003800200 */
.L_x_313:
        /* <DEDUP_REMOVED lines=8> */
[----:B------:R-:W5:Y:S02]  /*bd40*/  F2F.F64.F32 R20, R0 ;  /* 0x0000000000147310 */ /* 0x000f640000201800 */
[----:B-----5:R-:W-:-:S10]  /*bd50*/  DADD R14, -RZ, |R20| ;  /* 0x00000000ff0e7229 */ /* 0x020fd40000000514 */
[----:B------:R-:W-:-:S07]  /*bd60*/  IMAD.MOV.U32 R11, RZ, RZ, R15 ;  /* 0x000000ffff0b7224 */ /* 0x000fce00078e000f */
[----:B01234-:R-:W-:Y:S05]  /*bd70*/  CALL.REL.NOINC `($_Z14determineMasksP11pixelCoordsPhS1_S1_jjj$__internal_accurate_pow) ;  /* 0x0000001000587944 */ /* 0x01ffea0003c00000 */
[----:B------:R-:W-:Y:S05]  /*bd80*/  BSYNC.RECONVERGENT B2 ;  /* 0x0000000000027941 */ /* 0x000fea0003800200 */
.L_x_332:
        /* <DEDUP_REMOVED lines=15> */
.L_x_335:
[----:B------:R-:W-:-:S11]  /*be80*/  DADD R14, R20, 2 ;  /* 0x40000000140e7429 */ /* 0x000fd60000000000 */
.L_x_334:
[----:B------:R-:W-:Y:S05]  /*be90*/  BSYNC.RECONVERGENT B2 ;  /* 0x0000000000027941 */ /* 0x000fea0003800200 */
.L_x_333:
        /* <DEDUP_REMOVED lines=18> */
.L_x_336:
        /* <DEDUP_REMOVED lines=15> */
.L_x_339:
[----:B------:R-:W-:-:S11]  /*c0b0*/  DADD R14, R20, 2 ;  /* 0x40000000140e7429 */ /* 0x000fd60000000000 */
.L_x_338:
[----:B------:R-:W-:Y:S05]  /*c0c0*/  BSYNC.RECONVERGENT B2 ;  /* 0x0000000000027941 */ /* 0x000fea0003800200 */
.L_x_337:
        /* <DEDUP_REMOVED lines=18> */
.L_x_340:
        /* <DEDUP_REMOVED lines=15> */
.L_x_343:
[----:B------:R-:W-:-:S11]  /*c2e0*/  DADD R14, R20, 2 ;  /* 0x40000000140e7429 */ /* 0x000fd60000000000 */
.L_x_342:
[----:B------:R-:W-:Y:S05]  /*c2f0*/  BSYNC.RECONVERGENT B2 ;  /* 0x0000000000027941 */ /* 0x000fea0003800200 */
.L_x_341:
[----:B------:R-:W0:Y:S01]  /*c300*/  F2F.F64.F32 R18, R6 ;  /* 0x0000000600127310 */ /* 0x000e220000201800 */
[----:B------:R-:W-:-:S04]  /*c310*/  FSETP.NEU.AND P0, PT, R3, 1, PT ;  /* 0x3f8000000300780b */ /* 0x000fc80003f0d000 */
[----:B------:R-:W-:Y:S02]  /*c320*/  FSEL R2, R14, RZ, P0 ;  /* 0x000000ff0e027208 */ /* 0x000fe40000000000 */
[----:B------:R-:W-:-:S06]  /*c330*/  FSEL R3, R15, 1.875, P0 ;  /* 0x3ff000000f037808 */ /* 0x000fcc0000000000 */
[----:B0-----:R-:W-:-:S06]  /*c340*/  DADD R2, R18, R2 ;  /* 0x0000000012027229 */ /* 0x001fcc0000000002 */
[----:B------:R0:W1:Y:S05]  /*c350*/  F2F.F32.F64 R6, R2 ;  /* 0x0000000200067310 */ /* 0x00006a0000301000 */
.L_x_312:
[----:B------:R-:W-:Y:S05]  /*c360*/  BSYNC.RECONVERGENT B1 ;  /* 0x0000000000017941 */ /* 0x000fea0003800200 */
.L_x_311:
[----:B------:R-:W0:Y:S01]  /*c370*/  MUFU.RCP R0, R7 ;  /* 0x0000000700007308 */ /* 0x000e220000001000 */
[----:B------:R-:W-:Y:S07]  /*c380*/  BSSY.RECONVERGENT B1, `(.L_x_344) ;  /* 0x000000d000017945 */ /* 0x000fee0003800200 */
        /* <DEDUP_REMOVED lines=8> */
[----:B------:R-:W-:Y:S01]  /*c410*/  MOV R8, 0xc440 ;  /* 0x0000c44000087802 */ /* 0x000fe20000000f00 */
[----:B------:R-:W-:-:S07]  /*c420*/  IMAD.MOV.U32 R11, RZ, RZ, R7 ;  /* 0x000000ffff0b7224 */ /* 0x000fce00078e0007 */
[----:B-1234-:R-:W-:Y:S05]  /*c430*/  CALL.REL.NOINC `($__internal_1_$__cuda_sm3x_div_rn_noftz_f32_slowpath) ;  /* 0x0000000400047944 */ /* 0x01efea0003c00000 */
[----:B------:R-:W-:-:S07]  /*c440*/  IMAD.MOV.U32 R0, RZ, RZ, R4 ;  /* 0x000000ffff007224 */ /* 0x000fce00078e0004 */
.L_x_345:
[----:B------:R-:W-:Y:S05]  /*c450*/  BSYNC.RECONVERGENT B1 ;  /* 0x0000000000017941 */ /* 0x000fea0003800200 */
.L_x_344:
[----:B------:R-:W0:Y:S01]  /*c460*/  MUFU.RCP R2, R9 ;  /* 0x0000000900027308 */ /* 0x000e220000001000 */
[----:B------:R-:W-:Y:S01]  /*c470*/  BSSY.RECONVERGENT B1, `(.L_x_346) ;  /* 0x000000f000017945 */ /* 0x000fe20003800200 */
[C---:B------:R-:W-:Y:S02]  /*c480*/  FSETP.GEU.AND P6, PT, R0.reuse, 1000000, PT ;  /* 0x497424000000780b */ /* 0x040fe40003fce000 */
[----:B------:R-:W-:-:S04]  /*c490*/  FMNMX R0, R0, 1000000, PT ;  /* 0x4974240000007809 */ /* 0x000fc80003800000 */
        /* <DEDUP_REMOVED lines=12> */
.L_x_347:
[----:B------:R-:W-:Y:S05]  /*c560*/  BSYNC.RECONVERGENT B1 ;  /* 0x0000000000017941 */ /* 0x000fea0003800200 */
.L_x_346:
[----:B------:R-:W0:Y:S01]  /*c570*/  MUFU.RCP R2, R13 ;  /* 0x0000000d00027308 */ /* 0x000e220000001000 */
[CC--:B------:R-:W-:Y:S01]  /*c580*/  FSETP.GEU.AND P0, PT, R7.reuse, R0.reuse, PT ;  /* 0x000000000700720b */ /* 0x0c0fe20003f0e000 */
[----:B------:R-:W-:Y:S03]  /*c590*/  BSSY.RECONVERGENT B1, `(.L_x_348) ;  /* 0x000000e000017945 */ /* 0x000fe60003800200 */
[----:B------:R-:W-:-:S03]  /*c5a0*/  FSEL R0, R7, R0, !P0 ;  /* 0x0000000007007208 */ /* 0x000fc60004000000 */
        /* <DEDUP_REMOVED lines=12> */
.L_x_349:
[----:B------:R-:W-:Y:S05]  /*c670*/  BSYNC.RECONVERGENT B1 ;  /* 0x0000000000017941 */ /* 0x000fea0003800200 */
.L_x_348:
[----:B------:R-:W0:Y:S01]  /*c680*/  MUFU.RCP R2, R17 ;  /* 0x0000001100027308 */ /* 0x000e220000001000 */
[----:B------:R-:W-:Y:S01]  /*c690*/  BSSY.RECONVERGENT B1, `(.L_x_350) ;  /* 0x000000e000017945 */ /* 0x000fe20003800200 */
[----:B------:R-:W-:-:S06]  /*c6a0*/  FSETP.GEU.AND P1, PT, R7, R0, PT ;  /* 0x000000000700720b */ /* 0x000fcc0003f2e000 */
[----:B-1----:R-:W1:Y:S01]  /*c6b0*/  FCHK P2, R6, R17 ;  /* 0x0000001106007302 */ /* 0x002e620000040000 */
[----:B0-----:R-:W-:-:S04]  /*c6c0*/  FFMA R3, -R17, R2, 1 ;  /* 0x3f80000011037423 */ /* 0x001fc80000000102 */
[----:B------:R-:W-:-:S04]  /*c6d0*/  FFMA R3, R2, R3, R2 ;  /* 0x0000000302037223 */ /* 0x000fc80000000002 */
[----:B------:R-:W-:-:S04]  /*c6e0*/  FFMA R2, R3, R6, RZ ;  /* 0x0000000603027223 */ /* 0x000fc800000000ff */
[----:B------:R-:W-:-:S04]  /*c6f0*/  FFMA R9, -R17, R2, R6 ;  /* 0x0000000211097223 */ /* 0x000fc80000000106 */
[----:B------:R-:W-:Y:S01]  /*c700*/  FFMA R2, R3, R9, R2 ;  /* 0x0000000903027223 */ /* 0x000fe20000000002 */
[----:B-1----:R-:W-:Y:S06]  /*c710*/  @!P2 BRA `(.L_x_351) ;  /* 0x000000000014a947 */ /* 0x002fec0003800000 */
[----:B------:R-:W-:Y:S01]  /*c720*/  IMAD.MOV.U32 R2, RZ, RZ, R6 ;  /* 0x000000ffff027224 */ /* 0x000fe200078e0006 */
[----:B------:R-:W-:Y:S01]  /*c730*/  MOV R8, 0xc760 ;  /* 0x0000c76000087802 */ /* 0x000fe20000000f00 */
[----:B------:R-:W-:-:S07]  /*c740*/  IMAD.MOV.U32 R11, RZ, RZ, R17 ;  /* 0x000000ffff0b7224 */ /* 0x000fce00078e0011 */
[----:B--234-:R-:W-:Y:S05]  /*c750*/  CALL.REL.NOINC `($__internal_1_$__cuda_sm3x_div_rn_noftz_f32_slowpath) ;  /* 0x00000000003c7944 */ /* 0x01cfea0003c00000 */
[----:B------:R-:W-:-:S07]  /*c760*/  IMAD.MOV.U32 R2, RZ, RZ, R4 ;  /* 0x000000ffff027224 */ /* 0x000fce00078e0004 */
.L_x_351:
[----:B------:R-:W-:Y:S05]  /*c770*/  BSYNC.RECONVERGENT B1 ;  /* 0x0000000000017941 */ /* 0x000fea0003800200 */
.L_x_350:
[----:B------:R-:W-:Y:S02]  /*c780*/  SEL R3, RZ, 0x1, P6 ;  /* 0x00000001ff037807 */ /* 0x000fe40003000000 */
[----:B------:R-:W-:Y:S02]  /*c790*/  FSEL R7, R7, R0, !P1 ;  /* 0x0000000007077208 */ /* 0x000fe40004800000 */
[----:B------:R-:W-:Y:S02]  /*c7a0*/  SEL R3, R3, 0x2, P0 ;  /* 0x0000000203037807 */ /* 0x000fe40000000000 */
[----:B------:R-:W-:Y:S02]  /*c7b0*/  FSETP.GEU.AND P0, PT, R2, R7, PT ;  /* 0x000000070200720b */ /* 0x000fe40003f0e000 */
[----:B------:R-:W-:-:S04]  /*c7c0*/  SEL R3, R3, 0x3, P1 ;  /* 0x0000000303037807 */ /* 0x000fc80000800000 */
[----:B------:R-:W-:-:S04]  /*c7d0*/  SEL R3, R3, 0x4, P0 ;  /* 0x0000000403037807 */ /* 0x000fc80000000000 */
[----:B------:R-:W-:-:S07]  /*c7e0*/  PRMT R4, R3, 0x7610, R4 ;  /* 0x0000761003047816 */ /* 0x000fce0000000004 */
.L_x_167:
[----:B------:R-:W-:Y:S05]  /*c7f0*/  BSYNC.RECONVERGENT B0 ;  /* 0x0000000000007941 */ /* 0x000fea0003800200 */
.L_x_166:
[----:B------:R-:W0:Y:S02]  /*c800*/  LDCU.64 UR6, c[0x0][0x398] ;  /* 0x00007300ff0677ac */ /* 0x000e240008000a00 */
[----:B0-----:R-:W-:-:S05]  /*c810*/  IADD3 R2, P0, PT, R5, UR6, RZ ;  /* 0x0000000605027c10 */ /* 0x001fca000ff1e0ff */
[----:B------:R-:W-:-:S05]  /*c820*/  IMAD.X R3, RZ, RZ, UR7, P0 ;  /* 0x00000007ff037e24 */ /* 0x000fca00080e06ff */
[----:B------:R-:W-:Y:S01]  /*c830*/  STG.E.U8 desc[UR4][R2.64], R4 ;  /* 0x0000000402007986 */ /* 0x000fe2000c101104 */
[----:B------:R-:W-:Y:S05]  /*c840*/  EXIT ;  /* 0x000000000000794d */ /* 0x000fea0003800000 */
        .weak           $__internal_1_$__cuda_sm3x_div_rn_noftz_f32_slowpath
        .type           $__internal_1_$__cuda_sm3x_div_rn_noftz_f32_slowpath,@function
        .size           $__internal_1_$__cuda_sm3x_div_rn_noftz_f32_slowpath,($_Z14determineMasksP11pixelCoordsPhS1_S1_jjj$__internal_accurate_pow - $__internal_1_$__cuda_sm3x_div_rn_noftz_f32_slowpath)
$__internal_1_$__cuda_sm3x_div_rn_noftz_f32_slowpath:
[----:B------:R-:W-:Y:S01]  /*c850*/  SHF.R.U32.HI R14, RZ, 0x17, R11 ;  /* 0x00000017ff0e7819 */ /* 0x000fe2000001160b */
[----:B------:R-:W-:Y:S01]  /*c860*/  BSSY.RECONVERGENT B2, `(.L_x_352) ;  /* 0x0000063000027945 */ /* 0x000fe20003800200 */
[--C-:B------:R-:W-:Y:S02]  /*c870*/  SHF.R.U32.HI R4, RZ, 0x17, R2.reuse ;  /* 0x00000017ff047819 */ /* 0x100fe40000011602 */
[----:B------:R-:W-:Y:S02]  /*c880*/  LOP3.LUT R26, R14, 0xff, RZ, 0xc0, !PT ;  /* 0x000000ff0e1a7812 */ /* 0x000fe400078ec0ff */
[----:B------:R-:W-:Y:S01]  /*c890*/  LOP3.LUT R21, R4, 0xff, RZ, 0xc0, !PT ;  /* 0x000000ff04157812 */ /* 0x000fe200078ec0ff */
[----:B------:R-:W-:Y:S02]  /*c8a0*/  IMAD.MOV.U32 R4, RZ, RZ, R2 ;  /* 0x000000ffff047224 */ /* 0x000fe400078e0002 */
[----:B------:R-:W-:Y:S02]  /*c8b0*/  VIADD R18, R26, 0xffffffff ;  /* 0xffffffff1a127836 */ /* 0x000fe40000000000 */
[----:B------:R-:W-:-:S03]  /*c8c0*/  VIADD R15, R21, 0xffffffff ;  /* 0xffffffff150f7836 */ /* 0x000fc60000000000 */
[----:B------:R-:W-:-:S04]  /*c8d0*/  ISETP.GT.U32.AND P2, PT, R18, 0xfd, PT ;  /* 0x000000fd1200780c */ /* 0x000fc80003f44070 */
[----:B------:R-:W-:-:S13]  /*c8e0*/  ISETP.GT.U32.OR P2, PT, R15, 0xfd, P2 ;  /* 0x000000fd0f00780c */ /* 0x000fda0001744470 */
[----:B------:R-:W-:Y:S01]  /*c8f0*/  @!P2 IMAD.MOV.U32 R14, RZ, RZ, RZ ;  /* 0x000000ffff0ea224 */ /* 0x000fe200078e00ff */
[----:B------:R-:W-:Y:S06]  /*c900*/  @!P2 BRA `(.L_x_353) ;  /* 0x00000000005ca947 */ /* 0x000fec0003800000 */
[----:B------:R-:W-:Y:S02]  /*c910*/  FSETP.GTU.FTZ.AND P2, PT, |R2|, +INF , PT ;  /* 0x7f8000000200780b */ /* 0x000fe40003f5c200 */
[----:B------:R-:W-:-:S04]  /*c920*/  FSETP.GTU.FTZ.AND P3, PT, |R11|, +INF , PT ;  /* 0x7f8000000b00780b */ /* 0x000fc80003f7c200 */
[----:B------:R-:W-:-:S13]  /*c930*/  PLOP3.LUT P2, PT, P2, P3, PT, 0xf8, 0x8f ;  /* 0x00000000008f781c */ /* 0x000fda0001747f70 */
[----:B------:R-:W-:Y:S05]  /*c940*/  @P2 BRA `(.L_x_354) ;  /* 0x00000004004c2947 */ /* 0x000fea0003800000 */
[----:B------:R-:W-:-:S13]  /*c950*/  LOP3.LUT P2, RZ, R11, 0x7fffffff, R4, 0xc8, !PT ;  /* 0x7fffffff0bff7812 */ /* 0x000fda000784c804 */
[----:B------:R-:W-:Y:S05]  /*c960*/  @!P2 BRA `(.L_x_355) ;  /* 0x00000004003ca947 */ /* 0x000fea0003800000 */
[C---:B------:R-:W-:Y:S02]  /*c970*/  FSETP.NEU.FTZ.AND P3, PT, |R2|.reuse, +INF , PT ;  /* 0x7f8000000200780b */ /* 0x040fe40003f7d200 */
[----:B------:R-:W-:Y:S02]  /*c980*/  FSETP.NEU.FTZ.AND P2, PT, |R11|, +INF , PT ;  /* 0x7f8000000b00780b */ /* 0x000fe40003f5d200 */
[----:B------:R-:W-:-:S11]  /*c990*/  FSETP.NEU.FTZ.AND P5, PT, |R2|, +INF , PT ;  /* 0x7f8000000200780b */ /* 0x000fd60003fbd200 */
[----:B------:R-:W-:Y:S05]  /*c9a0*/  @!P2 BRA !P3, `(.L_x_355) ;  /* 0x00000004002ca947 */ /* 0x000fea0005800000 */
[----:B------:R-:W-:-:S04]  /*c9b0*/  LOP3.LUT P3, RZ, R4, 0x7fffffff, RZ, 0xc0, !PT ;  /* 0x7fffffff04ff7812 */ /* 0x000fc8000786c0ff */
[----:B------:R-:W-:-:S13]  /*c9c0*/  PLOP3.LUT P3, PT, P2, P3, PT, 0x2f, 0xf2 ;  /* 0x0000000000f2781c */ /* 0x000fda0001766577 */
[----:B------:R-:W-:Y:S05]  /*c9d0*/  @P3 BRA `(.L_x_356) ;  /* 0x0000000400183947 */ /* 0x000fea0003800000 */
[----:B------:R-:W-:-:S04]  /*c9e0*/  LOP3.LUT P2, RZ, R11, 0x7fffffff, RZ, 0xc0, !PT ;  /* 0x7fffffff0bff7812 */ /* 0x000fc8000784c0ff */
[----:B------:R-:W-:-:S13]  /*c9f0*/  PLOP3.LUT P2, PT, P5, P2, PT, 0x2f, 0xf2 ;  /* 0x0000000000f2781c */ /* 0x000fda0002f44577 */
[----:B------:R-:W-:Y:S05]  /*ca00*/  @P2 BRA `(.L_x_357) ;  /* 0x0000000400002947 */ /* 0x000fea0003800000 */
[----:B------:R-:W-:Y:S02]  /*ca10*/  ISETP.GE.AND P2, PT, R15, RZ, PT ;  /* 0x000000ff0f00720c */ /* 0x000fe40003f46270 */
[----:B------:R-:W-:-:S11]  /*ca20*/  ISETP.GE.AND P3, PT, R18, RZ, PT ;  /* 0x000000ff1200720c */ /* 0x000fd60003f66270 */
[----:B------:R-:W-:Y:S02]  /*ca30*/  @P2 IMAD.MOV.U32 R14, RZ, RZ, RZ ;  /* 0x000000ffff0e2224 */ /* 0x000fe400078e00ff */
[----:B------:R-:W-:Y:S01]  /*ca40*/  @!P2 FFMA R4, R2, 1.84467440737095516160e+19, RZ ;  /* 0x5f8000000204a823 */ /* 0x000fe200000000ff */
[----:B------:R-:W-:Y:S02]  /*ca50*/  @!P2 IMAD.MOV.U32 R14, RZ, RZ, -0x40 ;  /* 0xffffffc0ff0ea424 */ /* 0x000fe400078e00ff */
[----:B------:R-:W-:Y:S02]  /*ca60*/  @!P3 FFMA R11, R11, 1.84467440737095516160e+19, RZ ;  /* 0x5f8000000b0bb823 */ /* 0x000fe400000000ff */
[----:B------:R-:W-:-:S07]  /*ca70*/  @!P3 VIADD R14, R14, 0x40 ;  /* 0x000000400e0eb836 */ /* 0x000fce0000000000 */
.L_x_353:
[----:B------:R-:W-:Y:S01]  /*ca80*/  LEA R18, R26, 0xc0800000, 0x17 ;  /* 0xc08000001a127811 */ /* 0x000fe200078eb8ff */
[----:B------:R-:W-:Y:S04]  /*ca90*/  BSSY.RECONVERGENT B3, `(.L_x_358) ;  /* 0x0000036000037945 */ /* 0x000fe80003800200 */
[----:B------:R-:W-:Y:S02]  /*caa0*/  IMAD.IADD R18, R11, 0x1, -R18 ;  /* 0x000000010b127824 */ /* 0x000fe400078e0a12 */
[----:B------:R-:W-:Y:S02]  /*cab0*/  VIADD R11, R21, 0xffffff81 ;  /* 0xffffff81150b7836 */ /* 0x000fe40000000000 */
[----:B------:R-:W0:Y:S01]  /*cac0*/  MUFU.RCP R15, R18 ;  /* 0x00000012000f7308 */ /* 0x000e220000001000 */
[----:B------:R-:W-:Y:S01]  /*cad0*/  FADD.FTZ R19, -R18, -RZ ;  /* 0x800000ff12137221 */ /* 0x000fe20000010100 */
[C---:B------:R-:W-:Y:S01]  /*cae0*/  IMAD R4, R11.reuse, -0x800000, R4 ;  /* 0xff8000000b047824 */ /* 0x040fe200078e0204 */
[----:B------:R-:W-:-:S05]  /*caf0*/  IADD3 R11, PT, PT, R11, 0x7f, -R26 ;  /* 0x0000007f0b0b7810 */ /* 0x000fca0007ffe81a */
[----:B------:R-:W-:Y:S02]  /*cb00*/  IMAD.IADD R11, R11, 0x1, R14 ;  /* 0x000000010b0b7824 */ /* 0x000fe400078e020e */
[----:B0-----:R-:W-:-:S04]  /*cb10*/  FFMA R22, R15, R19, 1 ;  /* 0x3f8000000f167423 */ /* 0x001fc80000000013 */
[----:B------:R-:W-:-:S04]  /*cb20*/  FFMA R28, R15, R22, R15 ;  /* 0x000000160f1c7223 */ /* 0x000fc8000000000f */
[----:B------:R-:W-:-:S04]  /*cb30*/  FFMA R15, R4, R28, RZ ;  /* 0x0000001c040f7223 */ /* 0x000fc800000000ff */
[----:B------:R-:W-:-:S04]  /*cb40*/  FFMA R22, R19, R15, R4 ;  /* 0x0000000f13167223 */ /* 0x000fc80000000004 */
[----:B------:R-:W-:-:S04]  /*cb50*/  FFMA R21, R28, R22, R15 ;  /* 0x000000161c157223 */ /* 0x000fc8000000000f */
[----:B------:R-:W-:-:S04]  /*cb60*/  FFMA R22, R19, R21, R4 ;  /* 0x0000001513167223 */ /* 0x000fc80000000004 */
[----:B------:R-:W-:-:S05]  /*cb70*/  FFMA R15, R28, R22, R21 ;  /* 0x000000161c0f7223 */ /* 0x000fca0000000015 */
[----:B------:R-:W-:-:S04]  /*cb80*/  SHF.R.U32.HI R4, RZ, 0x17, R15 ;  /* 0x00000017ff047819 */ /* 0x000fc8000001160f */
[----:B------:R-:W-:-:S05]  /*cb90*/  LOP3.LUT R4, R4, 0xff, RZ, 0xc0, !PT ;  /* 0x000000ff04047812 */ /* 0x000fca00078ec0ff */
[----:B------:R-:W-:-:S04]  /*cba0*/  IMAD.IADD R18, R4, 0x1, R11 ;  /* 0x0000000104127824 */ /* 0x000fc800078e020b */
[----:B------:R-:W-:-:S05]  /*cbb0*/  VIADD R4, R18, 0xffffffff ;  /* 0xffffffff12047836 */ /* 0x000fca0000000000 */
[----:B------:R-:W-:-:S13]  /*cbc0*/  ISETP.GE.U32.AND P2, PT, R4, 0xfe, PT ;  /* 0x000000fe0400780c */ /* 0x000fda0003f46070 */
[----:B------:R-:W-:Y:S05]  /*cbd0*/  @!P2 BRA `(.L_x_359) ;  /* 0x000000000080a947 */ /* 0x000fea0003800000 */
[----:B------:R-:W-:-:S13]  /*cbe0*/  ISETP.GT.AND P2, PT, R18, 0xfe, PT ;  /* 0x000000fe1200780c */ /* 0x000fda0003f44270 */
[----:B------:R-:W-:Y:S05]  /*cbf0*/  @P2 BRA `(.L_x_360) ;  /* 0x00000000006c2947 */ /* 0x000fea0003800000 */
[----:B------:R-:W-:-:S13]  /*cc00*/  ISETP.GE.AND P2, PT, R18, 0x1, PT ;  /* 0x000000011200780c */ /* 0x000fda0003f46270 */
[----:B------:R-:W-:Y:S05]  /*cc10*/  @P2 BRA `(.L_x_361) ;  /* 0x0000000000742947 */ /* 0x000fea0003800000 */
[----:B------:R-:W-:Y:S02]  /*cc20*/  ISETP.GE.AND P2, PT, R18, -0x18, PT ;  /* 0xffffffe81200780c */ /* 0x000fe40003f46270 */
[----:B------:R-:W-:-:S11]  /*cc30*/  LOP3.LUT R15, R15, 0x80000000, RZ, 0xc0, !PT ;  /* 0x800000000f0f7812 */ /* 0x000fd600078ec0ff */
[----:B------:R-:W-:Y:S05]  /*cc40*/  @!P2 BRA `(.L_x_361) ;  /* 0x000000000068a947 */ /* 0x000fea0003800000 */
[-CC-:B------:R-:W-:Y:S01]  /*cc50*/  FFMA.RZ R4, R28, R22.reuse, R21.reuse ;  /* 0x000000161c047223 */ /* 0x180fe2000000c015 */
[----:B------:R-:W-:Y:S02]  /*cc60*/  VIADD R19, R18, 0x20 ;  /* 0x0000002012137836 */ /* 0x000fe40000000000 */
[-CC-:B------:R-:W-:Y:S01]  /*cc70*/  FFMA.RM R11, R28, R22.reuse, R21.reuse ;  /* 0x000000161c0b7223 */ /* 0x180fe20000004015 */
[----:B------:R-:W-:Y:S02]  /*cc80*/  ISETP.NE.AND P2, PT, R18, RZ, PT ;  /* 0x000000ff1200720c */ /* 0x000fe40003f45270 */
[----:B------:R-:W-:Y:S01]  /*cc90*/  LOP3.LUT R14, R4, 0x7fffff, RZ, 0xc0, !PT ;  /* 0x007fffff040e7812 */ /* 0x000fe200078ec0ff */
[----:B------:R-:W-:Y:S01]  /*cca0*/  FFMA.RP R4, R28, R22, R21 ;  /* 0x000000161c047223 */ /* 0x000fe20000008015 */
[----:B------:R-:W-:Y:S01]  /*ccb0*/  ISETP.NE.AND P3, PT, R18, RZ, PT ;  /* 0x000000ff1200720c */ /* 0x000fe20003f65270 */
[----:B------:R-:W-:Y:S01]  /*ccc0*/  IMAD.MOV R18, RZ, RZ, -R18 ;  /* 0x000000ffff127224 */ /* 0x000fe200078e0a12 */
[----:B------:R-:W-:-:S02]  /*ccd0*/  LOP3.LUT R14, R14, 0x800000, RZ, 0xfc, !PT ;  /* 0x008000000e0e7812 */ /* 0x000fc400078efcff */
[----:B------:R-:W-:Y:S02]  /*cce0*/  FSETP.NEU.FTZ.AND P4, PT, R4, R11, PT ;  /* 0x0000000b0400720b */ /* 0x000fe40003f9d000 */
[----:B------:R-:W-:Y:S02]  /*ccf0*/  SHF.L.U32 R19, R14, R19, RZ ;  /* 0x000000130e137219 */ /* 0x000fe400000006ff */
[----:B------:R-:W-:Y:S02]  /*cd00*/  SEL R11, R18, RZ, P2 ;  /* 0x000000ff120b7207 */ /* 0x000fe40001000000 */
[----:B------:R-:W-:Y:S02]  /*cd10*/  ISETP.NE.AND P3, PT, R19, RZ, P3 ;  /* 0x000000ff1300720c */ /* 0x000fe40001f65270 */
[----:B------:R-:W-:Y:S02]  /*cd20*/  SHF.R.U32.HI R11, RZ, R11, R14 ;  /* 0x0000000bff0b7219 */ /* 0x000fe4000001160e */
[----:B------:R-:W-:-:S02]  /*cd30*/  PLOP3.LUT P3, PT, P4, P3, PT, 0xf8, 0x8f ;  /* 0x00000000008f781c */ /* 0x000fc40002767f70 */
[----:B------:R-:W-:Y:S02]  /*cd40*/  SHF.R.U32.HI R19, RZ, 0x1, R11 ;  /* 0x00000001ff137819 */ /* 0x000fe4000001160b */
[----:B------:R-:W-:-:S04]  /*cd50*/  SEL R4, RZ, 0x1, !P3 ;  /* 0x00000001ff047807 */ /* 0x000fc80005800000 */
[----:B------:R-:W-:-:S04]  /*cd60*/  LOP3.LUT R4, R4, 0x1, R19, 0xf8, !PT ;  /* 0x0000000104047812 */ /* 0x000fc800078ef813 */
[----:B------:R-:W-:-:S05]  /*cd70*/  LOP3.LUT R4, R4, R11, RZ, 0xc0, !PT ;  /* 0x0000000b04047212 */ /* 0x000fca00078ec0ff */
[----:B------:R-:W-:-:S05]  /*cd80*/  IMAD.IADD R4, R19, 0x1, R4 ;  /* 0x0000000113047824 */ /* 0x000fca00078e0204 */
[----:B------:R-:W-:Y:S01]  /*cd90*/  LOP3.LUT R15, R4, R15, RZ, 0xfc, !PT ;  /* 0x0000000f040f7212 */ /* 0x000fe200078efcff */
[----:B------:R-:W-:Y:S06]  /*cda0*/  BRA `(.L_x_361) ;  /* 0x0000000000107947 */ /* 0x000fec0003800000 */
.L_x_360:
[----:B------:R-:W-:-:S04]  /*cdb0*/  LOP3.LUT R15, R15, 0x80000000, RZ, 0xc0, !PT ;  /* 0x800000000f0f7812 */ /* 0x000fc800078ec0ff */
[----:B------:R-:W-:Y:S01]  /*cdc0*/  LOP3.LUT R15, R15, 0x7f800000, RZ, 0xfc, !PT ;  /* 0x7f8000000f0f7812 */ /* 0x000fe200078efcff */
[----:B------:R-:W-:Y:S06]  /*cdd0*/  BRA `(.L_x_361) ;  /* 0x0000000000047947 */ /* 0x000fec0003800000 */
.L_x_359:
[----:B------:R-:W-:-:S07]  /*cde0*/  IMAD R15, R11, 0x800000, R15 ;  /* 0x008000000b0f7824 */ /* 0x000fce00078e020f */
.L_x_361:
[----:B------:R-:W-:Y:S05]  /*cdf0*/  BSYNC.RECONVERGENT B3 ;  /* 0x0000000000037941 */ /* 0x000fea0003800200 */
.L_x_358:
[----:B------:R-:W-:Y:S05]  /*ce00*/  BRA `(.L_x_362) ;  /* 0x0000000000207947 */ /* 0x000fea0003800000 */
.L_x_357:
[----:B------:R-:W-:-:S04]  /*ce10*/  LOP3.LUT R4, R11, 0x80000000, R4, 0x48, !PT ;  /* 0x800000000b047812 */ /* 0x000fc800078e4804 */
[----:B------:R-:W-:Y:S01]  /*ce20*/  LOP3.LUT R15, R4, 0x7f800000, RZ, 0xfc, !PT ;  /* 0x7f800000040f7812 */ /* 0x000fe200078efcff */
[----:B------:R-:W-:Y:S06]  /*ce30*/  BRA `(.L_x_362) ;  /* 0x0000000000147947 */ /* 0x000fec0003800000 */
.L_x_356:
[----:B------:R-:W-:Y:S01]  /*ce40*/  LOP3.LUT R15, R11, 0x80000000, R4, 0x48, !PT ;  /* 0x800000000b0f7812 */ /* 0x000fe200078e4804 */
[----:B------:R-:W-:Y:S06]  /*ce50*/  BRA `(.L_x_362) ;  /* 0x00000000000c7947 */ /* 0x000fec0003800000 */
.L_x_355:
[----:B------:R-:W0:Y:S01]  /*ce60*/  MUFU.RSQ R15, -QNAN ;  /* 0xffc00000000f7908 */ /* 0x000e220000001400 */
[----:B------:R-:W-:Y:S05]  /*ce70*/  BRA `(.L_x_362) ;  /* 0x0000000000047947 */ /* 0x000fea0003800000 */
.L_x_354:
[----:B------:R-:W-:-:S07]  /*ce80*/  FADD.FTZ R15, R2, R11 ;  /* 0x0000000b020f7221 */ /* 0x000fce0000010000 */
.L_x_362:
[----:B------:R-:W-:Y:S05]  /*ce90*/  BSYNC.RECONVERGENT B2 ;  /* 0x0000000000027941 */ /* 0x000fea0003800200 */
.L_x_352:
[----:B0-----:R-:W-:Y:S02]  /*cea0*/  IMAD.MOV.U32 R4, RZ, RZ, R15 ;  /* 0x000000ffff047224 */ /* 0x001fe400078e000f */
[----:B------:R-:W-:Y:S02]  /*ceb0*/  IMAD.MOV.U32 R14, RZ, RZ, R8 ;  /* 0x000000ffff0e7224 */ /* 0x000fe400078e0008 */
[----:B------:R-:W-:-:S04]  /*cec0*/  IMAD.MOV.U32 R15, RZ, RZ, 0x0 ;  /* 0x00000000ff0f7424 */ /* 0x000fc800078e00ff */
[----:B------:R-:W-:Y:S05]  /*ced0*/  RET.REL.NODEC R14 `(_Z14determineMasksP11pixelCoordsPhS1_S1_jjj) ;  /* 0xffffff300e487950 */ /* 0x000fea0003c3ffff */
        .type           $_Z14determineMasksP11pixelCoordsPhS1_S1_jjj$__internal_accurate_pow,@function
        .size           $_Z14determineMasksP11pixelCoordsPhS1_S1_jjj$__internal_accurate_pow,(.L_x_368 - $_Z14determineMasksP11pixelCoordsPhS1_S1_jjj$__internal_accurate_pow)
$_Z14determineMasksP11pixelCoordsPhS1_S1_jjj$__internal_accurate_pow:
[----:B------:R-:W-:Y:S01]  /*cee0*/  ISETP.GT.U32.AND P0, PT, R11, 0xfffff, PT ;  /* 0x000fffff0b00780c */ /* 0x000fe20003f04070 */
[--C-:B------:R-:W-:Y:S01]  /*cef0*/  IMAD.MOV.U32 R15, RZ, RZ, R11.reuse ;  /* 0x000000ffff0f7224 */ /* 0x100fe200078e000b */
[----:B------:R-:W-:Y:S01]  /*cf00*/  UMOV UR6, 0x7d2cafe2 ;  /* 0x7d2cafe200067882 */ /* 0x000fe20000000000 */
[----:B------:R-:W-:Y:S01]  /*cf10*/  UMOV UR7, 0x3eb0f5ff ;  /* 0x3eb0f5ff00077882 */ /* 0x000fe20000000000 */
[----:B------:R-:W-:Y:S01]  /*cf20*/  SHF.R.U32.HI R11, RZ, 0x14, R11 ;  /* 0x00000014ff0b7819 */ /* 0x000fe2000001160b */
[----:B------:R-:W-:Y:S01]  /*cf30*/  UMOV UR8, 0x3b39803f ;  /* 0x3b39803f00087882 */ /* 0x000fe20000000000 */
[----:B------:R-:W-:-:S07]  /*cf40*/  UMOV UR9, 0x3c7abc9e ;  /* 0x3c7abc9e00097882 */ /* 0x000fce0000000000 */
[----:B------:R-:W-:-:S10]  /*cf50*/  @!P0 DMUL R26, R14, 1.80143985094819840000e+16 ;  /* 0x435000000e1a8828 */ /* 0x000fd40000000000 */
[----:B------:R-:W-:Y:S01]  /*cf60*/  @!P0 IMAD.MOV.U32 R15, RZ, RZ, R27 ;  /* 0x000000ffff0f8224 */ /* 0x000fe200078e001b */
[----:B------:R-:W-:Y:S01]  /*cf70*/  @!P0 LEA.HI R11, R27, 0xffffffca, RZ, 0xc ;  /* 0xffffffca1b0b8811 */ /* 0x000fe200078f60ff */
[----:B------:R-:W-:-:S03]  /*cf80*/  @!P0 IMAD.MOV.U32 R14, RZ, RZ, R26 ;  /* 0x000000ffff0e8224 */ /* 0x000fc600078e001a */
[----:B------:R-:W-:Y:S01]  /*cf90*/  LOP3.LUT R15, R15, 0x800fffff, RZ, 0xc0, !PT ;  /* 0x800fffff0f0f7812 */ /* 0x000fe200078ec0ff */
[----:B------:R-:W-:-:S03]  /*cfa0*/  IMAD.MOV.U32 R22, RZ, RZ, R14 ;  /* 0x000000ffff167224 */ /* 0x000fc600078e000e */
[----:B------:R-:W-:-:S04]  /*cfb0*/  LOP3.LUT R15, R15, 0x3ff00000, RZ, 0xfc, !PT ;  /* 0x3ff000000f0f7812 */ /* 0x000fc800078efcff */
[----:B------:R-:W-:Y:S01]  /*cfc0*/  ISETP.GE.U32.AND P1, PT, R15, 0x3ff6a09f, PT ;  /* 0x3ff6a09f0f00780c */ /* 0x000fe20003f26070 */
[----:B------:R-:W-:-:S12]  /*cfd0*/  IMAD.MOV.U32 R23, RZ, RZ, R15 ;  /* 0x000000ffff177224 */ /* 0x000fd800078e000f */
[----:B------:R-:W-:-:S04]  /*cfe0*/  @P1 VIADD R14, R23, 0xfff00000 ;  /* 0xfff00000170e1836 */ /* 0x000fc80000000000 */
[----:B------:R-:W-:Y:S02]  /*cff0*/  @P1 IMAD.MOV.U32 R23, RZ, RZ, R14 ;  /* 0x000000ffff171224 */ /* 0x000fe400078e000e */
[----:B------:R-:W-:-:S04]  /*d000*/  IMAD.MOV.U32 R14, RZ, RZ, RZ ;  /* 0x000000ffff0e7224 */ /* 0x000fc800078e00ff */
[C---:B------:R-:W-:Y:S02]  /*d010*/  DADD R30, R22.reuse, 1 ;  /* 0x3ff00000161e7429 */ /* 0x040fe40000000000 */
[----:B------:R-:W-:-:S04]  /*d020*/  DADD R22, R22, -1 ;  /* 0xbff0000016167429 */ /* 0x000fc80000000000 */
[----:B------:R-:W0:Y:S02]  /*d030*/  MUFU.RCP64H R15, R31 ;  /* 0x0000001f000f7308 */ /* 0x000e240000001800 */
[----:B0-----:R-:W-:-:S08]  /*d040*/  DFMA R28, -R30, R14, 1 ;  /* 0x3ff000001e1c742b */ /* 0x001fd0000000010e */
[----:B------:R-:W-:-:S08]  /*d050*/  DFMA R28, R28, R28, R28 ;  /* 0x0000001c1c1c722b */ /* 0x000fd0000000001c */
[----:B------:R-:W-:Y:S01]  /*d060*/  DFMA R28, R14, R28, R14 ;  /* 0x0000001c0e1c722b */ /* 0x000fe2000000000e */
[----:B------:R-:W-:Y:S02]  /*d070*/  IMAD.MOV.U32 R14, RZ, RZ, 0x41ad3b5a ;  /* 0x41ad3b5aff0e7424 */ /* 0x000fe400078e00ff */
[----:B------:R-:W-:-:S05]  /*d080*/  IMAD.MOV.U32 R15, RZ, RZ, 0x3ed0f5d2 ;  /* 0x3ed0f5d2ff0f7424 */ /* 0x000fca00078e00ff */
[----:B------:R-:W-:-:S08]  /*d090*/  DMUL R18, R22, R28 ;  /* 0x0000001c16127228 */ /* 0x000fd00000000000 */
[----:B------:R-:W-:-:S08]  /*d0a0*/  DFMA R18, R22, R28, R18 ;  /* 0x0000001c1612722b */ /* 0x000fd00000000012 */
[----:B------:R-:W-:-:S08]  /*d0b0*/  DMUL R32, R18, R18 ;  /* 0x0000001212207228 */ /* 0x000fd00000000000 */
[----:B------:R-:W-:Y:S01]  /*d0c0*/  DFMA R14, R32, UR6, R14 ;  /* 0x00000006200e7c2b */ /* 0x000fe2000800000e */
[----:B------:R-:W-:Y:S01]  /*d0d0*/  UMOV UR6, 0x75488a3f ;  /* 0x75488a3f00067882 */ /* 0x000fe20000000000 */
[----:B------:R-:W-:-:S06]  /*d0e0*/  UMOV UR7, 0x3ef3b20a ;  /* 0x3ef3b20a00077882 */ /* 0x000fcc0000000000 */
[----:B------:R-:W-:Y:S01]  /*d0f0*/  DFMA R30, R32, R14, UR6 ;  /* 0x00000006201e7e2b */ /* 0x000fe2000800000e */
[----:B------:R-:W-:Y:S01]  /*d100*/  UMOV UR6, 0xe4faecd5 ;  /* 0xe4faecd500067882 */ /* 0x000fe20000000000 */
[----:B------:R-:W-:Y:S01]  /*d110*/  UMOV UR7, 0x3f1745cd ;  /* 0x3f1745cd00077882 */ /* 0x000fe20000000000 */
[----:B------:R-:W-:-:S05]  /*d120*/  DADD R14, R22, -R18 ;  /* 0x00000000160e7229 */ /* 0x000fca0000000812 */
[----:B------:R-:W-:Y:S01]  /*d130*/  DFMA R30, R32, R30, UR6 ;  /* 0x00000006201e7e2b */ /* 0x000fe2000800001e */
[----:B------:R-:W-:Y:S01]  /*d140*/  UMOV UR6, 0x258a578b ;  /* 0x258a578b00067882 */ /* 0x000fe20000000000 */
[----:B------:R-:W-:Y:S01]  /*d150*/  UMOV UR7, 0x3f3c71c7 ;  /* 0x3f3c71c700077882 */ /* 0x000fe20000000000 */
[----:B------:R-:W-:-:S05]  /*d160*/  DADD R14, R14, R14 ;  /* 0x000000000e0e7229 */ /* 0x000fca000000000e */
[----:B------:R-:W-:Y:S01]  /*d170*/  DFMA R30, R32, R30, UR6 ;  /* 0x00000006201e7e2b */ /* 0x000fe2000800001e */
[----:B------:R-:W-:Y:S01]  /*d180*/  UMOV UR6, 0x9242b910 ;  /* 0x9242b91000067882 */ /* 0x000fe20000000000 */
[----:B------:R-:W-:Y:S01]  /*d190*/  UMOV UR7, 0x3f624924 ;  /* 0x3f62492400077882 */ /* 0x000fe20000000000 */
[----:B------:R-:W-:-:S05]  /*d1a0*/  DFMA R14, R22, -R18, R14 ;  /* 0x80000012160e722b */ /* 0x000fca000000000e */
[----:B------:R-:W-:Y:S01]  /*d1b0*/  DFMA R30, R32, R30, UR6 ;  /* 0x00000006201e7e2b */ /* 0x000fe2000800001e */
[----:B------:R-:W-:Y:S01]  /*d1c0*/  UMOV UR6, 0x99999dfb ;  /* 0x99999dfb00067882 */ /* 0x000fe20000000000 */
[----:B------:R-:W-:Y:S01]  /*d1d0*/  UMOV UR7, 0x3f899999 ;  /* 0x3f89999900077882 */ /* 0x000fe20000000000 */
[----:B------:R-:W-:-:S05]  /*d1e0*/  DMUL R14, R28, R14 ;  /* 0x0000000e1c0e7228 */ /* 0x000fca0000000000 */
[----:B------:R-:W-:Y:S01]  /*d1f0*/  DFMA R30, R32, R30, UR6 ;  /* 0x00000006201e7e2b */ /* 0x000fe2000800001e */
[----:B------:R-:W-:Y:S01]  /*d200*/  UMOV UR6, 0x55555555 ;  /* 0x5555555500067882 */ /* 0x000fe20000000000 */
[----:B------:R-:W-:-:S03]  /*d210*/  UMOV UR7, 0x3fb55555 ;  /* 0x3fb5555500077882 */ /* 0x000fc60000000000 */
[----:B------:R-:W-:Y:S02]  /*d220*/  VIADD R27, R15, 0x100000 ;  /* 0x001000000f1b7836 */ /* 0x000fe40000000000 */
[----:B------:R-:W-:Y:S01]  /*d230*/  IMAD.MOV.U32 R26, RZ, RZ, R14 ;  /* 0x000000ffff1a7224 */ /* 0x000fe200078e000e */
[----:B------:R-:W-:-:S08]  /*d240*/  DFMA R22, R32, R30, UR6 ;  /* 0x0000000620167e2b */ /* 0x000fd0000800001e */
[----:B------:R-:W-:Y:S01]  /*d250*/  DADD R28, -R22, UR6 ;  /* 0x00000006161c7e29 */ /* 0x000fe20008000100 */
[----:B------:R-:W-:Y:S01]  /*d260*/  UMOV UR6, 0xb9e7b0 ;  /* 0x00b9e7b000067882 */ /* 0x000fe20000000000 */
[----:B------:R-:W-:-:S06]  /*d270*/  UMOV UR7, 0x3c46a4cb ;  /* 0x3c46a4cb00077882 */ /* 0x000fcc0000000000 */
[----:B------:R-:W-:Y:S02]  /*d280*/  DFMA R30, R32, R30, R28 ;  /* 0x0000001e201e722b */ /* 0x000fe4000000001c */
[----:B------:R-:W-:-:S06]  /*d290*/  DMUL R32, R18, R18 ;  /* 0x0000001212207228 */ /* 0x000fcc0000000000 */
[----:B------:R-:W-:Y:S01]  /*d2a0*/  DADD R30, R30, -UR6 ;  /* 0x800000061e1e7e29 */ /* 0x000fe20008000000 */
[----:B------:R-:W-:Y:S01]  /*d2b0*/  UMOV UR6, 0x80000000 ;  /* 0x8000000000067882 */ /* 0x000fe20000000000 */
[----:B------:R-:W-:Y:S01]  /*d2c0*/  DFMA R28, R18, R18, -R32 ;  /* 0x00000012121c722b */ /* 0x000fe20000000820 */
[----:B------:R-:W-:-:S07]  /*d2d0*/  UMOV UR7, 0x43300000 ;  /* 0x4330000000077882 */ /* 0x000fce0000000000 */
[C---:B------:R-:W-:Y:S02]  /*d2e0*/  DFMA R28, R18.reuse, R26, R28 ;  /* 0x0000001a121c722b */ /* 0x040fe4000000001c */
[----:B------:R-:W-:-:S08]  /*d2f0*/  DMUL R26, R18, R32 ;  /* 0x00000020121a7228 */ /* 0x000fd00000000000 */
[----:B------:R-:W-:-:S08]  /*d300*/  DFMA R34, R18, R32, -R26 ;  /* 0x000000201222722b */ /* 0x000fd0000000081a */
[----:B------:R-:W-:-:S08]  /*d310*/  DFMA R34, R14, R32, R34 ;  /* 0x000000200e22722b */ /* 0x000fd00000000022 */
[----:B------:R-:W-:Y:S02]  /*d320*/  DFMA R34, R18, R28, R34 ;  /* 0x0000001c1222722b */ /* 0x000fe40000000022 */
[----:B------:R-:W-:-:S08]  /*d330*/  DADD R28, R22, R30 ;  /* 0x00000000161c7229 */ /* 0x000fd0000000001e */
[----:B------:R-:W-:-:S08]  /*d340*/  DADD R22, R22, -R28 ;  /* 0x0000000016167229 */ /* 0x000fd0000000081c */
[----:B------:R-:W-:Y:S02]  /*d350*/  DADD R30, R30, R22 ;  /* 0x000000001e1e7229 */ /* 0x000fe40000000016 */
[----:B------:R-:W-:-:S08]  /*d360*/  DMUL R22, R28, R26 ;  /* 0x0000001a1c167228 */ /* 0x000fd00000000000 */
[----:B------:R-:W-:-:S08]  /*d370*/  DFMA R32, R28, R26, -R22 ;  /* 0x0000001a1c20722b */ /* 0x000fd00000000816 */
[----:B------:R-:W-:-:S08]  /*d380*/  DFMA R32, R28, R34, R32 ;  /* 0x000000221c20722b */ /* 0x000fd00000000020 */
[----:B------:R-:W-:-:S08]  /*d390*/  DFMA R30, R30, R26, R32 ;  /* 0x0000001a1e1e722b */ /* 0x000fd00000000020 */
[----:B------:R-:W-:-:S08]  /*d3a0*/  DADD R28, R22, R30 ;  /* 0x00000000161c7229 */ /* 0x000fd0000000001e */
[--C-:B------:R-:W-:Y:S02]  /*d3b0*/  DADD R26, R18, R28.reuse ;  /* 0x00000000121a7229 */ /* 0x100fe4000000001c */
[----:B------:R-:W-:-:S06]  /*d3c0*/  DADD R22, R22, -R28 ;  /* 0x0000000016167229 */ /* 0x000fcc000000081c */
[----:B------:R-:W-:Y:S02]  /*d3d0*/  DADD R18, R18, -R26 ;  /* 0x0000000012127229 */ /* 0x000fe4000000081a */
[----:B------:R-:W-:-:S06]  /*d3e0*/  DADD R22, R30, R22 ;  /* 0x000000001e167229 */ /* 0x000fcc0000000016 */
[----:B------:R-:W-:-:S08]  /*d3f0*/  DADD R18, R28, R18 ;  /* 0x000000001c127229 */ /* 0x000fd00000000012 */
[----:B------:R-:W-:Y:S01]  /*d400*/  DADD R22, R22, R18 ;  /* 0x0000000016167229 */ /* 0x000fe20000000012 */
[C---:B------:R-:W-:Y:S02]  /*d410*/  VIADD R18, R11.reuse, 0xfffffc01 ;  /* 0xfffffc010b127836 */ /* 0x040fe40000000000 */
[----:B------:R-:W-:Y:S02]  /*d420*/  @P1 VIADD R18, R11, 0xfffffc02 ;  /* 0xfffffc020b121836 */ /* 0x000fe40000000000 */
[----:B------:R-:W-:-:S03]  /*d430*/  IMAD.MOV.U32 R19, RZ, RZ, 0x43300000 ;  /* 0x43300000ff137424 */ /* 0x000fc600078e00ff */
[----:B------:R-:W-:Y:S01]  /*d440*/  DADD R14, R14, R22 ;  /* 0x000000000e0e7229 */ /* 0x000fe20000000016 */
[----:B------:R-:W-:-:S06]  /*d450*/  LOP3.LUT R18, R18, 0x80000000, RZ, 0x3c, !PT ;  /* 0x8000000012127812 */ /* 0x000fcc00078e3cff */
[----:B------:R-:W-:Y:S01]  /*d460*/  DADD R22, R18, -UR6 ;  /* 0x8000000612167e29 */ /* 0x000fe20008000000 */
[----:B------:R-:W-:Y:S01]  /*d470*/  UMOV UR6, 0xfefa39ef ;  /* 0xfefa39ef00067882 */ /* 0x000fe20000000000 */
[----:B------:R-:W-:Y:S01]  /*d480*/  DADD R28, R26, R14 ;  /* 0x000000001a1c7229 */ /* 0x000fe2000000000e */
[----:B------:R-:W-:-:S07]  /*d490*/  UMOV UR7, 0x3fe62e42 ;  /* 0x3fe62e4200077882 */ /* 0x000fce0000000000 */
[--C-:B------:R-:W-:Y:S02]  /*d4a0*/  DFMA R18, R22, UR6, R28.reuse ;  /* 0x0000000616127c2b */ /* 0x100fe4000800001c */
[----:B------:R-:W-:-:S06]  /*d4b0*/  DADD R30, R26, -R28 ;  /* 0x000000001a1e7229 */ /* 0x000fcc000000081c */
[----:B------:R-:W-:Y:S02]  /*d4c0*/  DFMA R26, R22, -UR6, R18 ;  /* 0x80000006161a7c2b */ /* 0x000fe40008000012 */
[----:B------:R-:W-:-:S06]  /*d4d0*/  DADD R30, R14, R30 ;  /* 0x000000000e1e7229 */ /* 0x000fcc000000001e */
[----:B------:R-:W-:Y:S01]  /*d4e0*/  DADD R26, -R28, R26 ;  /* 0x000000001c1a7229 */ /* 0x000fe2000000011a */
[----:B------:R-:W-:Y:S02]  /*d4f0*/  IMAD.MOV.U32 R28, RZ, RZ, 0x652b82fe ;  /* 0x652b82feff1c7424 */ /* 0x000fe400078e00ff */
[----:B------:R-:W-:-:S05]  /*d500*/  IMAD.MOV.U32 R29, RZ, RZ, 0x3ff71547 ;  /* 0x3ff71547ff1d7424 */ /* 0x000fca00078e00ff */
[----:B------:R-:W-:-:S08]  /*d510*/  DADD R26, R30, -R26 ;  /* 0x000000001e1a7229 */ /* 0x000fd0000000081a */
[----:B------:R-:W-:-:S08]  /*d520*/  DFMA R26, R22, UR8, R26 ;  /* 0x00000008161a7c2b */ /* 0x000fd0000800001a */
[----:B------:R-:W-:-:S08]  /*d530*/  DADD R22, R18, R26 ;  /* 0x0000000012167229 */ /* 0x000fd0000000001a */
[----:B------:R-:W-:Y:S02]  /*d540*/  DADD R18, R18, -R22 ;  /* 0x0000000012127229 */ /* 0x000fe40000000816 */
[----:B------:R-:W-:-:S06]  /*d550*/  DMUL R14, R22, 2 ;  /* 0x40000000160e7828 */ /* 0x000fcc0000000000 */
[----:B------:R-:W-:Y:S02]  /*d560*/  DADD R18, R26, R18 ;  /* 0x000000001a127229 */ /* 0x000fe40000000012 */
[----:B------:R-:W-:-:S08]  /*d570*/  DFMA R22, R22, 2, -R14 ;  /* 0x400000001616782b */ /* 0x000fd0000000080e */
[----:B------:R-:W-:-:S08]  /*d580*/  DFMA R22, R18, 2, R22 ;  /* 0x400000001216782b */ /* 0x000fd00000000016 */
[----:B------:R-:W-:-:S08]  /*d590*/  DADD R30, R14, R22 ;  /* 0x000000000e1e7229 */ /* 0x000fd00000000016 */
[----:B------:R-:W-:Y:S02]  /*d5a0*/  DFMA R28, R30, R28, 6.75539944105574400000e+15 ;  /* 0x433800001e1c742b */ /* 0x000fe4000000001c */
[----:B------:R-:W-:Y:S01]  /*d5b0*/  FSETP.GEU.AND P0, PT, |R31|, 4.1917929649353027344, PT ;  /* 0x4086232b1f00780b */ /* 0x000fe20003f0e200 */
[----:B------:R-:W-:-:S05]  /*d5c0*/  DADD R14, R14, -R30 ;  /* 0x000000000e0e7229 */ /* 0x000fca000000081e */
[----:B------:R-:W-:-:S03]  /*d5d0*/  DADD R18, R28, -6.75539944105574400000e+15 ;  /* 0xc33800001c127429 */ /* 0x000fc60000000000 */
[----:B------:R-:W-:-:S05]  /*d5e0*/  DADD R22, R22, R14 ;  /* 0x0000000016167229 */ /* 0x000fca000000000e */
[----:B------:R-:W-:Y:S01]  /*d5f0*/  DFMA R26, R18, -UR6, R30 ;  /* 0x80000006121a7c2b */ /* 0x000fe2000800001e */
[----:B------:R-:W-:Y:S01]  /*d600*/  UMOV UR6, 0x3b39803f ;  /* 0x3b39803f00067882 */ /* 0x000fe20000000000 */
[----:B------:R-:W-:-:S06]  /*d610*/  UMOV UR7, 0x3c7abc9e ;  /* 0x3c7abc9e00077882 */ /* 0x000fcc0000000000 */
[----:B------:R-:W-:Y:S01]  /*d620*/  DFMA R26, R18, -UR6, R26 ;  /* 0x80000006121a7c2b */ /* 0x000fe2000800001a */
[----:B------:R-:W-:Y:S01]  /*d630*/  UMOV UR6, 0x69ce2bdf ;  /* 0x69ce2bdf00067882 */ /* 0x000fe20000000000 */
[----:B------:R-:W-:Y:S01]  /*d640*/  IMAD.MOV.U32 R18, RZ, RZ, -0x35dec16 ;  /* 0xfca213eaff127424 */ /* 0x000fe200078e00ff */
[----:B------:R-:W-:Y:S01]  /*d650*/  UMOV UR7, 0x3e5ade15 ;  /* 0x3e5ade1500077882 */ /* 0x000fe20000000000 */
[----:B------:R-:W-:-:S06]  /*d660*/  IMAD.MOV.U32 R19, RZ, RZ, 0x3e928af3 ;  /* 0x3e928af3ff137424 */ /* 0x000fcc00078e00ff */
[----:B------:R-:W-:Y:S01]  /*d670*/  DFMA R18, R26, UR6, R18 ;  /* 0x000000061a127c2b */ /* 0x000fe20008000012 */
[----:B------:R-:W-:Y:S01]  /*d680*/  UMOV UR6, 0x62401315 ;  /* 0x6240131500067882 */ /* 0x000fe20000000000 */
[----:B------:R-:W-:-:S06]  /*d690*/  UMOV UR7, 0x3ec71dee ;  /* 0x3ec71dee00077882 */ /* 0x000fcc0000000000 */
[----:B------:R-:W-:Y:S01]  /*d6a0*/  DFMA R18, R26, R18, UR6 ;  /* 0x000000061a127e2b */ /* 0x000fe20008000012 */
        /* <DEDUP_REMOVED lines=20> */
[----:B------:R-:W-:-:S08]  /*d7f0*/  DFMA R18, R26, R18, UR6 ;  /* 0x000000061a127e2b */ /* 0x000fd00008000012 */
[----:B------:R-:W-:-:S08]  /*d800*/  DFMA R18, R26, R18, 1 ;  /* 0x3ff000001a12742b */ /* 0x000fd00000000012 */
[----:B------:R-:W-:-:S10]  /*d810*/  DFMA R18, R26, R18, 1 ;  /* 0x3ff000001a12742b */ /* 0x000fd40000000012 */
[----:B------:R-:W-:Y:S02]  /*d820*/  IMAD R27, R28, 0x100000, R19 ;  /* 0x001000001c1b7824 */ /* 0x000fe400078e0213 */
[----:B------:R-:W-:Y:S01]  /*d830*/  IMAD.MOV.U32 R26, RZ, RZ, R18 ;  /* 0x000000ffff1a7224 */ /* 0x000fe200078e0012 */
[----:B------:R-:W-:Y:S06]  /*d840*/  @!P0 BRA `(.L_x_363) ;  /* 0x0000000000308947 */ /* 0x000fec0003800000 */
[----:B------:R-:W-:Y:S01]  /*d850*/  FSETP.GEU.AND P1, PT, |R31|, 4.2275390625, PT ;  /* 0x408748001f00780b */ /* 0x000fe20003f2e200 */
[C---:B------:R-:W-:Y:S02]  /*d860*/  DADD R26, R30.reuse, +INF ;  /* 0x7ff000001e1a7429 */ /* 0x040fe40000000000 */
[----:B------:R-:W-:-:S08]  /*d870*/  DSETP.GEU.AND P0, PT, R30, RZ, PT ;  /* 0x000000ff1e00722a */ /* 0x000fd00003f0e000 */
[----:B------:R-:W-:Y:S02]  /*d880*/  FSEL R26, R26, RZ, P0 ;  /* 0x000000ff1a1a7208 */ /* 0x000fe40000000000 */
[----:B------:R-:W-:Y:S02]  /*d890*/  @!P1 LEA.HI R14, R28, R28, RZ, 0x1 ;  /* 0x0000001c1c0e9211 */ /* 0x000fe400078f08ff */
[----:B------:R-:W-:Y:S02]  /*d8a0*/  FSEL R27, R27, RZ, P0 ;  /* 0x000000ff1b1b7208 */ /* 0x000fe40000000000 */
[----:B------:R-:W-:-:S05]  /*d8b0*/  @!P1 SHF.R.S32.HI R14, RZ, 0x1, R14 ;  /* 0x00000001ff0e9819 */ /* 0x000fca000001140e */
[----:B------:R-:W-:Y:S02]  /*d8c0*/  @!P1 IMAD.IADD R11, R28, 0x1, -R14 ;  /* 0x000000011c0b9824 */ /* 0x000fe400078e0a0e */
[----:B------:R-:W-:Y:S02]  /*d8d0*/  @!P1 IMAD R19, R14, 0x100000, R19 ;  /* 0x001000000e139824 */ /* 0x000fe400078e0213 */
[----:B------:R-:W-:Y:S01]  /*d8e0*/  @!P1 IMAD.MOV.U32 R14, RZ, RZ, RZ ;  /* 0x000000ffff0e9224 */ /* 0x000fe200078e00ff */
[----:B------:R-:W-:-:S06]  /*d8f0*/  @!P1 LEA R15, R11, 0x3ff00000, 0x14 ;  /* 0x3ff000000b0f9811 */ /* 0x000fcc00078ea0ff */
[----:B------:R-:W-:-:S11]  /*d900*/  @!P1 DMUL R26, R18, R14 ;  /* 0x0000000e121a9228 */ /* 0x000fd60000000000 */
.L_x_363:
[----:B------:R-:W-:Y:S01]  /*d910*/  DFMA R22, R22, R26, R26 ;  /* 0x0000001a1616722b */ /* 0x000fe2000000001a */
[----:B------:R-:W-:Y:S01]  /*d920*/  IMAD.MOV.U32 R14, RZ, RZ, R8 ;  /* 0x000000ffff0e7224 */ /* 0x000fe200078e0008 */
[----:B------:R-:W-:Y:S01]  /*d930*/  DSETP.NEU.AND P0, PT, |R26|, +INF , PT ;  /* 0x7ff000001a00742a */ /* 0x000fe20003f0d200 */
[----:B------:R-:W-:-:S07]  /*d940*/  IMAD.MOV.U32 R15, RZ, RZ, 0x0 ;  /* 0x00000000ff0f7424 */ /* 0x000fce00078e00ff */
[----:B------:R-:W-:Y:S02]  /*d950*/  FSEL R11, R26, R22, !P0 ;  /* 0x000000161a0b7208 */ /* 0x000fe40004000000 */
[----:B------:R-:W-:Y:S01]  /*d960*/  FSEL R26, R27, R23, !P0 ;  /* 0x000000171b1a7208 */ /* 0x000fe20004000000 */
[----:B------:R-:W-:Y:S06]  /*d970*/  RET.REL.NODEC R14 `(_Z14determineMasksP11pixelCoordsPhS1_S1_jjj) ;  /* 0xffffff240ea07950 */ /* 0x000fec0003c3ffff */
.L_x_364:
        /* <DEDUP_REMOVED lines=16> */
.L_x_368:


//--------------------- .text._Z15findNoisyPixelsP11pixelCoordsPhS1_PjS2_S2_jj --------------------------
	.section	.text._Z15findNoisyPixelsP11pixelCoordsPhS1_PjS2_S2_jj,"ax",@progbits
	.align	128
        .global         _Z15findNoisyPixelsP11pixelCoordsPhS1_PjS2_S2_jj
        .type           _Z15findNoisyPixelsP11pixelCoordsPhS1_PjS2_S2_jj,@function
        .size           _Z15findNoisyPixelsP11pixelCoordsPhS1_PjS2_S2_jj,(.L_x_376 - _Z15findNoisyPixelsP11pixelCoordsPhS1_PjS2_S2_jj)
        .other          _Z15findNoisyPixelsP11pixelCoordsPhS1_PjS2_S2_jj,@"STO_CUDA_ENTRY STV_DEFAULT"
_Z15findNoisyPixelsP11pixelCoordsPhS1_PjS2_S2_jj:
.text._Z15findNoisyPixelsP11pixelCoordsPhS1_PjS2_S2_jj:
[----:B------:R-:W-:Y:S08]  /*0000*/  LDC R1, c[0x0][0x37c] ;  /* 0x0000df00ff017b82 */ /* 0x000ff00000000800 */
[----:B------:R-:W0:Y:S01]  /*0010*/  LDC R0, c[0x0][0x360] ;  /* 0x0000d800ff007b82 */ /* 0x000e220000000800 */
[----:B------:R-:W1:Y:S07]  /*0020*/  S2R R8, SR_CTAID.X ;  /* 0x0000000000087919 */ /* 0x000e6e0000002500 */
[----:B------:R-:W2:Y:S01]  /*0030*/  LDC R5, c[0x0][0x3b0] ;  /* 0x0000ec00ff057b82 */ /* 0x000ea20000000800 */
[----:B0-----:R-:W0:Y:S01]  /*0040*/  I2F.U32.RP R4, R0 ;  /* 0x0000000000047306 */ /* 0x001e220000209000 */
[----:B------:R-:W-:-:S07]  /*0050*/  ISETP.NE.U32.AND P2, PT, R0, RZ, PT ;  /* 0x000000ff0000720c */ /* 0x000fce0003f45070 */
[----:B0-----:R-:W0:Y:S02]  /*0060*/  MUFU.RCP R4, R4 ;  /* 0x0000000400047308 */ /* 0x001e240000001000 */
[----:B0-----:R-:W-:-:S06]  /*0070*/  VIADD R2, R4, 0xffffffe ;  /* 0x0ffffffe04027836 */ /* 0x001fcc0000000000 */
[----:B------:R0:W3:Y:S02]  /*0080*/  F2I.FTZ.U32.TRUNC.NTZ R3, R2 ;  /* 0x0000000200037305 */ /* 0x0000e4000021f000 */
[----:B0-----:R-:W-:Y:S02]  /*0090*/  IMAD.MOV.U32 R2, RZ, RZ, RZ ;  /* 0x000000ffff027224 */ /* 0x001fe400078e00ff */
[----:B---3--:R-:W-:-:S04]  /*00a0*/  IMAD.MOV R7, RZ, RZ, -R3 ;  /* 0x000000ffff077224 */ /* 0x008fc800078e0a03 */
[----:B------:R-:W-:-:S04]  /*00b0*/  IMAD R7, R7, R0, RZ ;  /* 0x0000000007077224 */ /* 0x000fc800078e02ff */
[----:B------:R-:W-:Y:S01]  /*00c0*/  IMAD.HI.U32 R6, R3, R7, R2 ;  /* 0x0000000703067227 */ /* 0x000fe200078e0002 */
[----:B--2---:R-:W-:-:S05]  /*00d0*/  IADD3 R3, PT, PT, R0, -0x1, R5 ;  /* 0xffffffff00037810 */ /* 0x004fca0007ffe005 */
[----:B------:R-:W-:-:S04]  /*00e0*/  IMAD.HI.U32 R7, R6, R3, RZ ;  /* 0x0000000306077227 */ /* 0x000fc800078e00ff */
[----:B------:R-:W-:-:S04]  /*00f0*/  IMAD.MOV R4, RZ, RZ, -R7 ;  /* 0x000000ffff047224 */ /* 0x000fc800078e0a07 */
[----:B------:R-:W-:-:S05]  /*0100*/  IMAD R3, R0, R4, R3 ;  /* 0x0000000400037224 */ /* 0x000fca00078e0203 */
[----:B------:R-:W-:-:S13]  /*0110*/  ISETP.GE.U32.AND P0, PT, R3, R0, PT ;  /* 0x000000000300720c */ /* 0x000fda0003f06070 */
[----:B------:R-:W-:Y:S02]  /*0120*/  @P0 IMAD.IADD R3, R3, 0x1, -R0 ;  /* 0x0000000103030824 */ /* 0x000fe400078e0a00 */
[----:B------:R-:W-:-:S03]  /*0130*/  @P0 VIADD R7, R7, 0x1 ;  /* 0x0000000107070836 */ /* 0x000fc60000000000 */
[----:B------:R-:W-:-:S13]  /*0140*/  ISETP.GE.U32.AND P1, PT, R3, R0, PT ;  /* 0x000000000300720c */ /* 0x000fda0003f26070 */
[----:B------:R-:W-:Y:S01]  /*0150*/  @P1 VIADD R7, R7, 0x1 ;  /* 0x0000000107071836 */ /* 0x000fe20000000000 */
[----:B------:R-:W-:-:S04]  /*0160*/  @!P2 LOP3.LUT R7, RZ, R0, RZ, 0x33, !PT ;  /* 0x00000000ff07a212 */ /* 0x000fc800078e33ff */
[----:B------:R-:W0:Y:S01]  /*0170*/  I2F.U32.RP R4, R7 ;  /* 0x0000000700047306 */ /* 0x000e220000209000 */
[----:B------:R-:W-:-:S07]  /*0180*/  ISETP.NE.U32.AND P2, PT, R7, RZ, PT ;  /* 0x000000ff0700720c */ /* 0x000fce0003f45070 */
[----:B0-----:R-:W0:Y:S02]  /*0190*/  MUFU.RCP R4, R4 ;  /* 0x0000000400047308 */ /* 0x001e240000001000 */
[----:B0-----:R-:W-:Y:S02]  /*01a0*/  VIADD R2, R4, 0xffffffe ;  /* 0x0ffffffe04027836 */ /* 0x001fe40000000000 */
[----:B------:R-:W0:Y:S04]  /*01b0*/  S2R R4, SR_TID.X ;  /* 0x0000000000047919 */ /* 0x000e280000002100 */
[----:B------:R2:W3:Y:S02]  /*01c0*/  F2I.FTZ.U32.TRUNC.NTZ R3, R2 ;  /* 0x0000000200037305 */ /* 0x0004e4000021f000 */
[----:B--2---:R-:W-:-:S02]  /*01d0*/  IMAD.MOV.U32 R2, RZ, RZ, RZ ;  /* 0x000000ffff027224 */ /* 0x004fc400078e00ff */
[----:B---3--:R-:W-:-:S04]  /*01e0*/  IMAD R6, R7, R3, RZ ;  /* 0x0000000307067224 */ /* 0x008fc800078e02ff */
[----:B------:R-:W-:-:S04]  /*01f0*/  IMAD.MOV R9, RZ, RZ, -R6 ;  /* 0x000000ffff097224 */ /* 0x000fc800078e0a06 */
[----:B------:R-:W-:-:S06]  /*0200*/  IMAD.HI.U32 R3, R3, R9, R2 ;  /* 0x0000000903037227 */ /* 0x000fcc00078e0002 */
[----:B-1----:R-:W-:-:S04]  /*0210*/  IMAD.HI.U32 R16, R3, R8, RZ ;  /* 0x0000000803107227 */ /* 0x002fc800078e00ff */
[----:B------:R-:W-:-:S04]  /*0220*/  IMAD.MOV R6, RZ, RZ, -R16 ;  /* 0x000000ffff067224 */ /* 0x000fc800078e0a10 */
[----:B------:R-:W-:-:S05]  /*0230*/  IMAD R6, R7, R6, R8 ;  /* 0x0000000607067224 */ /* 0x000fca00078e0208 */
[----:B------:R-:W-:-:S13]  /*0240*/  ISETP.GE.U32.AND P0, PT, R6, R7, PT ;  /* 0x000000070600720c */ /* 0x000fda0003f06070 */
[----:B------:R-:W-:Y:S02]  /*0250*/  @P0 IMAD.IADD R6, R6, 0x1, -R7 ;  /* 0x0000000106060824 */ /* 0x000fe400078e0a07 */
[----:B------:R-:W-:Y:S01]  /*0260*/  @P0 VIADD R16, R16, 0x1 ;  /* 0x0000000110100836 */ /* 0x000fe20000000000 */
[----:B------:R-:W-:Y:S02]  /*0270*/  PLOP3.LUT P0, PT, PT, PT, PT, 0x80, 0x8 ;  /* 0x000000000008781c */ /* 0x000fe40003f0f070 */
[----:B------:R-:W-:-:S13]  /*0280*/  ISETP.GE.U32.AND P1, PT, R6, R7, PT ;  /* 0x000000070600720c */ /* 0x000fda0003f26070 */
[----:B------:R-:W-:Y:S01]  /*0290*/  @P1 VIADD R16, R16, 0x1 ;  /* 0x0000000110101836 */ /* 0x000fe20000000000 */
[----:B------:R-:W-:-:S05]  /*02a0*/  @!P2 LOP3.LUT R16, RZ, R7, RZ, 0x33, !PT ;  /* 0x00000007ff10a212 */ /* 0x000fca00078e33ff */
[----:B------:R-:W-:-:S04]  /*02b0*/  IMAD.MOV R3, RZ, RZ, -R16 ;  /* 0x000000ffff037224 */ /* 0x000fc800078e0a10 */
[----:B------:R-:W-:-:S04]  /*02c0*/  IMAD R3, R7, R3, R8 ;  /* 0x0000000307037224 */ /* 0x000fc800078e0208 */
[----:B0-----:R-:W-:Y:S02]  /*02d0*/  IMAD R3, R3, R0, R4 ;  /* 0x0000000003037224 */ /* 0x001fe400078e0204 */
[----:B------:R-:W-:-:S03]  /*02e0*/  VIADD R0, R5, 0xfffffffc ;  /* 0xfffffffc05007836 */ /* 0x000fc60000000000 */
[----:B------:R-:W-:-:S04]  /*02f0*/  ISETP.GE.U32.AND P1, PT, R3, 0x3, PT ;  /* 0x000000030300780c */ /* 0x000fc80003f26070 */
[----:B------:R-:W-:-:S13]  /*0300*/  ISETP.GT.U32.OR P1, PT, R3, R0, !P1 ;  /* 0x000000000300720c */ /* 0x000fda0004f24470 */
[----:B------:R-:W0:Y:S02]  /*0310*/  @!P1 LDC R7, c[0x0][0x3b4] ;  /* 0x0000ed00ff079b82 */ /* 0x000e240000000800 */
[----:B0-----:R-:W-:-:S05]  /*0320*/  @!P1 VIADD R7, R7, 0xfffffffc ;  /* 0xfffffffc07079836 */ /* 0x001fca0000000000 */
[----:B------:R-:W-:-:S04]  /*0330*/  @!P1 ISETP.GT.U32.AND P0, PT, R16, R7, PT ;  /* 0x000000071000920c */ /* 0x000fc80003f04070 */
[----:B------:R-:W-:-:S13]  /*0340*/  ISETP.LT.U32.OR P0, PT, R16, 0x3, P0 ;  /* 0x000000031000780c */ /* 0x000fda0000701470 */
[----:B------:R-:W-:Y:S05]  /*0350*/  @P0 EXIT ;  /* 0x000000000000094d */ /* 0x000fea0003800000 */
[----:B------:R-:W0:Y:S01]  /*0360*/  LDCU.64 UR6, c[0x0][0x388] ;  /* 0x00007100ff0677ac */ /* 0x000e220008000a00 */
[--C-:B------:R-:W-:Y:S01]  /*0370*/  IMAD R0, R16, R5, -R5.reuse ;  /* 0x0000000510007224 */ /* 0x100fe200078e0a05 */
[----:B------:R-:W-:Y:S01]  /*0380*/  SHF.R.S32.HI R7, RZ, 0x1f, R5 ;  /* 0x0000001fff077819 */ /* 0x000fe20000011405 */
[----:B------:R-:W1:Y:S03]  /*0390*/  LDCU.64 UR4, c[0x0][0x358] ;  /* 0x00006b00ff0477ac */ /* 0x000e660008000a00 */
[----:B------:R-:W-:-:S04]  /*03a0*/  IADD3 R0, PT, PT, R0, -0x1, R3 ;  /* 0xffffffff00007810 */ /* 0x000fc80007ffe003 */
[----:B0-----:R-:W-:-:S04]  /*03b0*/  IADD3 R18, P0, PT, R0, UR6, RZ ;  /* 0x0000000600127c10 */ /* 0x001fc8000ff1e0ff */
[----:B------:R-:W-:Y:S02]  /*03c0*/  LEA.HI.X.SX32 R19, R0, UR7, 0x1, P0 ;  /* 0x0000000700137c11 */ /* 0x000fe400080f0eff */
[----:B------:R-:W-:-:S03]  /*03d0*/  IADD3 R22, P0, PT, R18, R5, RZ ;  /* 0x0000000512167210 */ /* 0x000fc60007f1e0ff */
[----:B-1----:R-:W2:Y:S02]  /*03e0*/  LDG.E.U8 R10, desc[UR4][R18.64] ;  /* 0x00000004120a7981 */ /* 0x002ea4000c1e1100 */
[C---:B------:R-:W-:Y:S01]  /*03f0*/  IMAD.X R23, R7.reuse, 0x1, R19, P0 ;  /* 0x0000000107177824 */ /* 0x040fe200000e0613 */
[----:B------:R-:W-:Y:S01]  /*0400*/  IADD3 R20, P0, PT, R22, R5, RZ ;  /* 0x0000000516147210 */ /* 0x000fe20007f1e0ff */
[----:B------:R-:W2:Y:S04]  /*0410*/  LDG.E.U8 R12, desc[UR4][R18.64+0x1] ;  /* 0x00000104120c7981 */ /* 0x000ea8000c1e1100 */
[----:B------:R-:W2:Y:S01]  /*0420*/  LDG.E.U8 R14, desc[UR4][R18.64+0x2] ;  /* 0x00000204120e7981 */ /* 0x000ea2000c1e1100 */
[----:B------:R-:W-:-:S03]  /*0430*/  IMAD.X R21, R7, 0x1, R23, P0 ;  /* 0x0000000107157824 */ /* 0x000fc600000e0617 */
[----:B------:R-:W3:Y:S04]  /*0440*/  LDG.E.U8 R8, desc[UR4][R22.64] ;  /* 0x0000000416087981 */ /* 0x000ee8000c1e1100 */
[----:B------:R-:W3:Y:S04]  /*0450*/  LDG.E.U8 R6, desc[UR4][R22.64+0x2] ;  /* 0x0000020416067981 */ /* 0x000ee8000c1e1100 */
[----:B------:R-:W4:Y:S04]  /*0460*/  LDG.E.U8 R4, desc[UR4][R20.64] ;  /* 0x0000000414047981 */ /* 0x000f28000c1e1100 */
[----:B------:R-:W4:Y:S04]  /*0470*/  LDG.E.U8 R0, desc[UR4][R20.64+0x1] ;  /* 0x0000010414007981 */ /* 0x000f28000c1e1100 */
[----:B------:R-:W5:Y:S01]  /*0480*/  LDG.E.U8 R2, desc[UR4][R20.64+0x2] ;  /* 0x0000020414027981 */ /* 0x000f62000c1e1100 */
[----:B------:R-:W-:Y:S01]  /*0490*/  IMAD R5, R16, R5, R3 ;  /* 0x0000000510057224 */ /* 0x000fe200078e0203 */
[----:B--2---:R-:W-:-:S02]  /*04a0*/  VIMNMX3.U16x2 R7, R12, R10, R14, !PT ;  /* 0x0000000a0c07720f */ /* 0x004fc4000780020e */
[----:B------:R-:W-:Y:S02]  /*04b0*/  VIMNMX3.U16x2 R14, R12, R10, R14, PT ;  /* 0x0000000a0c0e720f */ /* 0x000fe4000380020e */
[----:B------:R-:W0:Y:S08]  /*04c0*/  LDC.64 R10, c[0x0][0x398] ;  /* 0x0000e600ff0a7b82 */ /* 0x000e300000000a00 */
[----:B------:R-:W1:Y:S01]  /*04d0*/  LDC.64 R12, c[0x0][0x3a0] ;  /* 0x0000e800ff0c7b82 */ /* 0x000e620000000a00 */
[----:B---3--:R-:W-:-:S02]  /*04e0*/  VIMNMX3.U16x2 R7, R8, R7, R6, !PT ;  /* 0x000000070807720f */ /* 0x008fc40007800206 */
[----:B------:R-:W-:Y:S02]  /*04f0*/  VIMNMX3.U16x2 R14, R8, R14, R6, PT ;  /* 0x0000000e080e720f */ /* 0x000fe40003800206 */
[C-C-:B----4-:R-:W-:Y:S02]  /*0500*/  VIMNMX3.U16x2 R7, R4.reuse, R7, R0.reuse, !PT ;  /* 0x000000070407720f */ /* 0x150fe40007800200 */
[----:B------:R-:W-:Y:S02]  /*0510*/  VIMNMX3.U16x2 R14, R4, R14, R0, PT ;  /* 0x0000000e040e720f */ /* 0x000fe40003800200 */
[----:B------:R-:W-:Y:S02]  /*0520*/  IADD3 R6, P0, PT, R5, UR6, RZ ;  /* 0x0000000605067c10 */ /* 0x000fe4000ff1e0ff */
[C---:B-----5:R-:W-:Y:S02]  /*0530*/  VIMNMX.U16x2 R0, PT, PT, R2.reuse, R7, !PT ;  /* 0x0000000702007248 */ /* 0x060fe40007fe0200 */
[----:B------:R-:W-:Y:S01]  /*0540*/  VIMNMX.U16x2 R2, PT, PT, R2, R14, PT ;  /* 0x0000000e02027248 */ /* 0x000fe20003fe0200 */
[----:B------:R-:W-:Y:S01]  /*0550*/  IMAD.X R7, RZ, RZ, UR7, P0 ;  /* 0x00000007ff077e24 */ /* 0x000fe200080e06ff */
[----:B------:R-:W-:-:S02]  /*0560*/  LOP3.LUT R9, R0, 0xffff, RZ, 0xc0, !PT ;  /* 0x0000ffff00097812 */ /* 0x000fc400078ec0ff */
[C---:B------:R-:W-:Y:S02]  /*0570*/  LOP3.LUT R15, R2.reuse, 0xffff, RZ, 0xc0, !PT ;  /* 0x0000ffff020f7812 */ /* 0x040fe400078ec0ff */
[----:B------:R2:W3:Y:S04]  /*0580*/  LDG.E.U8 R6, desc[UR4][R6.64] ;  /* 0x0000000406067981 */ /* 0x0004e8000c1e1100 */
[----:B0-----:R-:W4:Y:S04]  /*0590*/  ATOMG.E.MAX.STRONG.GPU PT, R9, desc[UR4][R10.64], R9 ;  /* 0x800000090a0979a8 */ /* 0x001f2800091ef104 */
[----:B-1----:R-:W5:Y:S01]  /*05a0*/  ATOMG.E.MIN.STRONG.GPU PT, R12, desc[UR4][R12.64], R15 ;  /* 0x8000000f0c0c79a8 */ /* 0x002f6200089ef104 */
[----:B------:R-:W-:-:S02]  /*05b0*/  PRMT R19, R2, 0x9910, RZ ;  /* 0x0000991002137816 */ /* 0x000fc400000000ff */
[----:B------:R-:W-:Y:S02]  /*05c0*/  PRMT R17, R0, 0x9910, RZ ;  /* 0x0000991000117816 */ /* 0x000fe400000000ff */
[----:B----4-:R-:W-:Y:S02]  /*05d0*/  LOP3.LUT R4, R9, 0xff, RZ, 0xc0, !PT ;  /* 0x000000ff09047812 */ /* 0x010fe400078ec0ff */
[----:B-----5:R-:W-:Y:S02]  /*05e0*/  LOP3.LUT R8, R12, 0xff, RZ, 0xc0, !PT ;  /* 0x000000ff0c087812 */ /* 0x020fe400078ec0ff */
[----:B------:R-:W-:Y:S02]  /*05f0*/  ISETP.NE.AND P0, PT, R17, R4, PT ;  /* 0x000000041100720c */ /* 0x000fe40003f05270 */
[----:B------:R-:W-:Y:S02]  /*0600*/  ISETP.NE.AND P1, PT, R19, R8, PT ;  /* 0x000000081300720c */ /* 0x000fe40003f25270 */
[----:B------:R-:W-:-:S02]  /*0610*/  SEL R0, R0, 0xffff, !P0 ;  /* 0x0000ffff00007807 */ /* 0x000fc40004000000 */
[----:B------:R-:W-:Y:S02]  /*0620*/  SEL R2, R2, RZ, !P1 ;  /* 0x000000ff02027207 */ /* 0x000fe40004800000 */
[----:B--2---:R-:W-:Y:S02]  /*0630*/  LOP3.LUT R7, R0, 0xff, RZ, 0xc0, !PT ;  /* 0x000000ff00077812 */ /* 0x004fe400078ec0ff */
[----:B------:R-:W-:Y:S02]  /*0640*/  PRMT R9, R2, 0x9910, RZ ;  /* 0x0000991002097816 */ /* 0x000fe400000000ff */
[C---:B---3--:R-:W-:Y:S02]  /*0650*/  ISETP.NE.AND P0, PT, R6.reuse, R7, PT ;  /* 0x000000070600720c */ /* 0x048fe40003f05270 */
[----:B------:R-:W-:-:S13]  /*0660*/  ISETP.NE.AND P1, PT, R6, R9, PT ;  /* 0x000000090600720c */ /* 0x000fda0003f25270 */
[----:B------:R-:W-:Y:S05]  /*0670*/  @P0 EXIT P1 ;  /* 0x000000000000094d */ /* 0x000fea0000800000 */
[----:B------:R-:W0:Y:S01]  /*0680*/  S2R R9, SR_LANEID ;  /* 0x0000000000097919 */ /* 0x000e220000000000 */
[----:B------:R-:W-:Y:S01]  /*0690*/  VOTEU.ANY UR6, UPT, PT ;  /* 0x0000000000067886 */ /* 0x000fe200038e0100 */
[----:B------:R-:W1:Y:S01]  /*06a0*/  LDC.64 R6, c[0x0][0x3a8] ;  /* 0x0000ea00ff067b82 */ /* 0x000e620000000a00 */
[----:B------:R-:W0:Y:S01]  /*06b0*/  FLO.U32 R0, UR6 ;  /* 0x0000000600007d00 */ /* 0x000e2200080e0000 */
[----:B------:R-:W2:Y:S01]  /*06c0*/  S2R R2, SR_LTMASK ;  /* 0x0000000000027919 */ /* 0x000ea20000003900 */
[----:B------:R-:W3:Y:S05]  /*06d0*/  LDCU.64 UR8, c[0x0][0x390] ;  /* 0x00007200ff0877ac */ /* 0x000eea0008000a00 */
[----:B------:R-:W4:Y:S01]  /*06e0*/  LDC.64 R10, c[0x0][0x380] ;  /* 0x0000e000ff0a7b82 */ /* 0x000f220000000a00 */
[----:B------:R-:W1:Y:S01]  /*06f0*/  POPC R13, UR6 ;  /* 0x00000006000d7d09 */ /* 0x000e620008000000 */
[----:B0-----:R-:W-:-:S13]  /*0700*/  ISETP.EQ.U32.AND P0, PT, R0, R9, PT ;  /* 0x000000090000720c */ /* 0x001fda0003f02070 */
[----:B-1----:R-:W5:Y:S01]  /*0710*/  @P0 ATOMG.E.ADD.STRONG.GPU PT, R7, desc[UR4][R6.64], R13 ;  /* 0x8000000d060709a8 */ /* 0x002f6200081ef104 */
[----:B--2---:R-:W-:Y:S02]  /*0720*/  LOP3.LUT R2, R2, UR6, RZ, 0xc0, !PT ;  /* 0x0000000602027c12 */ /* 0x004fe4000f8ec0ff */
[----:B---3--:R-:W-:Y:S02]  /*0730*/  IADD3 R8, P0, PT, R5, UR8, RZ ;  /* 0x0000000805087c10 */ /* 0x008fe4000ff1e0ff */
[----:B------:R-:W0:Y:S01]  /*0740*/  POPC R9, R2 ;  /* 0x0000000200097309 */ /* 0x000e220000000000 */
[----:B-----5:R-:W0:Y:S02]  /*0750*/  SHFL.IDX PT, R0, R7, R0, 0x1f ;  /* 0x00001f0007007589 */ /* 0x020e2400000e0000 */
[----:B0-----:R-:W-:Y:S02]  /*0760*/  IMAD.IADD R5, R0, 0x1, R9 ;  /* 0x0000000100057824 */ /* 0x001fe400078e0209 */
[----:B------:R-:W-:-:S02]  /*0770*/  IMAD.X R9, RZ, RZ, UR9, P0 ;  /* 0x00000009ff097e24 */ /* 0x000fc400080e06ff */
[----:B----4-:R-:W-:-:S05]  /*0780*/  IMAD.WIDE R4, R5, 0x8, R10 ;  /* 0x0000000805047825 */ /* 0x010fca00078e020a */
[----:B------:R-:W-:Y:S04]  /*0790*/  STG.E desc[UR4][R4.64], R16 ;  /* 0x0000001004007986 */ /* 0x000fe8000c101904 */
[----:B------:R-:W-:Y:S04]  /*07a0*/  STG.E desc[UR4][R4.64+0x4], R3 ;  /* 0x0000040304007986 */ /* 0x000fe8000c101904 */
[----:B------:R-:W-:Y:S01]  /*07b0*/  STG.E.U8 desc[UR4][R8.64], RZ ;  /* 0x000000ff08007986 */ /* 0x000fe2000c101104 */
[----:B------:R-:W-:Y:S05]  /*07c0*/  EXIT ;  /* 0x000000000000794d */ /* 0x000fea0003800000 */
.L_x_365:
        /* <DEDUP_REMOVED lines=11> */
.L_x_376:


//--------------------- .nv.global.init           --------------------------
	.section	.nv.global.init,"aw",@progbits
	.align	4
.nv.global.init:
	.type		mrg32k3aM1SubSeq,@object
	.size		mrg32k3aM1SubSeq,(mrg32k3aM2SubSeq - mrg32k3aM1SubSeq)
mrg32k3aM1SubSeq:
        /* <DEDUP_REMOVED lines=126> */
	.type		mrg32k3aM2SubSeq,@object
	.size		mrg32k3aM2SubSeq,(mrg32k3aM1 - mrg32k3aM2SubSeq)
mrg32k3aM2SubSeq:
        /* <DEDUP_REMOVED lines=126> */
	.type		mrg32k3aM1,@object
	.size		mrg32k3aM1,(mrg32k3aM1Seq - mrg32k3aM1)
mrg32k3aM1:
        /* <DEDUP_REMOVED lines=144> */
	.type		mrg32k3aM1Seq,@object
	.size		mrg32k3aM1Seq,(mrg32k3aM2 - mrg32k3aM1Seq)
mrg32k3aM1Seq:
        /* <DEDUP_REMOVED lines=144> */
	.type		mrg32k3aM2,@object
	.size		mrg32k3aM2,(mrg32k3aM2Seq - mrg32k3aM2)
mrg32k3aM2:
        /* <DEDUP_REMOVED lines=144> */
	.type		mrg32k3aM2Seq,@object
	.size		mrg32k3aM2Seq,(precalc_xorwow_matrix - mrg32k3aM2Seq)
mrg32k3aM2Seq:
        /* <DEDUP_REMOVED lines=144> */
	.type		precalc_xorwow_matrix,@object
	.size		precalc_xorwow_matrix,(precalc_xorwow_offset_matrix - precalc_xorwow_matrix)
precalc_xorwow_matrix:
        /* <DEDUP_REMOVED lines=6400> */
	.type		precalc_xorwow_offset_matrix,@object
	.size		precalc_xorwow_offset_matrix,(.L_1 - precalc_xorwow_offset_matrix)
precalc_xorwow_offset_matrix:
        /* <DEDUP_REMOVED lines=6400> */
.L_1:


//--------------------- .nv.shared.reserved.0     --------------------------
	.section	.nv.shared.reserved.0,"aw",@nobits
	.weak		__nv_reservedSMEM_offset_0_alias
	.size		__nv_reservedSMEM_offset_0_alias, 0, 64
	.other		__nv_reservedSMEM_offset_0_alias,@"STO_CUDA_RESERVED_SHARED STV_DEFAULT"
__nv_reservedSMEM_offset_0_alias:
	.zero		0
	.zero		64


//--------------------- .nv.constant0._Z7PixCopyPdS_j --------------------------
	.section	.nv.constant0._Z7PixCopyPdS_j,"a",@progbits
	.sectionflags	@""
	.align	4
.nv.constant0._Z7PixCopyPdS_j:
	.zero		916


//--------------------- .nv.constant0._Z12NoisyPixCopyPdS_P11pixelCoordsjj --------------------------
	.section	.nv.constant0._Z12NoisyPixCopyPdS_P11pixelCoordsjj,"a",@progbits
	.sectionflags	@""
	.align	4
.nv.constant0._Z12NoisyPixCopyPdS_P11pixelCoordsjj:
	.zero		928


//--------------------- .nv.constant0._Z9RGBKernelPhPdj --------------------------
	.section	.nv.constant0._Z9RGBKernelPhPdj,"a",@progbits
	.sectionflags	@""
	.align	4
.nv.constant0._Z9RGBKernelPhPdj:
	.zero		916


//--------------------- .nv.constant0._Z8BWKernelPhS_Pdj --------------------------
	.section	.nv.constant0._Z8BWKernelPhS_Pdj,"a",@progbits
	.sectionflags	@""
	.align	4
.nv.constant0._Z8BWKernelPhS_Pdj:
	.zero		924


//--------------------- .nv.constant0._Z3SADPjPdS0_P11pixelCoordsjjj --------------------------
	.section	.nv.constant0._Z3SADPjPdS0_P11pixelCoordsjjj,"a",@progbits
	.sectionflags	@""
	.align	4
.nv.constant0._Z3SADPjPdS0_P11pixelCoordsjjj:
	.zero		940


//--------------------- .nv.constant0._Z9ConvolutePdS_P11pixelCoordsPhjj --------------------------
	.section	.nv.constant0._Z9ConvolutePdS_P11pixelCoordsPhjj,"a",@progbits
	.sectionflags	@""
	.align	4
.nv.constant0._Z9ConvolutePdS_P11pixelCoordsPhjj:
	.zero		936


//--------------------- .nv.constant0._Z14determineMasksP11pixelCoordsPhS1_S1_jjj --------------------------
	.section	.nv.constant0._Z14determineMasksP11pixelCoordsPhS1_S1_jjj,"a",@progbits
	.sectionflags	@""
	.align	4
.nv.constant0._Z14determineMasksP11pixelCoordsPhS1_S1_jjj:
	.zero		940


//--------------------- .nv.constant0._Z15findNoisyPixelsP11pixelCoordsPhS1_PjS2_S2_jj --------------------------
	.section	.nv.constant0._Z15findNoisyPixelsP11pixelCoordsPhS1_PjS2_S2_jj,"a",@progbits
	.sectionflags	@""
	.align	4
.nv.constant0._Z15findNoisyPixelsP11pixelCoordsPhS1_PjS2_S2_jj:
	.zero		952


//--------------------- SYMBOLS --------------------------

	.type		.nv.reservedSmem.offset0,@object
	.size		.nv.reservedSmem.offset0,0x4
